def attn_fwd(
    Q,
    K,
    V,
    Out,
    Lse,
    sm_scale,
    stride_qz,
    stride_qh,
    stride_qm,
    stride_qk,
    stride_kz,
    stride_kh,
    stride_kn,
    stride_kk,
    stride_vz,
    stride_vh,
    stride_vn,
    stride_vk,
    stride_oz,
    stride_oh,
    stride_om,
    stride_ok,
    seqlen_q,
    seqlen_k,
    BLOCK_M: tl.constexpr,
    BLOCK_N: tl.constexpr,
    HEAD_DIM: tl.constexpr,
    CAUSAL: tl.constexpr,
):
    start_m = tl.program_id(0)
    off_hz = tl.program_id(1)
    q_off = off_hz * stride_qh
    k_off = off_hz * stride_kh
    v_off = off_hz * stride_vh
    offs_m = start_m * BLOCK_M + tl.arange(0, BLOCK_M)
    offs_d = tl.arange(0, HEAD_DIM)
    offs_n = tl.arange(0, BLOCK_N)
    q_ptrs = Q + q_off + offs_m[:, None] * stride_qm + offs_d[None, :] * stride_qk
    k_ptrs = K + k_off + offs_d[:, None] * stride_kk + offs_n[None, :] * stride_kn
    v_ptrs = V + v_off + offs_n[:, None] * stride_vn + offs_d[None, :] * stride_vk
    m_i = tl.full([BLOCK_M], float("-inf"), dtype=tl.float32)
    l_i = tl.zeros([BLOCK_M], dtype=tl.float32) + 1.0
    acc = tl.zeros([BLOCK_M, HEAD_DIM], dtype=tl.float32)
    q = tl.load(q_ptrs)
    acc, l_i, m_i = _attn_fwd_inner(
        acc,
        l_i,
        m_i,
        q,
        k_ptrs,
        v_ptrs,
        sm_scale,
        stride_kn,
        stride_vn,
        start_m,
        seqlen_k,
        BLOCK_M,
        BLOCK_N,
        HEAD_DIM,
        CAUSAL,
    )
    acc = acc / l_i[:, None]
    lse = m_i + tl.math.log2(l_i) / 1.4426950408889634
    o_ptrs = (
        Out
        + off_hz * stride_oh
        + offs_m[:, None] * stride_om
        + offs_d[None, :] * stride_ok
    )
    tl.store(o_ptrs, acc.to(Out.dtype.element_ty))
    tl.store(Lse + off_hz * seqlen_q + offs_m, lse)

# config = {"BLOCK_M": 128, "BLOCK_N": 64, "HEAD_DIM": 256, "arch": "sm_100", "causal": true, "dtype": "fp16", "num_stages": 3, "num_warps": 4}
# arch = sm_100


// ===== COMPILED SASS (sm_100a) =====

	.target	sm_100a

	.elftype	@"ET_EXEC"


//--------------------- .note.nv.tkinfo           --------------------------
	.section	.note.nv.tkinfo,"",@"SHT_NOTE"
	.sectionflags	@"SHF_NOTE_NV_TKINFO"
	.tkinfo
        /*0018*/ 	.word	0x00000081
        /*0030*/ 	.string	""
        /*0030*/ 	.string	"ptxas-blackwell"
        /*0030*/ 	.string	"Cuda compilation tools, release 12.9, V12.9.86"
        /*0030*/ 	.string	"Build cuda_12.9.r12.9/compiler.36037853_0"
        /*0030*/ 	.string	"-v  -suppress-debug-info  -lineinfo  -arch sm_100a "



//--------------------- .note.nv.cuver            --------------------------
	.section	.note.nv.cuver,"",@"SHT_NOTE"
	.sectionflags	@"SHF_NOTE_NV_CUVER"
        /*0018*/ 	.short	0x0001
        /*001a*/ 	.short	0x0064
        /*001c*/ 	.short	0x0001
        /*001e*/ 	.short	0x0000
        /*0020*/ 	.short	0x0001
        /*0022*/ 	.short	0x0000


//--------------------- .nv.info                  --------------------------
	.section	.nv.info,"",@"SHT_CUDA_INFO"
	.align	4


	//----- nvinfo : EIATTR_REGCOUNT
	.align		4
        /*0000*/ 	.byte	0x04, 0x2f
        /*0002*/ 	.short	(.L_5 - .L_4)
	.align		4
.L_4:
        /*0004*/ 	.word	index@(attn_fwd)
        /*0008*/ 	.word	0x000000ff


	//----- nvinfo : EIATTR_FRAME_SIZE
	.align		4
.L_5:
        /*000c*/ 	.byte	0x04, 0x11
        /*000e*/ 	.short	(.L_7 - .L_6)
	.align		4
.L_6:
        /*0010*/ 	.word	index@($__internal_2_$__cuda_sm10x_tcgen05_guardrail_trap_unallocated_columns_being_dealloced)
        /*0014*/ 	.word	0x00000a50


	//----- nvinfo : EIATTR_FRAME_SIZE
	.align		4
.L_7:
        /*0018*/ 	.byte	0x04, 0x11
        /*001a*/ 	.short	(.L_9 - .L_8)
	.align		4
.L_8:
        /*001c*/ 	.word	index@($__internal_1_$__cuda_sm10x_tcgen05_guardrail_trap_phase_invalid_during_alloc)
        /*0020*/ 	.word	0x00000a50


	//----- nvinfo : EIATTR_FRAME_SIZE
	.align		4
.L_9:
        /*0024*/ 	.byte	0x04, 0x11
        /*0026*/ 	.short	(.L_11 - .L_10)
	.align		4
.L_10:
        /*0028*/ 	.word	index@($__internal_0_$__cuda_sm10x_tcgen05_guardrail_trap_col_being_dealloced_not_returned_by_alloc)
        /*002c*/ 	.word	0x00000a50


	//----- nvinfo : EIATTR_FRAME_SIZE
	.align		4
.L_11:
        /*0030*/ 	.byte	0x04, 0x11
        /*0032*/ 	.short	(.L_13 - .L_12)
	.align		4
.L_12:
        /*0034*/ 	.word	index@(attn_fwd)
        /*0038*/ 	.word	0x00000a50


	//----- nvinfo : EIATTR_MIN_STACK_SIZE
	.align		4
.L_13:
        /*003c*/ 	.byte	0x04, 0x12
        /*003e*/ 	.short	(.L_15 - .L_14)
	.align		4
.L_14:
        /*0040*/ 	.word	index@(attn_fwd)
        /*0044*/ 	.word	0x00000a50
.L_15:


//--------------------- .nv.info.attn_fwd         --------------------------
	.section	.nv.info.attn_fwd,"",@"SHT_CUDA_INFO"
	.sectionflags	@""
	.align	4


	//----- nvinfo : EIATTR_CUDA_API_VERSION
	.align		4
        /*0000*/ 	.byte	0x04, 0x37
        /*0002*/ 	.short	(.L_17 - .L_16)
.L_16:
        /*0004*/ 	.word	0x00000081


	//----- nvinfo : EIATTR_KPARAM_INFO
	.align		4
.L_17:
        /*0008*/ 	.byte	0x04, 0x17
        /*000a*/ 	.short	(.L_19 - .L_18)
.L_18:
        /*000c*/ 	.word	0x00000000
        /*0010*/ 	.short	0x0019
        /*0012*/ 	.short	0x0080
        /*0014*/ 	.byte	0x00, 0xf4, 0x21, 0x00


	//----- nvinfo : EIATTR_KPARAM_INFO
	.align		4
.L_19:
        /*0018*/ 	.byte	0x04, 0x17
        /*001a*/ 	.short	(.L_21 - .L_20)
.L_20:
        /*001c*/ 	.word	0x00000000
        /*0020*/ 	.short	0x0018
        /*0022*/ 	.short	0x0078
        /*0024*/ 	.byte	0x00, 0xf4, 0x21, 0x00


	//----- nvinfo : EIATTR_KPARAM_INFO
	.align		4
.L_21:
        /*0028*/ 	.byte	0x04, 0x17
        /*002a*/ 	.short	(.L_23 - .L_22)
.L_22:
        /*002c*/ 	.word	0x00000000
        /*0030*/ 	.short	0x0017
        /*0032*/ 	.short	0x0070
        /*0034*/ 	.byte	0x00, 0xf0, 0x11, 0x00


	//----- nvinfo : EIATTR_KPARAM_INFO
	.align		4
.L_23:
        /*0038*/ 	.byte	0x04, 0x17
        /*003a*/ 	.short	(.L_25 - .L_24)
.L_24:
        /*003c*/ 	.word	0x00000000
        /*0040*/ 	.short	0x0016
        /*0042*/ 	.short	0x006c
        /*0044*/ 	.byte	0x00, 0xf0, 0x11, 0x00


	//----- nvinfo : EIATTR_KPARAM_INFO
	.align		4
.L_25:
        /*0048*/ 	.byte	0x04, 0x17
        /*004a*/ 	.short	(.L_27 - .L_26)
.L_26:
        /*004c*/ 	.word	0x00000000
        /*0050*/ 	.short	0x0015
        /*0052*/ 	.short	0x0068
        /*0054*/ 	.byte	0x00, 0xf0, 0x11, 0x00


	//----- nvinfo : EIATTR_KPARAM_INFO
	.align		4
.L_27:
        /*0058*/ 	.byte	0x04, 0x17
        /*005a*/ 	.short	(.L_29 - .L_28)
.L_28:
        /*005c*/ 	.word	0x00000000
        /*0060*/ 	.short	0x0014
        /*0062*/ 	.short	0x0064
        /*0064*/ 	.byte	0x00, 0xf0, 0x11, 0x00


	//----- nvinfo : EIATTR_KPARAM_INFO
	.align		4
.L_29:
        /*0068*/ 	.byte	0x04, 0x17
        /*006a*/ 	.short	(.L_31 - .L_30)
.L_30:
        /*006c*/ 	.word	0x00000000
        /*0070*/ 	.short	0x0013
        /*0072*/ 	.short	0x0060
        /*0074*/ 	.byte	0x00, 0xf0, 0x11, 0x00


	//----- nvinfo : EIATTR_KPARAM_INFO
	.align		4
.L_31:
        /*0078*/ 	.byte	0x04, 0x17
        /*007a*/ 	.short	(.L_33 - .L_32)
.L_32:
        /*007c*/ 	.word	0x00000000
        /*0080*/ 	.short	0x0012
        /*0082*/ 	.short	0x005c
        /*0084*/ 	.byte	0x00, 0xf0, 0x11, 0x00


	//----- nvinfo : EIATTR_KPARAM_INFO
	.align		4
.L_33:
        /*0088*/ 	.byte	0x04, 0x17
        /*008a*/ 	.short	(.L_35 - .L_34)
.L_34:
        /*008c*/ 	.word	0x00000000
        /*0090*/ 	.short	0x0011
        /*0092*/ 	.short	0x0058
        /*0094*/ 	.byte	0x00, 0xf0, 0x11, 0x00


	//----- nvinfo : EIATTR_KPARAM_INFO
	.align		4
.L_35:
        /*0098*/ 	.byte	0x04, 0x17
        /*009a*/ 	.short	(.L_37 - .L_36)
.L_36:
        /*009c*/ 	.word	0x00000000
        /*00a0*/ 	.short	0x0010
        /*00a2*/ 	.short	0x0054
        /*00a4*/ 	.byte	0x00, 0xf0, 0x11, 0x00


	//----- nvinfo : EIATTR_KPARAM_INFO
	.align		4
.L_37:
        /*00a8*/ 	.byte	0x04, 0x17
        /*00aa*/ 	.short	(.L_39 - .L_38)
.L_38:
        /*00ac*/ 	.word	0x00000000
        /*00b0*/ 	.short	0x000f
        /*00b2*/ 	.short	0x0050
        /*00b4*/ 	.byte	0x00, 0xf0, 0x11, 0x00


	//----- nvinfo : EIATTR_KPARAM_INFO
	.align		4
.L_39:
        /*00b8*/ 	.byte	0x04, 0x17
        /*00ba*/ 	.short	(.L_41 - .L_40)
.L_40:
        /*00bc*/ 	.word	0x00000000
        /*00c0*/ 	.short	0x000e
        /*00c2*/ 	.short	0x004c
        /*00c4*/ 	.byte	0x00, 0xf0, 0x11, 0x00


	//----- nvinfo : EIATTR_KPARAM_INFO
	.align		4
.L_41:
        /*00c8*/ 	.byte	0x04, 0x17
        /*00ca*/ 	.short	(.L_43 - .L_42)
.L_42:
        /*00cc*/ 	.word	0x00000000
        /*00d0*/ 	.short	0x000d
        /*00d2*/ 	.short	0x0048
        /*00d4*/ 	.byte	0x00, 0xf0, 0x11, 0x00


	//----- nvinfo : EIATTR_KPARAM_INFO
	.align		4
.L_43:
        /*00d8*/ 	.byte	0x04, 0x17
        /*00da*/ 	.short	(.L_45 - .L_44)
.L_44:
        /*00dc*/ 	.word	0x00000000
        /*00e0*/ 	.short	0x000c
        /*00e2*/ 	.short	0x0044
        /*00e4*/ 	.byte	0x00, 0xf0, 0x11, 0x00


	//----- nvinfo : EIATTR_KPARAM_INFO
	.align		4
.L_45:
        /*00e8*/ 	.byte	0x04, 0x17
        /*00ea*/ 	.short	(.L_47 - .L_46)
.L_46:
        /*00ec*/ 	.word	0x00000000
        /*00f0*/ 	.short	0x000b
        /*00f2*/ 	.short	0x0040
        /*00f4*/ 	.byte	0x00, 0xf0, 0x11, 0x00


	//----- nvinfo : EIATTR_KPARAM_INFO
	.align		4
.L_47:
        /*00f8*/ 	.byte	0x04, 0x17
        /*00fa*/ 	.short	(.L_49 - .L_48)
.L_48:
        /*00fc*/ 	.word	0x00000000
        /*0100*/ 	.short	0x000a
        /*0102*/ 	.short	0x003c
        /*0104*/ 	.byte	0x00, 0xf0, 0x11, 0x00


	//----- nvinfo : EIATTR_KPARAM_INFO
	.align		4
.L_49:
        /*0108*/ 	.byte	0x04, 0x17
        /*010a*/ 	.short	(.L_51 - .L_50)
.L_50:
        /*010c*/ 	.word	0x00000000
        /*0110*/ 	.short	0x0009
        /*0112*/ 	.short	0x0038
        /*0114*/ 	.byte	0x00, 0xf0, 0x11, 0x00


	//----- nvinfo : EIATTR_KPARAM_INFO
	.align		4
.L_51:
        /*0118*/ 	.byte	0x04, 0x17
        /*011a*/ 	.short	(.L_53 - .L_52)
.L_52:
        /*011c*/ 	.word	0x00000000
        /*0120*/ 	.short	0x0008
        /*0122*/ 	.short	0x0034
        /*0124*/ 	.byte	0x00, 0xf0, 0x11, 0x00


	//----- nvinfo : EIATTR_KPARAM_INFO
	.align		4
.L_53:
        /*0128*/ 	.byte	0x04, 0x17
        /*012a*/ 	.short	(.L_55 - .L_54)
.L_54:
        /*012c*/ 	.word	0x00000000
        /*0130*/ 	.short	0x0007
        /*0132*/ 	.short	0x0030
        /*0134*/ 	.byte	0x00, 0xf0, 0x11, 0x00


	//----- nvinfo : EIATTR_KPARAM_INFO
	.align		4
.L_55:
        /*0138*/ 	.byte	0x04, 0x17
        /*013a*/ 	.short	(.L_57 - .L_56)
.L_56:
        /*013c*/ 	.word	0x00000000
        /*0140*/ 	.short	0x0006
        /*0142*/ 	.short	0x002c
        /*0144*/ 	.byte	0x00, 0xf0, 0x11, 0x00


	//----- nvinfo : EIATTR_KPARAM_INFO
	.align		4
.L_57:
        /*0148*/ 	.byte	0x04, 0x17
        /*014a*/ 	.short	(.L_59 - .L_58)
.L_58:
        /*014c*/ 	.word	0x00000000
        /*0150*/ 	.short	0x0005
        /*0152*/ 	.short	0x0028
        /*0154*/ 	.byte	0x00, 0xf0, 0x11, 0x00


	//----- nvinfo : EIATTR_KPARAM_INFO
	.align		4
.L_59:
        /*0158*/ 	.byte	0x04, 0x17
        /*015a*/ 	.short	(.L_61 - .L_60)
.L_60:
        /*015c*/ 	.word	0x00000000
        /*0160*/ 	.short	0x0004
        /*0162*/ 	.short	0x0020
        /*0164*/ 	.byte	0x00, 0xf4, 0x21, 0x00


	//----- nvinfo : EIATTR_KPARAM_INFO
	.align		4
.L_61:
        /*0168*/ 	.byte	0x04, 0x17
        /*016a*/ 	.short	(.L_63 - .L_62)
.L_62:
        /*016c*/ 	.word	0x00000000
        /*0170*/ 	.short	0x0003
        /*0172*/ 	.short	0x0018
        /*0174*/ 	.byte	0x00, 0xf4, 0x21, 0x00


	//----- nvinfo : EIATTR_KPARAM_INFO
	.align		4
.L_63:
        /*0178*/ 	.byte	0x04, 0x17
        /*017a*/ 	.short	(.L_65 - .L_64)
.L_64:
        /*017c*/ 	.word	0x00000000
        /*0180*/ 	.short	0x0002
        /*0182*/ 	.short	0x0010
        /*0184*/ 	.byte	0x00, 0xf4, 0x21, 0x00


	//----- nvinfo : EIATTR_KPARAM_INFO
	.align		4
.L_65:
        /*0188*/ 	.byte	0x04, 0x17
        /*018a*/ 	.short	(.L_67 - .L_66)
.L_66:
        /*018c*/ 	.word	0x00000000
        /*0190*/ 	.short	0x0001
        /*0192*/ 	.short	0x0008
        /*0194*/ 	.byte	0x00, 0xf4, 0x21, 0x00


	//----- nvinfo : EIATTR_KPARAM_INFO
	.align		4
.L_67:
        /*0198*/ 	.byte	0x04, 0x17
        /*019a*/ 	.short	(.L_69 - .L_68)
.L_68:
        /*019c*/ 	.word	0x00000000
        /*01a0*/ 	.short	0x0000
        /*01a2*/ 	.short	0x0000
        /*01a4*/ 	.byte	0x00, 0xf4, 0x21, 0x00


	//----- nvinfo : EIATTR_AT_ENTRY_FRAGMENTS
	.align		4
.L_69:
        /*01a8*/ 	.byte	0x04, 0x4f
        /*01aa*/ 	.short	(.L_71 - .L_70)


	//   ....[0]....
.L_70:
        /*01ac*/ 	.word	0x00000004


	//----- nvinfo : EIATTR_RESERVED_SMEM_USED
	.align		4
.L_71:
        /*01b0*/ 	.byte	0x01, 0x41
	.zero		2


	//----- nvinfo : EIATTR_SPARSE_MMA_MASK
	.align		4
        /*01b4*/ 	.byte	0x03, 0x50
        /*01b6*/ 	.short	0x0000


	//----- nvinfo : EIATTR_TCGEN05_1CTA_USED
	.align		4
        /*01b8*/ 	.byte	0x01, 0x51
	.zero		2


	//----- nvinfo : EIATTR_MAXREG_COUNT
	.align		4
        /*01bc*/ 	.byte	0x03, 0x1b
        /*01be*/ 	.short	0x00ff


	//----- nvinfo : EIATTR_NUM_BARRIERS
	.align		4
        /*01c0*/ 	.byte	0x02, 0x4c
        /*01c2*/ 	.byte	0x01
	.zero		1


	//----- nvinfo : EIATTR_ANNOTATIONS
	.align		4
        /*01c4*/ 	.byte	0x04, 0x55
        /*01c6*/ 	.short	(.L_73 - .L_72)


	//   ....[0]....
.L_72:
        /*01c8*/ 	.word	0x00000001
        /*01cc*/ 	.byte	0x00, 0x4b, 0x00, 0x00, 0x01, 0x00, 0x00, 0x00, 0x50, 0x4f, 0x00, 0x00, 0x01, 0x00, 0x00, 0x00
        /* <DEDUP_REMOVED lines=524> */
        /*229c*/ 	.byte	0x30, 0x15, 0x02, 0x00


	//----- nvinfo : EIATTR_INT_WARP_WIDE_INSTR_OFFSETS
	.align		4
.L_73:
        /*22a0*/ 	.byte	0x04, 0x31
        /*22a2*/ 	.short	(.L_75 - .L_74)


	//   ....[0]....
.L_74:
        /*22a4*/ 	.word	0x00004af0


	//   ....[1]....
        /*22a8*/ 	.word	0x00005b30


	//   ....[2]....
        /*22ac*/ 	.word	0x00007950


	//   ....[3]....
        /*22b0*/ 	.word	0x0000a0f0


	//   ....[4]....
        /*22b4*/ 	.word	0x00015c10


	//   ....[5]....
        /*22b8*/ 	.word	0x000276b0


	//   ....[6]....
        /*22bc*/ 	.word	0x00027700


	//----- nvinfo : EIATTR_COOP_GROUP_MASK_REGIDS
	.align		4
.L_75:
        /*22c0*/ 	.byte	0x04, 0x29
        /*22c2*/ 	.short	(.L_77 - .L_76)


	//   ....[0]....
.L_76:
        /*22c4*/ 	.word	0xffffffff


	//   ....[1]....
        /*22c8*/ 	.word	0xffffffff


	//   ....[2]....
        /*22cc*/ 	.word	0xffffffff


	//   ....[3]....
        /*22d0*/ 	.word	0xffffffff


	//----- nvinfo : EIATTR_COOP_GROUP_INSTR_OFFSETS
	.align		4
.L_77:
        /*22d4*/ 	.byte	0x04, 0x28
        /*22d6*/ 	.short	(.L_79 - .L_78)


	//   ....[0]....
.L_78:
        /*22d8*/ 	.word	0x00000070


	//   ....[1]....
        /*22dc*/ 	.word	0x00000330


	//   ....[2]....
        /*22e0*/ 	.word	0x00027540


	//   ....[3]....
        /*22e4*/ 	.word	0x000277b0


	//----- nvinfo : EIATTR_VRC_CTA_INIT_COUNT
	.align		4
.L_79:
        /*22e8*/ 	.byte	0x02, 0x4a
        /*22ea*/ 	.byte	0x80
	.zero		1


	//----- nvinfo : EIATTR_MBARRIER_INSTR_OFFSETS
	.align		4
        /*22ec*/ 	.byte	0x04, 0x39
        /*22ee*/ 	.short	(.L_81 - .L_80)


	//   ....[0]....
.L_80:
        /*22f0*/ 	.word	0x000072b0
        /*22f4*/ 	.word	0x000000ff
        /*22f8*/ 	.word	0x00028000
        /*22fc*/ 	.short	0x0100
        /*22fe*/ 	.byte	0x04
	.zero		1


	//   ....[1]....
        /*2300*/ 	.word	0x000079e0
        /*2304*/ 	.word	0x000000ff
        /*2308*/ 	.word	0x00028008
        /*230c*/ 	.short	0x0100
        /*230e*/ 	.byte	0x04
	.zero		1


	//   ....[2]....
        /*2310*/ 	.word	0x0000a260
        /*2314*/ 	.word	0x000000ff
        /*2318*/ 	.word	0x00018000
        /*231c*/ 	.short	0x0100
        /*231e*/ 	.byte	0x04
	.zero		1


	//   ....[3]....
        /*2320*/ 	.word	0x0000a8a0
        /*2324*/ 	.word	0x000000ff
        /*2328*/ 	.word	0x00018000
        /*232c*/ 	.short	0x010a
        /*232e*/ 	.byte	0x04
	.zero		1


	//   ....[4]....
        /*2330*/ 	.word	0x0000e7f0
        /*2334*/ 	.word	0x000000ff
        /*2338*/ 	.word	0x00018000
        /*233c*/ 	.short	0x0108
        /*233e*/ 	.byte	0x04
	.zero		1


	//   ....[5]....
        /*2340*/ 	.word	0x00015f70
        /*2344*/ 	.word	0x000000ff
        /*2348*/ 	.word	0x00028010
        /*234c*/ 	.short	0x0100
        /*234e*/ 	.byte	0x04
	.zero		1


	//   ....[6]....
        /*2350*/ 	.word	0x00016270
        /*2354*/ 	.word	0x000000ff
        /*2358*/ 	.word	0x00028010
        /*235c*/ 	.short	0x010a
        /*235e*/ 	.byte	0x04
	.zero		1


	//   ....[7]....
        /*2360*/ 	.word	0x000169f0
        /*2364*/ 	.word	0x000000ff
        /*2368*/ 	.word	0x00028010
        /*236c*/ 	.short	0x0108
        /*236e*/ 	.byte	0x04
	.zero		1


	//   ....[8]....
        /*2370*/ 	.word	0x00016a70
        /*2374*/ 	.word	0x00000044
        /*2378*/ 	.word	0x00000000
        /*237c*/ 	.short	0x010a
        /*237e*/ 	.byte	0xff
	.zero		1


	//   ....[9]....
        /*2380*/ 	.word	0x0001def0
        /*2384*/ 	.word	0x00000044
        /*2388*/ 	.word	0x00000000
        /*238c*/ 	.short	0x010a
        /*238e*/ 	.byte	0xff
	.zero		1


	//   ....[10]....
        /*2390*/ 	.word	0x0001e010
        /*2394*/ 	.word	0x000000ff
        /*2398*/ 	.word	0x00028000
        /*239c*/ 	.short	0x0108
        /*239e*/ 	.byte	0x04
	.zero		1


	//   ....[11]....
        /*23a0*/ 	.word	0x0001e0f0
        /*23a4*/ 	.word	0x000000ff
        /*23a8*/ 	.word	0x00028008
        /*23ac*/ 	.short	0x0108
        /*23ae*/ 	.byte	0x04
	.zero		1


	//   ....[12]....
        /*23b0*/ 	.word	0x000277d0
        /*23b4*/ 	.word	0x000000ff
        /*23b8*/ 	.word	0x00018000
        /*23bc*/ 	.short	0x010a
        /*23be*/ 	.byte	0x04
	.zero		1


	//   ....[13]....
        /*23c0*/ 	.word	0x00027800
        /*23c4*/ 	.word	0x000000ff
        /*23c8*/ 	.word	0x00028010
        /*23cc*/ 	.short	0x010a
        /*23ce*/ 	.byte	0x04
	.zero		1


	//   ....[14]....
        /*23d0*/ 	.word	0x00027830
        /*23d4*/ 	.word	0x00000044
        /*23d8*/ 	.word	0x00000000
        /*23dc*/ 	.short	0x010a
        /*23de*/ 	.byte	0xff
	.zero		1


	//   ....[15]....
        /*23e0*/ 	.word	0x00027860
        /*23e4*/ 	.word	0x00000044
        /*23e8*/ 	.word	0x00000000
        /*23ec*/ 	.short	0x010a
        /*23ee*/ 	.byte	0xff
	.zero		1


	//----- nvinfo : EIATTR_NUM_MBARRIERS
	.align		4
.L_81:
        /*23f0*/ 	.byte	0x03, 0x38
        /*23f2*/ 	.short	0xffff


	//----- nvinfo : EIATTR_EXIT_INSTR_OFFSETS
	.align		4
        /*23f4*/ 	.byte	0x04, 0x1c
        /*23f6*/ 	.short	(.L_83 - .L_82)


	//   ....[0]....
.L_82:
        /*23f8*/ 	.word	0x000277c0


	//----- nvinfo : EIATTR_REQNTID
	.align		4
.L_83:
        /*23fc*/ 	.byte	0x04, 0x10
        /*23fe*/ 	.short	(.L_85 - .L_84)
.L_84:
        /*2400*/ 	.word	0x00000080
        /*2404*/ 	.word	0x00000001
        /*2408*/ 	.word	0x00000001


	//----- nvinfo : EIATTR_CRS_STACK_SIZE
	.align		4
.L_85:
        /*240c*/ 	.byte	0x04, 0x1e
        /*240e*/ 	.short	(.L_87 - .L_86)
.L_86:
        /*2410*/ 	.word	0x00000000


	//----- nvinfo : EIATTR_CBANK_PARAM_SIZE
	.align		4
.L_87:
        /*2414*/ 	.byte	0x03, 0x19
        /*2416*/ 	.short	0x0088


	//----- nvinfo : EIATTR_PARAM_CBANK
	.align		4
        /*2418*/ 	.byte	0x04, 0x0a
        /*241a*/ 	.short	(.L_89 - .L_88)
	.align		4
.L_88:
        /*241c*/ 	.word	index@(.nv.constant0.attn_fwd)
        /*2420*/ 	.short	0x0380
        /*2422*/ 	.short	0x0088


	//----- nvinfo : EIATTR_SW_WAR
	.align		4
.L_89:
        /*2424*/ 	.byte	0x04, 0x36
        /*2426*/ 	.short	(.L_91 - .L_90)
.L_90:
        /*2428*/ 	.word	0x00000008
.L_91:


//--------------------- .nv.compat                --------------------------
	.section	.nv.compat,"",@"SHT_CUDA_COMPAT_INFO"
	.align	4
        /*0000*/ 	.byte	0x02, 0x02, 0x02, 0x00, 0x02, 0x05, 0x05, 0x00, 0x02, 0x03, 0x00, 0x00, 0x02, 0x06, 0x01, 0x00


//--------------------- .nv.callgraph             --------------------------
	.section	.nv.callgraph,"",@"SHT_CUDA_CALLGRAPH"
	.align	4
	.sectionentsize	8
	.align		4
        /*0000*/ 	.word	0x00000000
	.align		4
        /*0004*/ 	.word	0xffffffff
	.align		4
        /*0008*/ 	.word	0x00000000
	.align		4
        /*000c*/ 	.word	0xfffffffe
	.align		4
        /*0010*/ 	.word	0x00000000
	.align		4
        /*0014*/ 	.word	0xfffffffd
	.align		4
        /*0018*/ 	.word	0x00000000
	.align		4
        /*001c*/ 	.word	0xfffffffc


//--------------------- .nv.constant4             --------------------------
	.section	.nv.constant4,"a",@progbits
	.align	8
	.align		8
.nv.constant4:
        /*0000*/ 	.dword	_$_str


//--------------------- .text.attn_fwd            --------------------------
	.section	.text.attn_fwd,"ax",@progbits
	.align	128
        .global         attn_fwd
        .type           attn_fwd,@function
        .size           attn_fwd,(.L_x_32 - attn_fwd)
        .other          attn_fwd,@"STO_CUDA_ENTRY STV_DEFAULT"
attn_fwd:
.text.attn_fwd:
[----:B------:R-:W0:Y:S01]  /*0000*/  LDC R1, c[0x0][0x37c] ;  /* 0x0000df00ff017b82 */ /* 0x000e220000000800 */
[----:B------:R-:W1:Y:S01]  /*0010*/  S2R R204, SR_TID.X ;  /* 0x0000000000cc7919 */ /* 0x000e620000002100 */
[----:B0-----:R-:W-:Y:S02]  /*0020*/  IADD3 R1, PT, PT, R1, -0xa50, RZ ;  /* 0xfffff5b001017810 */ /* 0x001fe40007ffe0ff */
[----:B-1----:R-:W-:-:S13]  /*0030*/  ISETP.GE.U32.AND P0, PT, R204, 0x20, PT ;  /* 0x00000020cc00780c */ /* 0x002fda0003f06070 */
[----:B------:R-:W-:Y:S02]  /*0040*/  VOTEU.ANY UP0, P0 ;  /* 0x0000000000ff7886 */ /* 0x000fe40000000100 */
[----:B------:R-:W-:Y:S05]  /*0050*/  BRA.U UP0, `(.L_x_0) ;  /* 0x0000000100b87547 */ /* 0x000fea000b800000 */
[----:B------:R-:W0:Y:S01]  /*0060*/  S2UR UR6, SR_CgaCtaId ;  /* 0x00000000000679c3 */ /* 0x000e220000008800 */
[----:B------:R-:W-:Y:S01]  /*0070*/  NOP ;  /* 0x0000000000007918 */ /* 0x000fe20000000000 */
[----:B------:R-:W-:Y:S02]  /*0080*/  UMOV UR4, 0x40 ;  /* 0x0000004000047882 */ /* 0x000fe40000000000 */
[----:B0-----:R-:W-:-:S09]  /*0090*/  ULEA UR4, UR6, UR4, 0x18 ;  /* 0x0000000406047291 */ /* 0x001fd2000f8ec0ff */
[----:B------:R-:W0:Y:S01]  /*00a0*/  LDS.U8 R0, [UR4] ;  /* 0x00000004ff007984 */ /* 0x000e220008000000 */
[----:B------:R-:W-:Y:S02]  /*00b0*/  UMOV UR4, 0x400 ;  /* 0x0000040000047882 */ /* 0x000fe40000000000 */
[----:B------:R-:W-:Y:S01]  /*00c0*/  ULEA UR4, UR6, UR4, 0x18 ;  /* 0x0000000406047291 */ /* 0x000fe2000f8ec0ff */
[----:B0-----:R-:W-:-:S13]  /*00d0*/  ISETP.NE.AND P0, PT, R0, RZ, PT ;  /* 0x000000ff0000720c */ /* 0x001fda0003f05270 */
[----:B------:R-:W-:Y:S05]  /*00e0*/  @P0 BRA `(.L_x_1) ;  /* 0x00000000007c0947 */ /* 0x000fea0003800000 */
[----:B------:R-:W-:-:S13]  /*00f0*/  ELECT P0, URZ, PT ;  /* 0x0000000000ff782f */ /* 0x000fda0003800000 */
[----:B------:R-:W-:Y:S05]  /*0100*/  @!P0 BRA `(.L_x_2) ;  /* 0x0000000000848947 */ /* 0x000fea0003800000 */
[----:B------:R-:W-:Y:S01]  /*0110*/  UMOV UR5, 0x10 ;  /* 0x0000001000057882 */ /* 0x000fe20000000000 */
[----:B------:R-:W-:Y:S01]  /*0120*/  HFMA2 R4, -RZ, RZ, 0, 5.9604644775390625e-08 ;  /* 0x00000001ff047431 */ /* 0x000fe200000001ff */
[----:B------:R-:W-:-:S03]  /*0130*/  MOV R5, 0xffff ;  /* 0x0000ffff00057802 */ /* 0x000fc60000000f00 */
[----:B------:R-:W-:Y:S04]  /*0140*/  DEPBAR.LE SB0, 0x36 ;  /* 0x00008d800000791a */ /* 0x000fe80000000000 */
[----:B------:R-:W0:Y:S02]  /*0150*/  UTCATOMSWS.FIND_AND_SET.ALIGN UP1, UR5, UR5 ;  /* 0x00000005000575e3 */ /* 0x000e240008020800 */
[----:B0-----:R-:W-:-:S04]  /*0160*/  PLOP3.LUT P0, PT, PT, PT, UP1, 0x80, 0x8 ;  /* 0x000000000008781c */ /* 0x001fc80003f0f018 */
[----:B------:R-:W-:-:S04]  /*0170*/  SEL R0, RZ, 0xffffffff, !P0 ;  /* 0xffffffffff007807 */ /* 0x000fc80004000000 */
[----:B------:R-:W-:Y:S01]  /*0180*/  ISETP.NE.AND P0, PT, R0, RZ, PT ;  /* 0x000000ff0000720c */ /* 0x000fe20003f05270 */
[----:B------:R-:W-:-:S12]  /*0190*/  IMAD.U32 R0, RZ, RZ, UR5 ;  /* 0x00000005ff007e24 */ /* 0x000fd8000f8e00ff */
[----:B------:R-:W-:Y:S05]  /*01a0*/  @P0 BRA `(.L_x_3) ;  /* 0x0000000000240947 */ /* 0x000fea0003800000 */
.L_x_4:
[----:B------:R-:W-:Y:S05]  /*01b0*/  NANOSLEEP 0x64 ;  /* 0x000000640000795d */ /* 0x000fea0003800000 */
[----:B------:R-:W-:-:S05]  /*01c0*/  UMOV UR5, 0x10 ;  /* 0x0000001000057882 */ /* 0x000fca0000000000 */
[----:B------:R-:W-:Y:S04]  /*01d0*/  DEPBAR.LE SB0, 0x36 ;  /* 0x00008d800000791a */ /* 0x000fe80000000000 */
[----:B------:R-:W0:Y:S02]  /*01e0*/  UTCATOMSWS.FIND_AND_SET.ALIGN UP1, UR5, UR5 ;  /* 0x00000005000575e3 */ /* 0x000e240008020800 */
[----:B0-----:R-:W-:-:S04]  /*01f0*/  PLOP3.LUT P0, PT, PT, PT, UP1, 0x80, 0x8 ;  /* 0x000000000008781c */ /* 0x001fc80003f0f018 */
[----:B------:R-:W-:-:S04]  /*0200*/  SEL R0, RZ, 0xffffffff, !P0 ;  /* 0xffffffffff007807 */ /* 0x000fc80004000000 */
[----:B------:R-:W-:Y:S02]  /*0210*/  ISETP.NE.AND P0, PT, R0, RZ, PT ;  /* 0x000000ff0000720c */ /* 0x000fe40003f05270 */
[----:B------:R-:W-:-:S11]  /*0220*/  MOV R0, UR5 ;  /* 0x0000000500007c02 */ /* 0x000fd60008000f00 */
[----:B------:R-:W-:Y:S05]  /*0230*/  @!P0 BRA `(.L_x_4) ;  /* 0xfffffffc00dc8947 */ /* 0x000fea000383ffff */
.L_x_3:
[----:B------:R-:W-:Y:S01]  /*0240*/  IADD3 R3, PT, PT, R0, 0x10, RZ ;  /* 0x0000001000037810 */ /* 0x000fe20007ffe0ff */
[----:B------:R-:W-:Y:S01]  /*0250*/  UMOV UR5, 0x50 ;  /* 0x0000005000057882 */ /* 0x000fe20000000000 */
[----:B------:R-:W-:Y:S01]  /*0260*/  SHF.L.U32 R2, R5, R0, RZ ;  /* 0x0000000005027219 */ /* 0x000fe200000006ff */
[----:B------:R-:W-:Y:S01]  /*0270*/  ULEA UR5, UR6, UR5, 0x18 ;  /* 0x0000000506057291 */ /* 0x000fe2000f8ec0ff */
[----:B------:R-:W-:Y:S02]  /*0280*/  SHF.L.U32 R3, R4, R3, RZ ;  /* 0x0000000304037219 */ /* 0x000fe400000006ff */
[----:B------:R-:W-:Y:S02]  /*0290*/  SHF.L.U32 R0, R0, 0x5, RZ ;  /* 0x0000000500007819 */ /* 0x000fe400000006ff */
[----:B------:R-:W-:-:S05]  /*02a0*/  LOP3.LUT R2, R3, R2, RZ, 0xfc, !PT ;  /* 0x0000000203027212 */ /* 0x000fca00078efcff */
[----:B------:R0:W-:Y:S04]  /*02b0*/  ATOMS.OR RZ, [UR5], R2 ;  /* 0x00000002ffff798c */ /* 0x0001e8000b000005 */
[----:B------:R0:W-:Y:S01]  /*02c0*/  STS [UR4], R0 ;  /* 0x00000000ff007988 */ /* 0x0001e20008000804 */
[----:B------:R-:W-:Y:S05]  /*02d0*/  BRA `(.L_x_2) ;  /* 0x0000000000107947 */ /* 0x000fea0003800000 */
.L_x_1:
[----:B------:R-:W-:Y:S01]  /*02e0*/  IMAD.MOV.U32 R0, RZ, RZ, -0x1 ;  /* 0xffffffffff007424 */ /* 0x000fe200078e00ff */
[----:B------:R-:W-:-:S04]  /*02f0*/  MOV R2, 0x320 ;  /* 0x0000032000027802 */ /* 0x000fc80000000f00 */
[----:B------:R0:W-:Y:S03]  /*0300*/  STS [UR4], R0 ;  /* 0x00000000ff007988 */ /* 0x0001e60008000804 */
[----:B0-----:R-:W-:Y:S05]  /*0310*/  CALL.REL.NOINC `($__internal_1_$__cuda_sm10x_tcgen05_guardrail_trap_phase_invalid_during_alloc) ;  /* 0x0000027400687944 */ /* 0x001fea0003c00000 */
.L_x_2:
[----:B------:R-:W-:Y:S05]  /*0320*/  WARPSYNC.ALL ;  /* 0x0000000000007948 */ /* 0x000fea0003800000 */
[----:B------:R-:W-:Y:S01]  /*0330*/  NOP ;  /* 0x0000000000007918 */ /* 0x000fe20000000000 */
.L_x_0:
[----:B------:R-:W1:Y:S01]  /*0340*/  S2R R205, SR_CTAID.X ;  /* 0x0000000000cd7919 */ /* 0x000e620000002500 */
[----:B------:R-:W2:Y:S01]  /*0350*/  S2UR UR13, SR_CTAID.Y ;  /* 0x00000000000d79c3 */ /* 0x000ea20000002600 */
[----:B------:R-:W2:Y:S01]  /*0360*/  LDCU.64 UR10, c[0x0][0x3b0] ;  /* 0x00007600ff0a77ac */ /* 0x000ea20008000a00 */
[----:B0-----:R-:W-:Y:S01]  /*0370*/  LOP3.LUT R2, R204, 0x40, RZ, 0xc0, !PT ;  /* 0x00000040cc027812 */ /* 0x001fe200078ec0ff */
[----:B------:R-:W0:Y:S05]  /*0380*/  LDCU.64 UR6, c[0x0][0x3b0] ;  /* 0x00007600ff0677ac */ /* 0x000e2a0008000a00 */
[----:B------:R-:W3:Y:S01]  /*0390*/  S2UR UR5, SR_CgaCtaId ;  /* 0x00000000000579c3 */ /* 0x000ee20000008800 */
[----:B------:R-:W-:Y:S01]  /*03a0*/  UMOV UR4, 0x400 ;  /* 0x0000040000047882 */ /* 0x000fe20000000000 */
[----:B------:R-:W4:Y:S06]  /*03b0*/  LDCU.64 UR8, c[0x0][0x358] ;  /* 0x00006b00ff0877ac */ /* 0x000f2c0008000a00 */
[----:B------:R-:W5:Y:S01]  /*03c0*/  LDC.64 R8, c[0x0][0x380] ;  /* 0x0000e000ff087b82 */ /* 0x000f620000000a00 */
[----:B--2---:R-:W-:-:S07]  /*03d0*/  UIMAD UR12, UR13, UR10, URZ ;  /* 0x0000000a0d0c72a4 */ /* 0x004fce000f8e02ff */
[----:B------:R-:W2:Y:S01]  /*03e0*/  LDC.64 R6, c[0x0][0x380] ;  /* 0x0000e000ff067b82 */ /* 0x000ea20000000a00 */
[----:B0-----:R-:W-:Y:S01]  /*03f0*/  UIMAD UR6, UR13, UR6, URZ ;  /* 0x000000060d0672a4 */ /* 0x001fe2000f8e02ff */
[----:B------:R-:W-:Y:S01]  /*0400*/  R2UR UR10, R2 ;  /* 0x00000000020a72ca */ /* 0x000fe200000e0000 */
[----:B------:R-:W-:Y:S01]  /*0410*/  USHF.L.U32 UR13, UR12, 0x1, URZ ;  /* 0x000000010c0d7899 */ /* 0x000fe200080006ff */
[----:B-1----:R-:W-:Y:S01]  /*0420*/  SHF.L.U32 R205, R205, 0x7, RZ ;  /* 0x00000007cdcd7819 */ /* 0x002fe200000006ff */
[----:B---3--:R-:W-:-:S03]  /*0430*/  ULEA UR4, UR5, UR4, 0x18 ;  /* 0x0000000405047291 */ /* 0x008fc6000f8ec0ff */
[----:B------:R-:W0:Y:S01]  /*0440*/  LDC R4, c[0x0][0x3b8] ;  /* 0x0000ee00ff047b82 */ /* 0x000e220000000800 */
[----:B------:R-:W-:-:S05]  /*0450*/  LOP3.LUT R219, R205, 0x7f, R204, 0xf8, !PT ;  /* 0x0000007fcddb7812 */ /* 0x000fca00078ef8cc */
[C---:B------:R-:W-:Y:S01]  /*0460*/  IMAD R5, R219.reuse, UR11, RZ ;  /* 0x0000000bdb057c24 */ /* 0x040fe2000f8e02ff */
[----:B------:R-:W-:Y:S01]  /*0470*/  USHF.L.U32 UR11, UR6, 0x1, URZ ;  /* 0x00000001060b7899 */ /* 0x000fe200080006ff */
[----:B------:R-:W-:Y:S01]  /*0480*/  IMAD R0, R219, UR7, RZ ;  /* 0x00000007db007c24 */ /* 0x000fe2000f8e02ff */
[----:B------:R-:W-:Y:S02]  /*0490*/  UIMAD.WIDE UR6, UR6, 0x2, URZ ;  /* 0x00000002060678a5 */ /* 0x000fe4000f8e02ff */
[----:B------:R-:W-:Y:S01]  /*04a0*/  SHF.L.U32 R141, R5, 0x1, RZ ;  /* 0x00000001058d7819 */ /* 0x000fe200000006ff */
[C---:B------:R-:W-:Y:S01]  /*04b0*/  IMAD.HI R2, R0.reuse, 0x2, RZ ;  /* 0x0000000200027827 */ /* 0x040fe200078e02ff */
[----:B------:R-:W-:Y:S01]  /*04c0*/  SHF.L.U32 R3, R0, 0x1, RZ ;  /* 0x0000000100037819 */ /* 0x000fe200000006ff */
[----:B------:R-:W-:Y:S01]  /*04d0*/  BAR.SYNC.DEFER_BLOCKING 0x0 ;  /* 0x0000000000007b1d */ /* 0x000fe20000010000 */
[----:B-----5:R-:W-:Y:S01]  /*04e0*/  IADD3 R140, P3, P2, R141, UR13, R8 ;  /* 0x0000000d8d8c7c10 */ /* 0x020fe2000fa7e008 */
[----:B------:R-:W-:Y:S01]  /*04f0*/  UIMAD.WIDE UR12, UR12, 0x2, URZ ;  /* 0x000000020c0c78a5 */ /* 0x000fe2000f8e02ff */
[----:B------:R-:W-:Y:S01]  /*0500*/  IMAD.HI R0, R5, 0x2, RZ ;  /* 0x0000000205007827 */ /* 0x000fe200078e02ff */
[----:B--2---:R-:W-:-:S04]  /*0510*/  IADD3 R3, P0, P1, R3, UR11, R6 ;  /* 0x0000000b03037c10 */ /* 0x004fc8000f91e006 */
[----:B------:R-:W-:Y:S01]  /*0520*/  IADD3.X R141, PT, PT, R0, UR13, R9, P3, P2 ;  /* 0x0000000d008d7c10 */ /* 0x000fe20009fe4409 */
[----:B0-----:R-:W-:Y:S01]  /*0530*/  IMAD.SHL.U32 R5, R4, 0x8, RZ ;  /* 0x0000000804057824 */ /* 0x001fe200078e00ff */
[----:B------:R-:W-:Y:S02]  /*0540*/  IADD3.X R2, PT, PT, R2, UR7, R7, P0, P1 ;  /* 0x0000000702027c10 */ /* 0x000fe400087e2407 */
[----:B------:R-:W-:-:S04]  /*0550*/  LEA R186, P0, R4, R3, 0x4 ;  /* 0x0000000304ba7211 */ /* 0x000fc800078020ff */
[----:B------:R-:W-:Y:S01]  /*0560*/  LEA.HI.X.SX32 R187, R5, R2, 0x1, P0 ;  /* 0x0000000205bb7211 */ /* 0x000fe200000f0eff */
[----:B------:R-:W0:Y:S01]  /*0570*/  LDS R0, [UR4] ;  /* 0x00000004ff007984 */ /* 0x000e220008000800 */
[----:B------:R-:W-:Y:S06]  /*0580*/  BAR.SYNC.DEFER_BLOCKING 0x0 ;  /* 0x0000000000007b1d */ /* 0x000fec0000010000 */
[----:B----4-:R-:W-:Y:S05]  /*0590*/  BRA.U UP0, `(.L_x_5) ;  /* 0x0000000100187547 */ /* 0x010fea000b800000 */
[----:B------:R-:W-:Y:S01]  /*05a0*/  ELECT P0, URZ, PT ;  /* 0x0000000000ff782f */ /* 0x000fe20003800000 */
[----:B------:R-:W-:Y:S01]  /*05b0*/  HFMA2 R5, -RZ, RZ, 0, 5.9604644775390625e-08 ;  /* 0x00000001ff057431 */ /* 0x000fe200000001ff */
[----:B------:R-:W-:Y:S01]  /*05c0*/  UMOV UR6, 0x40 ;  /* 0x0000004000067882 */ /* 0x000fe20000000000 */
[----:B------:R-:W-:Y:S01]  /*05d0*/  UVIRTCOUNT.DEALLOC.SMPOOL 0x80 ;  /* 0x000000800000784c */ /* 0x000fe20000000000 */
[----:B------:R-:W-:-:S09]  /*05e0*/  ULEA UR6, UR5, UR6, 0x18 ;  /* 0x0000000605067291 */ /* 0x000fd2000f8ec0ff */
[----:B------:R1:W-:Y:S03]  /*05f0*/  @P0 STS.U8 [UR6], R5 ;  /* 0x00000005ff000988 */ /* 0x0003e60008000006 */
.L_x_5:
[C---:B------:R-:W-:Y:S01]  /*0600*/  IMAD R11, R4.reuse, 0x44, RZ ;  /* 0x00000044040b7824 */ /* 0x040fe200078e02ff */
[----:B------:R-:W2:Y:S01]  /*0610*/  LDG.E.U16 R140, desc[UR8][R140.64] ;  /* 0x000000088c8c7981 */ /* 0x000ea2000c1e1500 */
[C---:B------:R-:W-:Y:S02]  /*0620*/  IMAD R9, R4.reuse, 0x22, RZ ;  /* 0x0000002204097824 */ /* 0x040fe400078e02ff */
[C---:B------:R-:W-:Y:S01]  /*0630*/  IMAD R7, R4.reuse, 0x11, RZ ;  /* 0x0000001104077824 */ /* 0x040fe200078e02ff */
[-C--:B------:R-:W-:Y:S01]  /*0640*/  IADD3 R138, P1, PT, R11, R3.reuse, RZ ;  /* 0x000000030b8a7210 */ /* 0x080fe20007f3e0ff */
[C---:B------:R-:W-:Y:S01]  /*0650*/  IMAD R74, R4.reuse, 0x88, RZ ;  /* 0x00000088044a7824 */ /* 0x040fe200078e02ff */
[CC--:B------:R-:W-:Y:S01]  /*0660*/  IADD3 R170, P0, PT, R9.reuse, R3.reuse, RZ ;  /* 0x0000000309aa7210 */ /* 0x0c0fe20007f1e0ff */
[C---:B------:R-:W-:Y:S01]  /*0670*/  IMAD R10, R4.reuse, 0x24, RZ ;  /* 0x00000024040a7824 */ /* 0x040fe200078e02ff */
[----:B------:R-:W3:Y:S01]  /*0680*/  LDG.E.U16 R186, desc[UR8][R186.64] ;  /* 0x00000008baba7981 */ /* 0x000ee2000c1e1500 */
[C---:B------:R-:W-:Y:S01]  /*0690*/  IMAD R8, R4.reuse, 0x12, RZ ;  /* 0x0000001204087824 */ /* 0x040fe200078e02ff */
[-C--:B------:R-:W-:Y:S01]  /*06a0*/  LEA.HI.X.SX32 R139, R9, R2.reuse, 0x1, P1 ;  /* 0x00000002098b7211 */ /* 0x080fe200008f0eff */
[C---:B-1----:R-:W-:Y:S01]  /*06b0*/  IMAD R5, R4.reuse, 0x9, RZ ;  /* 0x0000000904057824 */ /* 0x042fe200078e02ff */
[-C--:B------:R-:W-:Y:S01]  /*06c0*/  LEA.HI.X.SX32 R171, R7, R2.reuse, 0x1, P0 ;  /* 0x0000000207ab7211 */ /* 0x080fe200000f0eff */
[----:B------:R-:W-:Y:S01]  /*06d0*/  IMAD R9, R4, 0x48, RZ ;  /* 0x0000004804097824 */ /* 0x000fe200078e02ff */
[-C--:B------:R-:W-:Y:S01]  /*06e0*/  IADD3 R6, P2, PT, R74, R3.reuse, RZ ;  /* 0x000000034a067210 */ /* 0x080fe20007f5e0ff */
[----:B------:R-:W-:Y:S01]  /*06f0*/  IMAD R224, R4, 0x26, RZ ;  /* 0x0000002604e07824 */ /* 0x000fe200078e02ff */
[-C--:B------:R-:W-:Y:S01]  /*0700*/  IADD3 R168, P1, PT, R10, R3.reuse, RZ ;  /* 0x000000030aa87210 */ /* 0x080fe20007f3e0ff */
[----:B------:R-:W-:Y:S01]  /*0710*/  IMAD R77, R4, 0x98, RZ ;  /* 0x00000098044d7824 */ /* 0x000fe200078e02ff */
[-C--:B------:R-:W-:Y:S01]  /*0720*/  IADD3 R184, P0, PT, R8, R3.reuse, RZ ;  /* 0x0000000308b87210 */ /* 0x080fe20007f1e0ff */
[C---:B------:R-:W-:Y:S01]  /*0730*/  IMAD R12, R4.reuse, 0xa, RZ ;  /* 0x0000000a040c7824 */ /* 0x040fe200078e02ff */
[-C--:B------:R-:W-:Y:S01]  /*0740*/  LEA.HI.X.SX32 R7, R11, R2.reuse, 0x1, P2 ;  /* 0x000000020b077211 */ /* 0x080fe200010f0eff */
[----:B------:R-:W-:Y:S01]  /*0750*/  IMAD R11, R4, 0x13, RZ ;  /* 0x00000013040b7824 */ /* 0x000fe200078e02ff */
[-C--:B------:R-:W-:Y:S01]  /*0760*/  LEA.HI.X.SX32 R169, R8, R2.reuse, 0x1, P1 ;  /* 0x0000000208a97211 */ /* 0x080fe200008f0eff */
[C---:B------:R-:W-:Y:S01]  /*0770*/  IMAD R206, R4.reuse, 0x4c, RZ ;  /* 0x0000004c04ce7824 */ /* 0x040fe200078e02ff */
[-C--:B------:R-:W-:Y:S01]  /*0780*/  LEA.HI.X.SX32 R185, R5, R2.reuse, 0x1, P0 ;  /* 0x0000000205b97211 */ /* 0x080fe200000f0eff */
[C---:B------:R-:W-:Y:S01]  /*0790*/  IMAD R80, R4.reuse, 0x90, RZ ;  /* 0x0000009004507824 */ /* 0x040fe200078e02ff */
[-C--:B------:R-:W-:Y:S01]  /*07a0*/  IADD3 R134, P1, PT, R9, R3.reuse, RZ ;  /* 0x0000000309867210 */ /* 0x080fe20007f3e0ff */
[----:B------:R-:W-:Y:S01]  /*07b0*/  IMAD R13, R4, 0x5, RZ ;  /* 0x00000005040d7824 */ /* 0x000fe200078e02ff */
[-C--:B------:R-:W-:Y:S01]  /*07c0*/  IADD3 R166, P0, PT, R224, R3.reuse, RZ ;  /* 0x00000003e0a67210 */ /* 0x080fe20007f1e0ff */
[----:B------:R-:W-:Y:S01]  /*07d0*/  IMAD R15, R4, 0x28, RZ ;  /* 0x00000028040f7824 */ /* 0x000fe200078e02ff */
[-C--:B------:R-:W-:Y:S01]  /*07e0*/  LEA.HI.X.SX32 R135, R10, R2.reuse, 0x1, P1 ;  /* 0x000000020a877211 */ /* 0x080fe200008f0eff */
[C---:B------:R-:W-:Y:S01]  /*07f0*/  IMAD R14, R4.reuse, 0x14, RZ ;  /* 0x00000014040e7824 */ /* 0x040fe200078e02ff */
[-C--:B------:R-:W-:Y:S01]  /*0800*/  IADD3 R10, P1, PT, R77, R3.reuse, RZ ;  /* 0x000000034d0a7210 */ /* 0x080fe20007f3e0ff */
[----:B------:R-:W-:Y:S01]  /*0810*/  IMAD R16, R4, 0x50, RZ ;  /* 0x0000005004107824 */ /* 0x000fe200078e02ff */
[-C--:B------:R-:W-:Y:S01]  /*0820*/  LEA.HI.X.SX32 R167, R11, R2.reuse, 0x1, P0 ;  /* 0x000000020ba77211 */ /* 0x080fe200000f0eff */
[----:B------:R-:W4:Y:S01]  /*0830*/  LDG.E.U16 R5, desc[UR8][R6.64] ;  /* 0x0000000806057981 */ /* 0x000f22000c1e1500 */
[-C--:B------:R-:W-:Y:S01]  /*0840*/  IADD3 R190, P0, PT, R12, R3.reuse, RZ ;  /* 0x000000030cbe7210 */ /* 0x080fe20007f1e0ff */
[----:B------:R-:W-:Y:S01]  /*0850*/  IMAD R17, R4, 0x16, RZ ;  /* 0x0000001604117824 */ /* 0x000fe200078e02ff */
[-C--:B------:R-:W-:Y:S01]  /*0860*/  LEA.HI.X.SX32 R11, R206, R2.reuse, 0x1, P1 ;  /* 0x00000002ce0b7211 */ /* 0x080fe200008f0eff */
[----:B------:R-:W-:Y:S01]  /*0870*/  IMAD R75, R4, 0xa0, RZ ;  /* 0x000000a0044b7824 */ /* 0x000fe200078e02ff */
[-C--:B------:R-:W-:Y:S01]  /*0880*/  IADD3 R8, P2, PT, R80, R3.reuse, RZ ;  /* 0x0000000350087210 */ /* 0x080fe20007f5e0ff */
[C---:B------:R-:W-:Y:S01]  /*0890*/  IMAD R83, R4.reuse, 0xa8, RZ ;  /* 0x000000a804537824 */ /* 0x040fe200078e02ff */
[-C--:B------:R-:W-:Y:S01]  /*08a0*/  LEA.HI.X.SX32 R191, R13, R2.reuse, 0x1, P0 ;  /* 0x000000020dbf7211 */ /* 0x080fe200000f0eff */
[C---:B------:R-:W-:Y:S01]  /*08b0*/  IMAD R13, R4.reuse, 0x2a, RZ ;  /* 0x0000002a040d7824 */ /* 0x040fe200078e02ff */
[-C--:B------:R-:W-:Y:S01]  /*08c0*/  IADD3 R164, P0, PT, R15, R3.reuse, RZ ;  /* 0x000000030fa47210 */ /* 0x080fe20007f1e0ff */
[----:B------:R1:W2:Y:S01]  /*08d0*/  LDG.E.U16 R6, desc[UR8][R10.64] ;  /* 0x000000080a067981 */ /* 0x0002a2000c1e1500 */
[-C--:B------:R-:W-:Y:S01]  /*08e0*/  LEA.HI.X.SX32 R9, R9, R2.reuse, 0x1, P2 ;  /* 0x0000000209097211 */ /* 0x080fe200010f0eff */
[----:B------:R-:W-:Y:S01]  /*08f0*/  IMAD R81, R4, 0xb0, RZ ;  /* 0x000000b004517824 */ /* 0x000fe200078e02ff */
[-C--:B------:R-:W-:Y:S01]  /*0900*/  IADD3 R130, P2, PT, R16, R3.reuse, RZ ;  /* 0x0000000310827210 */ /* 0x080fe20007f5e0ff */
[----:B------:R-:W-:Y:S01]  /*0910*/  IMAD R86, R4, 0xb8, RZ ;  /* 0x000000b804567824 */ /* 0x000fe200078e02ff */
[----:B------:R-:W-:Y:S01]  /*0920*/  LEA.HI.X.SX32 R165, R14, R2, 0x1, P0 ;  /* 0x000000020ea57211 */ /* 0x000fe200000f0eff */
[----:B------:R0:W2:Y:S01]  /*0930*/  LDG.E.U16 R7, desc[UR8][R8.64] ;  /* 0x0000000808077981 */ /* 0x0000a2000c1e1500 */
[----:B------:R-:W-:Y:S01]  /*0940*/  IADD3 R162, P0, PT, R13, R3, RZ ;  /* 0x000000030da27210 */ /* 0x000fe20007f1e0ff */
[----:B------:R-:W-:-:S02]  /*0950*/  IMAD R19, R4, 0x58, RZ ;  /* 0x0000005804137824 */ /* 0x000fc400078e02ff */
[----:B------:R-:W-:Y:S01]  /*0960*/  IMAD R221, R4, 0x5c, RZ ;  /* 0x0000005c04dd7824 */ /* 0x000fe200078e02ff */
[-C--:B------:R-:W-:Y:S01]  /*0970*/  IADD3 R182, P1, PT, R14, R3.reuse, RZ ;  /* 0x000000030eb67210 */ /* 0x080fe20007f3e0ff */
[C---:B-1----:R-:W-:Y:S01]  /*0980*/  IMAD R11, R4.reuse, 0x15, RZ ;  /* 0x00000015040b7824 */ /* 0x042fe200078e02ff */
[-C--:B------:R-:W-:Y:S01]  /*0990*/  LEA.HI.X.SX32 R131, R15, R2.reuse, 0x1, P2 ;  /* 0x000000020f837211 */ /* 0x080fe200010f0eff */
[C---:B------:R-:W-:Y:S02]  /*09a0*/  IMAD R15, R4.reuse, 0xb, RZ ;  /* 0x0000000b040f7824 */ /* 0x040fe400078e02ff */
[C---:B------:R-:W-:Y:S01]  /*09b0*/  IMAD R20, R4.reuse, 0x6, RZ ;  /* 0x0000000604147824 */ /* 0x040fe200078e02ff */
[-C--:B------:R-:W-:Y:S01]  /*09c0*/  LEA.HI.X.SX32 R163, R11, R2.reuse, 0x1, P0 ;  /* 0x000000020ba37211 */ /* 0x080fe200000f0eff */
[C---:B------:R-:W-:Y:S01]  /*09d0*/  IMAD R14, R4.reuse, 0x54, RZ ;  /* 0x00000054040e7824 */ /* 0x040fe200078e02ff */
[-C--:B------:R-:W-:Y:S01]  /*09e0*/  IADD3 R180, P0, PT, R17, R3.reuse, RZ ;  /* 0x0000000311b47210 */ /* 0x080fe20007f1e0ff */
[----:B------:R-:W-:Y:S01]  /*09f0*/  IMAD R21, R4, 0x3, RZ ;  /* 0x0000000304157824 */ /* 0x000fe200078e02ff */
[-C--:B------:R-:W-:Y:S01]  /*0a00*/  LEA.HI.X.SX32 R183, R12, R2.reuse, 0x1, P1 ;  /* 0x000000020cb77211 */ /* 0x080fe200008f0eff */
[C---:B------:R-:W-:Y:S01]  /*0a10*/  IMAD R22, R4.reuse, 0xc, RZ ;  /* 0x0000000c04167824 */ /* 0x040fe200078e02ff */
[-C--:B------:R-:W-:Y:S01]  /*0a20*/  LEA.HI.X.SX32 R181, R15, R2.reuse, 0x1, P0 ;  /* 0x000000020fb57211 */ /* 0x080fe200000f0eff */
[C---:B------:R-:W-:Y:S01]  /*0a30*/  IMAD R15, R4.reuse, 0x2c, RZ ;  /* 0x0000002c040f7824 */ /* 0x040fe200078e02ff */
[-C--:B0-----:R-:W-:Y:S01]  /*0a40*/  IADD3 R8, P1, PT, R75, R3.reuse, RZ ;  /* 0x000000034b087210 */ /* 0x081fe20007f3e0ff */
[C---:B------:R-:W-:Y:S01]  /*0a50*/  IMAD R23, R4.reuse, 0x18, RZ ;  /* 0x0000001804177824 */ /* 0x040fe200078e02ff */
[-C--:B------:R-:W-:Y:S01]  /*0a60*/  IADD3 R10, P2, PT, R83, R3.reuse, RZ ;  /* 0x00000003530a7210 */ /* 0x080fe20007f5e0ff */
[C---:B------:R-:W-:Y:S01]  /*0a70*/  IMAD R24, R4.reuse, 0x30, RZ ;  /* 0x0000003004187824 */ /* 0x040fe200078e02ff */
[-C--:B------:R-:W-:Y:S01]  /*0a80*/  IADD3 R160, P0, PT, R15, R3.reuse, RZ ;  /* 0x000000030fa07210 */ /* 0x080fe20007f1e0ff */
[----:B------:R-:W-:Y:S01]  /*0a90*/  IMAD R84, R4, 0xc0, RZ ;  /* 0x000000c004547824 */ /* 0x000fe200078e02ff */
[-C--:B------:R-:W-:Y:S01]  /*0aa0*/  LEA.HI.X.SX32 R9, R16, R2.reuse, 0x1, P1 ;  /* 0x0000000210097211 */ /* 0x080fe200008f0eff */
[----:B------:R-:W-:Y:S01]  /*0ab0*/  IMAD R92, R4, 0xd0, RZ ;  /* 0x000000d0045c7824 */ /* 0x000fe200078e02ff */
[-C--:B------:R-:W-:Y:S01]  /*0ac0*/  IADD3 R12, P1, PT, R14, R3.reuse, RZ ;  /* 0x000000030e0c7210 */ /* 0x080fe20007f3e0ff */
[----:B------:R-:W-:Y:S01]  /*0ad0*/  IMAD R25, R4, 0x32, RZ ;  /* 0x0000003204197824 */ /* 0x000fe200078e02ff */
[-C--:B------:R-:W-:Y:S01]  /*0ae0*/  LEA.HI.X.SX32 R11, R14, R2.reuse, 0x1, P2 ;  /* 0x000000020e0b7211 */ /* 0x080fe200010f0eff */
[----:B------:R-:W2:Y:S01]  /*0af0*/  LDG.E.U16 R8, desc[UR8][R8.64] ;  /* 0x0000000808087981 */ /* 0x000ea2000c1e1500 */
[-C--:B------:R-:W-:Y:S01]  /*0b00*/  IADD3 R16, P2, PT, R81, R3.reuse, RZ ;  /* 0x0000000351107210 */ /* 0x080fe20007f5e0ff */
[----:B------:R-:W-:Y:S01]  /*0b10*/  IMAD R27, R4, 0x64, RZ ;  /* 0x00000064041b7824 */ /* 0x000fe200078e02ff */
[-C--:B------:R-:W-:Y:S01]  /*0b20*/  LEA.HI.X.SX32 R161, R17, R2.reuse, 0x1, P0 ;  /* 0x0000000211a17211 */ /* 0x080fe200000f0eff */
[----:B------:R-:W2:Y:S01]  /*0b30*/  LDG.E.U16 R10, desc[UR8][R10.64] ;  /* 0x000000080a0a7981 */ /* 0x000ea2000c1e1500 */
[-C--:B------:R-:W-:Y:S01]  /*0b40*/  IADD3 R18, P0, PT, R86, R3.reuse, RZ ;  /* 0x0000000356127210 */ /* 0x080fe20007f1e0ff */
[C---:B------:R-:W-:Y:S01]  /*0b50*/  IMAD R85, R4.reuse, 0xc8, RZ ;  /* 0x000000c804557824 */ /* 0x040fe200078e02ff */
[-C--:B------:R-:W-:Y:S01]  /*0b60*/  LEA.HI.X.SX32 R13, R13, R2.reuse, 0x1, P1 ;  /* 0x000000020d0d7211 */ /* 0x080fe200008f0eff */
[C---:B------:R-:W-:Y:S01]  /*0b70*/  IMAD R26, R4.reuse, 0x1c, RZ ;  /* 0x0000001c041a7824 */ /* 0x040fe200078e02ff */
[CC--:B------:R-:W-:Y:S01]  /*0b80*/  IADD3 R14, P1, PT, R19.reuse, R3.reuse, RZ ;  /* 0x00000003130e7210 */ /* 0x0c0fe20007f3e0ff */
[C---:B------:R-:W-:Y:S01]  /*0b90*/  IMAD R226, R4.reuse, 0xe, RZ ;  /* 0x0000000e04e27824 */ /* 0x040fe200078e02ff */
[-C--:B------:R-:W-:Y:S01]  /*0ba0*/  LEA.HI.X.SX32 R17, R19, R2.reuse, 0x1, P2 ;  /* 0x0000000213117211 */ /* 0x080fe200010f0eff */
[----:B------:R-:W2:Y:S01]  /*0bb0*/  LDG.E.U16 R9, desc[UR8][R12.64] ;  /* 0x000000080c097981 */ /* 0x000ea2000c1e1500 */
[-C--:B------:R-:W-:Y:S01]  /*0bc0*/  LEA.HI.X.SX32 R19, R221, R2.reuse, 0x1, P0 ;  /* 0x00000002dd137211 */ /* 0x080fe200000f0eff */
[----:B------:R-:W-:Y:S01]  /*0bd0*/  IMAD R29, R4, 0x70, RZ ;  /* 0x00000070041d7824 */ /* 0x000fe200078e02ff */
[-C--:B------:R-:W-:Y:S01]  /*0be0*/  IADD3 R194, P0, PT, R20, R3.reuse, RZ ;  /* 0x0000000314c27210 */ /* 0x080fe20007f1e0ff */
[C---:B------:R-:W-:Y:S01]  /*0bf0*/  IMAD R91, R4.reuse, 0xe0, RZ ;  /* 0x000000e0045b7824 */ /* 0x040fe200078e02ff */
[-C--:B------:R-:W-:Y:S01]  /*0c00*/  LEA.HI.X.SX32 R15, R15, R2.reuse, 0x1, P1 ;  /* 0x000000020f0f7211 */ /* 0x080fe200008f0eff */
[C---:B------:R-:W-:Y:S01]  /*0c10*/  IMAD R227, R4.reuse, 0x1e, RZ ;  /* 0x0000001e04e37824 */ /* 0x040fe200078e02ff */
[-C--:B------:R-:W-:Y:S01]  /*0c20*/  LEA.HI.X.SX32 R195, R21, R2.reuse, 0x1, P0 ;  /* 0x0000000215c37211 */ /* 0x080fe200000f0eff */
[----:B------:R-:W-:Y:S01]  /*0c30*/  IMAD R21, R4, 0x60, RZ ;  /* 0x0000006004157824 */ /* 0x000fe200078e02ff */
[-C--:B------:R-:W-:Y:S01]  /*0c40*/  IADD3 R188, P1, PT, R22, R3.reuse, RZ ;  /* 0x0000000316bc7210 */ /* 0x080fe20007f3e0ff */
[----:B------:R0:W2:Y:S01]  /*0c50*/  LDG.E.U16 R11, desc[UR8][R14.64] ;  /* 0x000000080e0b7981 */ /* 0x0000a2000c1e1500 */
[-C--:B------:R-:W-:Y:S01]  /*0c60*/  IADD3 R178, P0, PT, R23, R3.reuse, RZ ;  /* 0x0000000317b27210 */ /* 0x080fe20007f1e0ff */
[----:B------:R-:W-:Y:S01]  /*0c70*/  IMAD R30, R4, 0x78, RZ ;  /* 0x00000078041e7824 */ /* 0x000fe200078e02ff */
[-C--:B------:R-:W-:Y:S01]  /*0c80*/  LEA.HI.X.SX32 R189, R20, R2.reuse, 0x1, P1 ;  /* 0x0000000214bd7211 */ /* 0x080fe200008f0eff */
[----:B------:R1:W2:Y:S01]  /*0c90*/  LDG.E.U16 R12, desc[UR8][R16.64] ;  /* 0x00000008100c7981 */ /* 0x0002a2000c1e1500 */
[-C--:B------:R-:W-:Y:S01]  /*0ca0*/  IADD3 R158, P2, PT, R24, R3.reuse, RZ ;  /* 0x00000003189e7210 */ /* 0x080fe20007f5e0ff */
[----:B------:R-:W-:Y:S01]  /*0cb0*/  IMAD R225, R4, 0x36, RZ ;  /* 0x0000003604e17824 */ /* 0x000fe200078e02ff */
[----:B------:R-:W-:Y:S01]  /*0cc0*/  LEA.HI.X.SX32 R179, R22, R2, 0x1, P0 ;  /* 0x0000000216b37211 */ /* 0x000fe200000f0eff */
[----:B------:R1:W2:Y:S01]  /*0cd0*/  LDG.E.U16 R13, desc[UR8][R18.64] ;  /* 0x00000008120d7981 */ /* 0x0002a2000c1e1500 */
[C---:B------:R-:W-:Y:S01]  /*0ce0*/  IMAD R88, R4.reuse, 0xf0, RZ ;  /* 0x000000f004587824 */ /* 0x040fe200078e02ff */
[----:B0-----:R-:W-:Y:S01]  /*0cf0*/  IADD3 R14, P1, PT, R21, R3, RZ ;  /* 0x00000003150e7210 */ /* 0x001fe20007f3e0ff */
[----:B------:R-:W-:-:S02]  /*0d00*/  IMAD R87, R4, 0xd8, RZ ;  /* 0x000000d804577824 */ /* 0x000fc400078e02ff */
[C---:B------:R-:W-:Y:S02]  /*0d10*/  IMAD R31, R4.reuse, 0x3a, RZ ;  /* 0x0000003a041f7824 */ /* 0x040fe400078e02ff */
[C---:B------:R-:W-:Y:S02]  /*0d20*/  IMAD R222, R4.reuse, 0x6c, RZ ;  /* 0x0000006c04de7824 */ /* 0x040fe400078e02ff */
[C---:B------:R-:W-:Y:S02]  /*0d30*/  IMAD R34, R4.reuse, 0x74, RZ ;  /* 0x0000007404227824 */ /* 0x040fe400078e02ff */
[C---:B------:R-:W-:Y:S02]  /*0d40*/  IMAD R90, R4.reuse, 0xe8, RZ ;  /* 0x000000e8045a7824 */ /* 0x040fe400078e02ff */
[C---:B------:R-:W-:Y:S02]  /*0d50*/  IMAD R89, R4.reuse, 0xf8, RZ ;  /* 0x000000f804597824 */ /* 0x040fe400078e02ff */
        /* <DEDUP_REMOVED lines=18> */
[C---:B------:R-:W-:Y:S01]  /*0e80*/  IMAD R47, R4.reuse, 0x71, RZ ;  /* 0x00000071042f7824 */ /* 0x040fe200078e02ff */
[C---:B------:R-:W-:Y:S01]  /*0e90*/  SHF.L.U32 R46, R4.reuse, 0x1, RZ ;  /* 0x00000001042e7819 */ /* 0x040fe200000006ff */
[----:B-1----:R-:W-:Y:S01]  /*0ea0*/  IMAD R16, R4, 0x1a, RZ ;  /* 0x0000001a04107824 */ /* 0x002fe200078e02ff */
[-C--:B------:R-:W-:Y:S01]  /*0eb0*/  LEA.HI.X.SX32 R15, R24, R2.reuse, 0x1, P1 ;  /* 0x00000002180f7211 */ /* 0x080fe200008f0eff */
[----:B------:R-:W-:Y:S01]  /*0ec0*/  IMAD R17, R4, 0xd, RZ ;  /* 0x0000000d04117824 */ /* 0x000fe200078e02ff */
[-C--:B------:R-:W-:Y:S01]  /*0ed0*/  IADD3 R20, P1, PT, R84, R3.reuse, RZ ;  /* 0x0000000354147210 */ /* 0x080fe20007f3e0ff */
[----:B------:R-:W-:Y:S01]  /*0ee0*/  IMAD R110, R4, 0x8a, RZ ;  /* 0x0000008a046e7824 */ /* 0x000fe200078e02ff */
[-C--:B------:R-:W-:Y:S01]  /*0ef0*/  IADD3 R176, P0, PT, R16, R3.reuse, RZ ;  /* 0x0000000310b07210 */ /* 0x080fe20007f1e0ff */
[C---:B------:R-:W-:Y:S01]  /*0f00*/  IMAD R113, R4.reuse, 0x9a, RZ ;  /* 0x0000009a04717824 */ /* 0x040fe200078e02ff */
[-C--:B------:R-:W-:Y:S01]  /*0f10*/  LEA.HI.X.SX32 R159, R23, R2.reuse, 0x1, P2 ;  /* 0x00000002179f7211 */ /* 0x080fe200010f0eff */
[C---:B------:R-:W-:Y:S01]  /*0f20*/  IMAD R23, R4.reuse, 0x68, RZ ;  /* 0x0000006804177824 */ /* 0x040fe200078e02ff */
[-C--:B------:R-:W-:Y:S01]  /*0f30*/  LEA.HI.X.SX32 R21, R21, R2.reuse, 0x1, P1 ;  /* 0x0000000215157211 */ /* 0x080fe200008f0eff */
[----:B------:R-:W-:Y:S01]  /*0f40*/  IMAD R19, R4, 0x34, RZ ;  /* 0x0000003404137824 */ /* 0x000fe200078e02ff */
[-C--:B------:R-:W-:Y:S01]  /*0f50*/  LEA.HI.X.SX32 R177, R17, R2.reuse, 0x1, P0 ;  /* 0x0000000211b17211 */ /* 0x080fe200000f0eff */
[----:B------:R-:W2:Y:S01]  /*0f60*/  LDG.E.U16 R14, desc[UR8][R14.64] ;  /* 0x000000080e0e7981 */ /* 0x000ea2000c1e1500 */
[-C--:B------:R-:W-:Y:S01]  /*0f70*/  IADD3 R22, P0, PT, R92, R3.reuse, RZ ;  /* 0x000000035c167210 */ /* 0x080fe20007f1e0ff */
[C---:B------:R-:W-:Y:S01]  /*0f80*/  IMAD R111, R4.reuse, 0xaa, RZ ;  /* 0x000000aa046f7824 */ /* 0x040fe200078e02ff */
[-C--:B------:R-:W-:Y:S01]  /*0f90*/  IADD3 R18, P2, PT, R23, R3.reuse, RZ ;  /* 0x0000000317127210 */ /* 0x080fe20007f5e0ff */
[C---:B------:R-:W-:Y:S01]  /*0fa0*/  IMAD R120, R4.reuse, 0xda, RZ ;  /* 0x000000da04787824 */ /* 0x040fe200078e02ff */
[-C--:B------:R-:W-:Y:S01]  /*0fb0*/  IADD3 R154, P1, PT, R19, R3.reuse, RZ ;  /* 0x00000003139a7210 */ /* 0x080fe20007f3e0ff */
[C---:B------:R-:W-:Y:S01]  /*0fc0*/  IMAD R115, R4.reuse, 0xba, RZ ;  /* 0x000000ba04737824 */ /* 0x040fe200078e02ff */
[-C--:B------:R-:W-:Y:S01]  /*0fd0*/  LEA.HI.X.SX32 R23, R23, R2.reuse, 0x1, P0 ;  /* 0x0000000217177211 */ /* 0x080fe200000f0eff */
[C---:B------:R-:W-:Y:S01]  /*0fe0*/  IMAD R49, R4.reuse, 0x5d, RZ ;  /* 0x0000005d04317824 */ /* 0x040fe200078e02ff */
[----:B------:R-:W2:Y:S01]  /*0ff0*/  LDG.E.U16 R162, desc[UR8][R162.64] ;  /* 0x00000008a2a27981 */ /* 0x000ea2000c1e1500 */
[-C--:B------:R-:W-:Y:S01]  /*1000*/  IADD3 R156, P0, PT, R25, R3.reuse, RZ ;  /* 0x00000003199c7210 */ /* 0x080fe20007f1e0ff */
[----:B------:R-:W-:Y:S01]  /*1010*/  IMAD R121, R4, 0xea, RZ ;  /* 0x000000ea04797824 */ /* 0x000fe200078e02ff */
[----:B------:R-:W0:Y:S01]  /*1020*/  LDC R144, c[0x0][0x3b8] ;  /* 0x0000ee00ff907b82 */ /* 0x000e220000000800 */
[----:B------:R1:W2:Y:S01]  /*1030*/  LDG.E.U16 R15, desc[UR8][R20.64] ;  /* 0x00000008140f7981 */ /* 0x0002a2000c1e1500 */
[-C--:B------:R-:W-:Y:S01]  /*1040*/  LEA.HI.X.SX32 R155, R16, R2.reuse, 0x1, P1 ;  /* 0x00000002109b7211 */ /* 0x080fe200008f0eff */
[C---:B------:R-:W-:Y:S01]  /*1050*/  IMAD R117, R4.reuse, 0xca, RZ ;  /* 0x000000ca04757824 */ /* 0x040fe200078e02ff */
[-C--:B------:R-:W-:Y:S01]  /*1060*/  LEA.HI.X.SX32 R19, R19, R2.reuse, 0x1, P2 ;  /* 0x0000000213137211 */ /* 0x080fe200010f0eff */
[----:B------:R1:W2:Y:S01]  /*1070*/  LDG.E.U16 R17, desc[UR8][R22.64] ;  /* 0x0000000816117981 */ /* 0x0002a2000c1e1500 */
[C---:B------:R-:W-:Y:S01]  /*1080*/  IMAD R55, R4.reuse, 0x75, RZ ;  /* 0x0000007504377824 */ /* 0x040fe200078e02ff */
[----:B------:R-:W0:Y:S01]  /*1090*/  LDCU UR6, c[0x0][0x3c0] ;  /* 0x00007800ff0677ac */ /* 0x000e220008000800 */
[C---:B------:R-:W-:Y:S01]  /*10a0*/  IMAD R51, R4.reuse, 0x65, RZ ;  /* 0x0000006504337824 */ /* 0x040fe200078e02ff */
[----:B------:R-:W2:Y:S01]  /*10b0*/  LDG.E.U16 R164, desc[UR8][R164.64] ;  /* 0x00000008a4a47981 */ /* 0x000ea2000c1e1500 */
[C---:B------:R-:W-:Y:S01]  /*10c0*/  IMAD R56, R4.reuse, 0x4a, RZ ;  /* 0x0000004a04387824 */ /* 0x040fe200078e02ff */
[----:B------:R-:W0:Y:S01]  /*10d0*/  LDC R78, c[0x0][0x3b8] ;  /* 0x0000ee00ff4e7b82 */ /* 0x000e220000000800 */
[C---:B-1----:R-:W-:Y:S01]  /*10e0*/  IMAD R21, R4.reuse, 0x19, RZ ;  /* 0x0000001904157824 */ /* 0x042fe200078e02ff */
[-C--:B------:R-:W-:Y:S01]  /*10f0*/  IADD3 R20, P1, PT, R27, R3.reuse, RZ ;  /* 0x000000031b147210 */ /* 0x080fe20007f3e0ff */
[----:B------:R-:W2:Y:S01]  /*1100*/  LDG.E.U16 R16, desc[UR8][R18.64] ;  /* 0x0000000812107981 */ /* 0x000ea2000c1e1500 */
[-C--:B------:R-:W-:Y:S01]  /*1110*/  IADD3 R24, P2, PT, R85, R3.reuse, RZ ;  /* 0x0000000355187210 */ /* 0x080fe20007f5e0ff */
[----:B------:R-:W-:Y:S01]  /*1120*/  IMAD R23, R4, 0x38, RZ ;  /* 0x0000003804177824 */ /* 0x000fe200078e02ff */
[-C--:B------:R-:W-:Y:S01]  /*1130*/  LEA.HI.X.SX32 R157, R21, R2.reuse, 0x1, P0 ;  /* 0x00000002159d7211 */ /* 0x080fe200000f0eff */
[----:B------:R1:W2:Y:S01]  /*1140*/  LDG.E.U16 R154, desc[UR8][R154.64] ;  /* 0x000000089a9a7981 */ /* 0x0002a2000c1e1500 */
        /* <DEDUP_REMOVED lines=11> */
[----:B------:R1:W2:Y:S01]  /*1200*/  LDG.E.U16 R19, desc[UR8][R24.64] ;  /* 0x0000000818137981 */ /* 0x0002a2000c1e1500 */
[-C--:B------:R-:W-:Y:S01]  /*1210*/  IADD3 R28, P2, PT, R91, R3.reuse, RZ ;  /* 0x000000035b1c7210 */ /* 0x080fe20007f5e0ff */
[----:B------:R-:W-:Y:S01]  /*1220*/  IMAD R173, R4, 0xd4, RZ ;  /* 0x000000d404ad7824 */ /* 0x000fe200078e02ff */
[-C--:B------:R-:W-:Y:S01]  /*1230*/  LEA.HI.X.SX32 R151, R26, R2.reuse, 0x1, P0 ;  /* 0x000000021a977211 */ /* 0x080fe200000f0eff */
[C---:B-1----:R-:W-:Y:S01]  /*1240*/  IMAD R155, R4.reuse, 0x84, RZ ;  /* 0x00000084049b7824 */ /* 0x042fe200078e02ff */
[-C--:B------:R-:W-:Y:S01]  /*1250*/  IADD3 R146, P0, PT, R27, R3.reuse, RZ ;  /* 0x000000031b927210 */ /* 0x080fe20007f1e0ff */
[----:B------:R1:W2:Y:S01]  /*1260*/  LDG.E.U16 R156, desc[UR8][R156.64] ;  /* 0x000000089c9c7981 */ /* 0x0002a2000c1e1500 */
        /* <DEDUP_REMOVED lines=10> */
[-C--:B------:R-:W-:Y:S01]  /*1310*/  LEA.HI.X.SX32 R27, R27, R2.reuse, 0x1, P1 ;  /* 0x000000021b1b7211 */ /* 0x080fe200008f0eff */
[----:B------:R-:W-:Y:S01]  /*1320*/  IMAD R228, R4, 0x46, RZ ;  /* 0x0000004604e47824 */ /* 0x000fe200078e02ff */
[-C--:B------:R-:W-:Y:S01]  /*1330*/  IADD3 R32, P2, PT, R88, R3.reuse, RZ ;  /* 0x0000000358207210 */ /* 0x080fe20007f5e0ff */
[C---:B-1----:R-:W-:Y:S01]  /*1340*/  IMAD R157, R4.reuse, 0x94, RZ ;  /* 0x00000094049d7824 */ /* 0x042fe200078e02ff */
[-C--:B------:R-:W-:Y:S01]  /*1350*/  IADD3 R24, P1, PT, R87, R3.reuse, RZ ;  /* 0x0000000357187210 */ /* 0x080fe20007f3e0ff */
[----:B------:R-:W2:Y:S01]  /*1360*/  LDG.E.U16 R22, desc[UR8][R26.64] ;  /* 0x000000081a167981 */ /* 0x000ea2000c1e1500 */
[-C--:B------:R-:W-:Y:S01]  /*1370*/  LEA.HI.X.SX32 R153, R25, R2.reuse, 0x1, P0 ;  /* 0x0000000219997211 */ /* 0x080fe200000f0eff */
[C---:B------:R-:W-:Y:S01]  /*1380*/  IMAD R233, R4.reuse, 0x56, RZ ;  /* 0x0000005604e97824 */ /* 0x040fe200078e02ff */
[-C--:B------:R-:W-:Y:S01]  /*1390*/  IADD3 R148, P0, PT, R31, R3.reuse, RZ ;  /* 0x000000031f947210 */ /* 0x080fe20007f1e0ff */
[----:B0-----:R-:W-:Y:S01]  /*13a0*/  IMAD R29, R4, 0x1d, RZ ;  /* 0x0000001d041d7824 */ /* 0x001fe200078e02ff */
[-C--:B------:R-:W-:Y:S01]  /*13b0*/  LEA.HI.X.SX32 R33, R30, R2.reuse, 0x1, P2 ;  /* 0x000000021e217211 */ /* 0x080fe200010f0eff */
[----:B------:R-:W-:Y:S01]  /*13c0*/  IMAD R165, R4, 0xb4, RZ ;  /* 0x000000b404a57824 */ /* 0x000fe200078e02ff */
[-C--:B------:R-:W-:Y:S01]  /*13d0*/  LEA.HI.X.SX32 R25, R222, R2.reuse, 0x1, P1 ;  /* 0x00000002de197211 */ /* 0x080fe200008f0eff */
[----:B------:R0:W2:Y:S01]  /*13e0*/  LDG.E.U16 R170, desc[UR8][R170.64] ;  /* 0x00000008aaaa7981 */ /* 0x0000a2000c1e1500 */
[-C--:B------:R-:W-:Y:S01]  /*13f0*/  IADD3 R28, P1, PT, R34, R3.reuse, RZ ;  /* 0x00000003221c7210 */ /* 0x080fe20007f3e0ff */
[----:B------:R-:W-:Y:S01]  /*1400*/  IMAD R67, R4, 0x23, RZ ;  /* 0x0000002304437824 */ /* 0x000fe200078e02ff */
[-C--:B------:R-:W-:Y:S01]  /*1410*/  LEA.HI.X.SX32 R149, R29, R2.reuse, 0x1, P0 ;  /* 0x000000021d957211 */ /* 0x080fe200000f0eff */
[----:B------:R1:W2:Y:S01]  /*1420*/  LDG.E.U16 R23, desc[UR8][R32.64] ;  /* 0x0000000820177981 */ /* 0x0002a2000c1e1500 */
[-C--:B------:R-:W-:Y:S01]  /*1430*/  IADD3 R30, P2, PT, R90, R3.reuse, RZ ;  /* 0x000000035a1e7210 */ /* 0x080fe20007f5e0ff */
[C---:B------:R-:W-:Y:S01]  /*1440*/  IMAD R234, R4.reuse, 0x66, RZ ;  /* 0x0000006604ea7824 */ /* 0x040fe200078e02ff */
[-C--:B------:R-:W-:Y:S01]  /*1450*/  IADD3 R36, P0, PT, R89, R3.reuse, RZ ;  /* 0x0000000359247210 */ /* 0x080fe20007f1e0ff */
[----:B------:R-:W2:Y:S01]  /*1460*/  LDG.E.U16 R24, desc[UR8][R24.64] ;  /* 0x0000000818187981 */ /* 0x000ea2000c1e1500 */
[-C--:B------:R-:W-:Y:S01]  /*1470*/  LEA.HI.X.SX32 R29, R31, R2.reuse, 0x1, P1 ;  /* 0x000000021f1d7211 */ /* 0x080fe200008f0eff */
[----:B------:R-:W-:Y:S01]  /*1480*/  IMAD R239, R4, 0x76, RZ ;  /* 0x0000007604ef7824 */ /* 0x000fe200078e02ff */
[-C--:B------:R-:W-:Y:S01]  /*1490*/  LEA.HI.X.SX32 R31, R34, R2.reuse, 0x1, P2 ;  /* 0x00000002221f7211 */ /* 0x080fe200010f0eff */
[C---:B0-----:R-:W-:Y:S01]  /*14a0*/  IMAD R171, R4.reuse, 0xc4, RZ ;  /* 0x000000c404ab7824 */ /* 0x041fe200078e02ff */
[-C--:B------:R-:W-:Y:S01]  /*14b0*/  LEA.HI.X.SX32 R37, R223, R2.reuse, 0x1, P0 ;  /* 0x00000002df257211 */ /* 0x080fe200000f0eff */
[----:B-1----:R-:W-:Y:S01]  /*14c0*/  IMAD R33, R4, 0x21, RZ ;  /* 0x0000002104217824 */ /* 0x002fe200078e02ff */
[-C--:B------:R-:W-:Y:S01]  /*14d0*/  IADD3 R142, P0, PT, R53, R3.reuse, RZ ;  /* 0x00000003358e7210 */ /* 0x080fe20007f1e0ff */
[----:B------:R0:W2:Y:S01]  /*14e0*/  LDG.E.U16 R26, desc[UR8][R30.64] ;  /* 0x000000081e1a7981 */ /* 0x0000a2000c1e1500 */
[-C--:B------:R-:W-:Y:S01]  /*14f0*/  IADD3 R32, P1, PT, R58, R3.reuse, RZ ;  /* 0x000000033a207210 */ /* 0x080fe20007f3e0ff */
[C---:B------:R-:W-:Y:S01]  /*1500*/  IMAD R69, R4.reuse, 0x2b, RZ ;  /* 0x0000002b04457824 */ /* 0x040fe200078e02ff */
[-C--:B------:R-:W-:Y:S01]  /*1510*/  LEA.HI.X.SX32 R143, R33, R2.reuse, 0x1, P0 ;  /* 0x00000002218f7211 */ /* 0x080fe200000f0eff */
[----:B------:R1:W2:Y:S01]  /*1520*/  LDG.E.U16 R25, desc[UR8][R28.64] ;  /* 0x000000081c197981 */ /* 0x0002a2000c1e1500 */
[-C--:B------:R-:W-:Y:S01]  /*1530*/  IADD3 R34, P2, PT, R61, R3.reuse, RZ ;  /* 0x000000033d227210 */ /* 0x080fe20007f5e0ff */
[C---:B------:R-:W-:Y:S01]  /*1540*/  IMAD R71, R4.reuse, 0x33, RZ ;  /* 0x0000003304477824 */ /* 0x040fe200078e02ff */
[-C--:B------:R-:W-:Y:S01]  /*1550*/  LEA.HI.X.SX32 R33, R35, R2.reuse, 0x1, P1 ;  /* 0x0000000223217211 */ /* 0x080fe200008f0eff */
[----:B------:R1:W2:Y:S01]  /*1560*/  LDG.E.U16 R27, desc[UR8][R36.64] ;  /* 0x00000008241b7981 */ /* 0x0002a2000c1e1500 */
[C---:B------:R-:W-:Y:S01]  /*1570*/  IMAD R238, R4.reuse, 0x86, RZ ;  /* 0x0000008604ee7824 */ /* 0x040fe200078e02ff */
[-C--:B0-----:R-:W-:Y:S01]  /*1580*/  IADD3 R30, P0, PT, R65, R3.reuse, RZ ;  /* 0x00000003411e7210 */ /* 0x081fe20007f1e0ff */
[C---:B------:R-:W-:Y:S01]  /*1590*/  IMAD R237, R4.reuse, 0x96, RZ ;  /* 0x0000009604ed7824 */ /* 0x040fe200078e02ff */
[----:B------:R-:W2:Y:S01]  /*15a0*/  LDG.E.U16 R178, desc[UR8][R178.64] ;  /* 0x00000008b2b27981 */ /* 0x000ea2000c1e1500 */
[C---:B------:R-:W-:Y:S01]  /*15b0*/  IMAD R236, R4.reuse, 0xa6, RZ ;  /* 0x000000a604ec7824 */ /* 0x040fe200078e02ff */
[----:B------:R-:W0:Y:S01]  /*15c0*/  LDC R76, c[0x0][0x3b8] ;  /* 0x0000ee00ff4c7b82 */ /* 0x000e220000000800 */
[C---:B-1----:R-:W-:Y:S01]  /*15d0*/  IMAD R29, R4.reuse, 0x39, RZ ;  /* 0x00000039041d7824 */ /* 0x042fe200078e02ff */
[-C--:B------:R-:W-:Y:S01]  /*15e0*/  LEA.HI.X.SX32 R35, R39, R2.reuse, 0x1, P2 ;  /* 0x0000000227237211 */ /* 0x080fe200010f0eff */
[----:B------:R1:W2:Y:S01]  /*15f0*/  LDG.E.U16 R28, desc[UR8][R32.64] ;  /* 0x00000008201c7981 */ /* 0x0002a2000c1e1500 */
[C---:B------:R-:W-:Y:S01]  /*1600*/  IMAD R37, R4.reuse, 0x41, RZ ;  /* 0x0000004104257824 */ /* 0x040fe200078e02ff */
[----:B------:R-:W0:Y:S01]  /*1610*/  LDCU.64 UR12, c[0x0][0x388] ;  /* 0x00007100ff0c77ac */ /* 0x000e220008000a00 */
[-C--:B------:R-:W-:Y:S01]  /*1620*/  LEA.HI.X.SX32 R31, R29, R2.reuse, 0x1, P0 ;  /* 0x000000021d1f7211 */ /* 0x080fe200000f0eff */
[----:B------:R-:W2:Y:S01]  /*1630*/  LDG.E.U16 R180, desc[UR8][R180.64] ;  /* 0x00000008b4b47981 */ /* 0x000ea2000c1e1500 */
[-C--:B------:R-:W-:Y:S01]  /*1640*/  IADD3 R36, P0, PT, R107, R3.reuse, RZ ;  /* 0x000000036b247210 */ /* 0x080fe20007f1e0ff */
[C---:B------:R-:W-:Y:S01]  /*1650*/  IMAD R39, R4.reuse, 0x49, RZ ;  /* 0x0000004904277824 */ /* 0x040fe200078e02ff */
[-C--:B------:R-:W-:Y:S01]  /*1660*/  IADD3 R38, P1, PT, R105, R3.reuse, RZ ;  /* 0x0000000369267210 */ /* 0x080fe20007f3e0ff */
[----:B------:R1:W2:Y:S01]  /*1670*/  LDG.E.U16 R29, desc[UR8][R34.64] ;  /* 0x00000008221d7981 */ /* 0x0002a2000c1e1500 */
[-C--:B------:R-:W-:Y:S01]  /*1680*/  LEA.HI.X.SX32 R37, R37, R2.reuse, 0x1, P0 ;  /* 0x0000000225257211 */ /* 0x080fe200000f0eff */
[----:B-1----:R-:W-:Y:S01]  /*1690*/  IMAD R33, R4, 0x59, RZ ;  /* 0x0000005904217824 */ /* 0x002fe200078e02ff */
[-C--:B------:R-:W-:Y:S01]  /*16a0*/  IADD3 R40, P2, PT, R116, R3.reuse, RZ ;  /* 0x0000000374287210 */ /* 0x080fe20007f5e0ff */
[----:B------:R-:W2:Y:S01]  /*16b0*/  LDG.E.U16 R30, desc[UR8][R30.64] ;  /* 0x000000081e1e7981 */ /* 0x000ea2000c1e1500 */
[-C--:B------:R-:W-:Y:S01]  /*16c0*/  LEA.HI.X.SX32 R39, R39, R2.reuse, 0x1, P1 ;  /* 0x0000000227277211 */ /* 0x080fe200008f0eff */
[C---:B------:R-:W-:Y:S01]  /*16d0*/  IMAD R235, R4.reuse, 0xb6, RZ ;  /* 0x000000b604eb7824 */ /* 0x040fe200078e02ff */
[----:B------:R-:W1:Y:S01]  /*16e0*/  LDC R82, c[0x0][0x3b8] ;  /* 0x0000ee00ff527b82 */ /* 0x000e620000000800 */
[----:B------:R-:W-:Y:S01]  /*16f0*/  IMAD R232, R4, 0xc6, RZ ;  /* 0x000000c604e87824 */ /* 0x000fe200078e02ff */
[----:B------:R-:W2:Y:S01]  /*1700*/  LDG.E.U16 R130, desc[UR8][R130.64] ;  /* 0x0000000882827981 */ /* 0x000ea2000c1e1500 */
[-C--:B------:R-:W-:Y:S01]  /*1710*/  IADD3 R34, P0, PT, R114, R3.reuse, RZ ;  /* 0x0000000372227210 */ /* 0x080fe20007f1e0ff */
[C---:B------:R-:W-:Y:S01]  /*1720*/  IMAD R231, R4.reuse, 0xd6, RZ ;  /* 0x000000d604e77824 */ /* 0x040fe200078e02ff */
[-C--:B------:R-:W-:Y:S01]  /*1730*/  LEA.HI.X.SX32 R41, R41, R2.reuse, 0x1, P2 ;  /* 0x0000000229297211 */ /* 0x080fe200010f0eff */
[----:B------:R3:W2:Y:S01]  /*1740*/  LDG.E.U16 R32, desc[UR8][R38.64] ;  /* 0x0000000826207981 */ /* 0x0006a2000c1e1500 */
[-C--:B------:R-:W-:Y:S01]  /*1750*/  LEA.HI.X.SX32 R35, R33, R2.reuse, 0x1, P0 ;  /* 0x0000000221237211 */ /* 0x080fe200000f0eff */
[----:B------:R-:W-:Y:S01]  /*1760*/  IMAD R230, R4, 0xe6, RZ ;  /* 0x000000e604e67824 */ /* 0x000fe200078e02ff */
[-C--:B------:R-:W-:Y:S01]  /*1770*/  IADD3 R42, P0, PT, R124, R3.reuse, RZ ;  /* 0x000000037c2a7210 */ /* 0x080fe20007f1e0ff */
[----:B------:R3:W2:Y:S01]  /*1780*/  LDG.E.U16 R31, desc[UR8][R36.64] ;  /* 0x00000008241f7981 */ /* 0x0006a2000c1e1500 */
[-C--:B------:R-:W-:Y:S01]  /*1790*/  IADD3 R44, P1, PT, R123, R3.reuse, RZ ;  /* 0x000000037b2c7210 */ /* 0x080fe20007f3e0ff */
[C---:B------:R-:W-:Y:S01]  /*17a0*/  IMAD R179, R4.reuse, 0xe4, RZ ;  /* 0x000000e404b37824 */ /* 0x040fe200078e02ff */
[-C--:B------:R-:W-:Y:S01]  /*17b0*/  LEA.HI.X.SX32 R43, R43, R2.reuse, 0x1, P0 ;  /* 0x000000022b2b7211 */ /* 0x080fe200000f0eff */
[----:B------:R3:W2:Y:S01]  /*17c0*/  LDG.E.U16 R33, desc[UR8][R40.64] ;  /* 0x0000000828217981 */ /* 0x0006a2000c1e1500 */
[----:B------:R-:W-:Y:S01]  /*17d0*/  IMAD R181, R4, 0xf4, RZ ;  /* 0x000000f404b57824 */ /* 0x000fe200078e02ff */
[-C--:B---3--:R-:W-:Y:S01]  /*17e0*/  IADD3 R38, P0, PT, R122, R3.reuse, RZ ;  /* 0x000000037a267210 */ /* 0x088fe20007f1e0ff */
[C---:B------:R-:W-:Y:S01]  /*17f0*/  IMAD R229, R4.reuse, 0xf6, RZ ;  /* 0x000000f604e57824 */ /* 0x040fe200078e02ff */
[----:B------:R-:W3:Y:S01]  /*1800*/  LDG.E.U16 R34, desc[UR8][R34.64] ;  /* 0x0000000822227981 */ /* 0x000ee2000c1e1500 */
[----:B------:R-:W0:Y:S01]  /*1810*/  LDC R95, c[0x0][0x3b8] ;  /* 0x0000ee00ff5f7b82 */ /* 0x000e220000000800 */
[C---:B------:R-:W-:Y:S01]  /*1820*/  IMAD R37, R4.reuse, 0x79, RZ ;  /* 0x0000007904257824 */ /* 0x040fe200078e02ff */
[-C--:B------:R-:W-:Y:S01]  /*1830*/  LEA.HI.X.SX32 R45, R45, R2.reuse, 0x1, P1 ;  /* 0x000000022d2d7211 */ /* 0x080fe200008f0eff */
[----:B------:R-:W-:Y:S01]  /*1840*/  IMAD R79, R4, 0x6b, RZ ;  /* 0x0000006b044f7824 */ /* 0x000fe200078e02ff */
[----:B------:R-:W2:Y:S01]  /*1850*/  LDG.E.U16 R134, desc[UR8][R134.64] ;  /* 0x0000000886867981 */ /* 0x000ea2000c1e1500 */
[-C--:B------:R-:W-:Y:S01]  /*1860*/  IADD3 R40, P2, PT, R118, R3.reuse, RZ ;  /* 0x0000000376287210 */ /* 0x080fe20007f5e0ff */
[----:B------:R-:W-:Y:S01]  /*1870*/  IMAD R93, R4, 0x7b, RZ ;  /* 0x0000007b045d7824 */ /* 0x000fe200078e02ff */
[-C--:B------:R-:W-:Y:S01]  /*1880*/  LEA.HI.X.SX32 R39, R37, R2.reuse, 0x1, P0 ;  /* 0x0000000225277211 */ /* 0x080fe200000f0eff */
[----:B------:R4:W2:Y:S01]  /*1890*/  LDG.E.U16 R36, desc[UR8][R44.64] ;  /* 0x000000082c247981 */ /* 0x0008a2000c1e1500 */
[----:B------:R-:W-:Y:S01]  /*18a0*/  LEA.HI.X.SX32 R41, R47, R2, 0x1, P2 ;  /* 0x000000022f297211 */ /* 0x000fe200010f0eff */
[----:B------:R-:W0:Y:S01]  /*18b0*/  LDC R94, c[0x0][0x3b8] ;  /* 0x0000ee00ff5e7b82 */ /* 0x000e220000000800 */
[----:B------:R-:W-:Y:S01]  /*18c0*/  IADD3 R198, P0, PT, R46, R3, RZ ;  /* 0x000000032ec67210 */ /* 0x000fe20007f1e0ff */
[----:B------:R4:W2:Y:S01]  /*18d0*/  LDG.E.U16 R35, desc[UR8][R42.64] ;  /* 0x000000082a237981 */ /* 0x0008a2000c1e1500 */
[----:B------:R-:W-:-:S05]  /*18e0*/  IMAD R47, R4, 0x45, RZ ;  /* 0x00000045042f7824 */ /* 0x000fca00078e02ff */
[----:B------:R-:W1:Y:S01]  /*18f0*/  LDC R96, c[0x0][0x3b8] ;  /* 0x0000ee00ff607b82 */ /* 0x000e620000000800 */
[----:B------:R4:W2:Y:S01]  /*1900*/  LDG.E.U16 R37, desc[UR8][R40.64] ;  /* 0x0000000828257981 */ /* 0x0008a2000c1e1500 */
[CC--:B------:R-:W-:Y:S01]  /*1910*/  LEA.HI.X.SX32 R199, R4.reuse, R2.reuse, 0x1, P0 ;  /* 0x0000000204c77211 */ /* 0x0c0fe200000f0eff */
[----:B----4-:R-:W-:Y:S01]  /*1920*/  IMAD R45, R4, 0x4d, RZ ;  /* 0x0000004d042d7824 */ /* 0x010fe200078e02ff */
[-C--:B------:R-:W-:Y:S01]  /*1930*/  IADD3 R42, P2, PT, R110, R3.reuse, RZ ;  /* 0x000000036e2a7210 */ /* 0x080fe20007f5e0ff */
[----:B------:R-:W4:Y:S01]  /*1940*/  LDG.E.U16 R38, desc[UR8][R38.64] ;  /* 0x0000000826267981 */ /* 0x000f22000c1e1500 */
[-C--:B------:R-:W-:Y:S02]  /*1950*/  LEA R196, P1, R4, R3.reuse, 0x2 ;  /* 0x0000000304c47211 */ /* 0x080fe400078210ff */
[----:B------:R-:W1:Y:S01]  /*1960*/  LDC R97, c[0x0][0x3b8] ;  /* 0x0000ee00ff617b82 */ /* 0x000e620000000800 */
[----:B------:R-:W2:Y:S07]  /*1970*/  LDG.E.U16 R146, desc[UR8][R146.64] ;  /* 0x0000000892927981 */ /* 0x000eae000c1e1500 */
[----:B------:R-:W1:Y:S01]  /*1980*/  LDC R98, c[0x0][0x3b8] ;  /* 0x0000ee00ff627b82 */ /* 0x000e620000000800 */
[-C--:B------:R-:W-:Y:S01]  /*1990*/  IADD3 R40, P0, PT, R113, R3.reuse, RZ ;  /* 0x0000000371287210 */ /* 0x080fe20007f1e0ff */
[----:B0-----:R-:W-:Y:S01]  /*19a0*/  IMAD R94, R94, 0x110, RZ ;  /* 0x000001105e5e7824 */ /* 0x001fe200078e02ff */
[-C--:B------:R-:W-:Y:S01]  /*19b0*/  LEA.HI.X.SX32 R43, R47, R2.reuse, 0x1, P2 ;  /* 0x000000022f2b7211 */ /* 0x080fe200010f0eff */
[----:B------:R-:W2:Y:S01]  /*19c0*/  LDG.E.U16 R174, desc[UR8][R174.64] ;  /* 0x00000008aeae7981 */ /* 0x000ea2000c1e1500 */
[-C--:B------:R-:W-:Y:S01]  /*19d0*/  LEA.HI.X.SX32 R41, R45, R2.reuse, 0x1, P0 ;  /* 0x000000022d297211 */ /* 0x080fe200000f0eff */
[----:B------:R-:W-:Y:S01]  /*19e0*/  IMAD R45, R4, 0x55, RZ ;  /* 0x00000055042d7824 */ /* 0x000fe200078e02ff */
[-C--:B------:R-:W-:Y:S01]  /*19f0*/  LEA.HI.X.SX32 R197, R46, R2.reuse, 0x1, P1 ;  /* 0x000000022ec57211 */ /* 0x080fe200008f0eff */
[----:B------:R0:W2:Y:S01]  /*1a00*/  LDG.E.U16 R39, desc[UR8][R42.64] ;  /* 0x000000082a277981 */ /* 0x0000a2000c1e1500 */
[-C--:B------:R-:W-:Y:S01]  /*1a10*/  IADD3 R46, P0, PT, R111, R3.reuse, RZ ;  /* 0x000000036f2e7210 */ /* 0x080fe20007f1e0ff */
[----:B------:R-:W1:Y:S01]  /*1a20*/  LDC R100, c[0x0][0x3b8] ;  /* 0x0000ee00ff647b82 */ /* 0x000e620000000800 */
[----:B------:R-:W-:Y:S01]  /*1a30*/  IADD3 R48, P1, PT, R115, R3, RZ ;  /* 0x0000000373307210 */ /* 0x000fe20007f3e0ff */
[----:B------:R-:W2:Y:S01]  /*1a40*/  LDG.E.U16 R40, desc[UR8][R40.64] ;  /* 0x0000000828287981 */ /* 0x000ea2000c1e1500 */
[----:B------:R-:W-:-:S05]  /*1a50*/  LEA.HI.X.SX32 R47, R45, R2, 0x1, P0 ;  /* 0x000000022d2f7211 */ /* 0x000fca00000f0eff */
[----:B------:R-:W2:Y:S01]  /*1a60*/  LDC R99, c[0x0][0x3b8] ;  /* 0x0000ee00ff637b82 */ /* 0x000ea20000000800 */
[----:B0-----:R-:W-:Y:S01]  /*1a70*/  IMAD R43, R4, 0x6d, RZ ;  /* 0x0000006d042b7824 */ /* 0x001fe200078e02ff */
[-C--:B------:R-:W-:Y:S01]  /*1a80*/  IADD3 R44, P0, PT, R120, R3.reuse, RZ ;  /* 0x00000003782c7210 */ /* 0x080fe20007f1e0ff */
[----:B-1----:R-:W-:Y:S01]  /*1a90*/  IMAD R96, R96, 0x130, RZ ;  /* 0x0000013060607824 */ /* 0x002fe200078e02ff */
[-C--:B------:R-:W-:Y:S01]  /*1aa0*/  LEA.HI.X.SX32 R49, R49, R2.reuse, 0x1, P1 ;  /* 0x0000000231317211 */ /* 0x080fe200008f0eff */
[----:B------:R-:W2:Y:S01]  /*1ab0*/  LDG.E.U16 R41, desc[UR8][R46.64] ;  /* 0x000000082e297981 */ /* 0x000ea2000c1e1500 */
[----:B------:R-:W-:Y:S02]  /*1ac0*/  LEA.HI.X.SX32 R45, R43, R2, 0x1, P0 ;  /* 0x000000022b2d7211 */ /* 0x000fe400000f0eff */
[----:B------:R-:W0:Y:S01]  /*1ad0*/  LDC R101, c[0x0][0x3b8] ;  /* 0x0000ee00ff657b82 */ /* 0x000e220000000800 */
[-C--:B------:R-:W-:Y:S01]  /*1ae0*/  IADD3 R54, P0, PT, R121, R3.reuse, RZ ;  /* 0x0000000379367210 */ /* 0x080fe20007f1e0ff */
[----:B------:R1:W2:Y:S01]  /*1af0*/  LDG.E.U16 R42, desc[UR8][R48.64] ;  /* 0x00000008302a7981 */ /* 0x0002a2000c1e1500 */
[----:B------:R-:W-:-:S05]  /*1b00*/  IADD3 R50, P2, PT, R117, R3, RZ ;  /* 0x0000000375327210 */ /* 0x000fca0007f5e0ff */
[----:B------:R-:W0:Y:S01]  /*1b10*/  LDC R103, c[0x0][0x3b8] ;  /* 0x0000ee00ff677b82 */ /* 0x000e220000000800 */
[----:B------:R-:W-:Y:S01]  /*1b20*/  IADD3 R52, P1, PT, R155, R3, RZ ;  /* 0x000000039b347210 */ /* 0x000fe20007f3e0ff */
[----:B------:R-:W3:Y:S01]  /*1b30*/  LDG.E.U16 R44, desc[UR8][R44.64] ;  /* 0x000000082c2c7981 */ /* 0x000ee2000c1e1500 */
[----:B------:R-:W-:-:S05]  /*1b40*/  LEA.HI.X.SX32 R55, R55, R2, 0x1, P0 ;  /* 0x0000000237377211 */ /* 0x000fca00000f0eff */
[----:B------:R-:W0:Y:S01]  /*1b50*/  LDC R109, c[0x0][0x3b8] ;  /* 0x0000ee00ff6d7b82 */ /* 0x000e220000000800 */
[-C--:B------:R-:W-:Y:S01]  /*1b60*/  LEA.HI.X.SX32 R51, R51, R2.reuse, 0x1, P2 ;  /* 0x0000000233337211 */ /* 0x080fe200010f0eff */
[----:B------:R-:W-:Y:S01]  /*1b70*/  IMAD R98, R98, 0x160, RZ ;  /* 0x0000016062627824 */ /* 0x000fe200078e02ff */
[----:B------:R-:W-:Y:S01]  /*1b80*/  IADD3 R132, P0, PT, R56, R3, RZ ;  /* 0x0000000338847210 */ /* 0x000fe20007f1e0ff */
[----:B------:R1:W3:Y:S01]  /*1b90*/  LDG.E.U16 R45, desc[UR8][R54.64] ;  /* 0x00000008362d7981 */ /* 0x0002e2000c1e1500 */
[----:B------:R-:W-:-:S03]  /*1ba0*/  LEA.HI.X.SX32 R53, R53, R2, 0x1, P1 ;  /* 0x0000000235357211 */ /* 0x000fc600008f0eff */
[----:B------:R-:W0:Y:S01]  /*1bb0*/  LDC R125, c[0x0][0x3b8] ;  /* 0x0000ee00ff7d7b82 */ /* 0x000e220000000800 */
[-C--:B-1----:R-:W-:Y:S01]  /*1bc0*/  IADD3 R48, P1, PT, R163, R3.reuse, RZ ;  /* 0x00000003a3307210 */ /* 0x082fe20007f3e0ff */
[----:B------:R1:W3:Y:S01]  /*1bd0*/  LDG.E.U16 R43, desc[UR8][R50.64] ;  /* 0x00000008322b7981 */ /* 0x0002e2000c1e1500 */
[-C--:B------:R-:W-:Y:S01]  /*1be0*/  LEA.HI.X.SX32 R133, R57, R2.reuse, 0x1, P0 ;  /* 0x0000000239857211 */ /* 0x080fe200000f0eff */
[----:B------:R-:W-:Y:S01]  /*1bf0*/  IMAD R57, R4, 0x2d, RZ ;  /* 0x0000002d04397824 */ /* 0x000fe200078e02ff */
[----:B------:R-:W-:Y:S01]  /*1c00*/  LEA.HI.X.SX32 R49, R58, R2, 0x1, P1 ;  /* 0x000000023a317211 */ /* 0x000fe200008f0eff */
[----:B------:R1:W3:Y:S01]  /*1c10*/  LDG.E.U16 R46, desc[UR8][R52.64] ;  /* 0x00000008342e7981 */ /* 0x0002e2000c1e1500 */
[-C--:B------:R-:W-:Y:S01]  /*1c20*/  IADD3 R62, P0, PT, R59, R3.reuse, RZ ;  /* 0x000000033b3e7210 */ /* 0x080fe20007f1e0ff */
[----:B------:R-:W0:Y:S01]  /*1c30*/  LDC R108, c[0x0][0x3b8] ;  /* 0x0000ee00ff6c7b82 */ /* 0x000e220000000800 */
[-C--:B------:R-:W-:Y:S01]  /*1c40*/  IADD3 R58, P1, PT, R165, R3.reuse, RZ ;  /* 0x00000003a53a7210 */ /* 0x080fe20007f3e0ff */
[----:B------:R-:W-:Y:S01]  /*1c50*/  IMAD R55, R4, 0x35, RZ ;  /* 0x0000003504377824 */ /* 0x000fe200078e02ff */
[----:B------:R-:W3:Y:S01]  /*1c60*/  LDG.E.U16 R148, desc[UR8][R148.64] ;  /* 0x0000000894947981 */ /* 0x000ee2000c1e1500 */
[----:B-1----:R-:W-:-:S04]  /*1c70*/  IADD3 R50, P2, PT, R157, R3, RZ ;  /* 0x000000039d327210 */ /* 0x002fc80007f5e0ff */
[----:B------:R-:W1:Y:S01]  /*1c80*/  LDC R129, c[0x0][0x3b8] ;  /* 0x0000ee00ff817b82 */ /* 0x000e620000000800 */
[----:B------:R-:W-:Y:S01]  /*1c90*/  IMAD R52, R4, 0x6a, RZ ;  /* 0x0000006a04347824 */ /* 0x000fe200078e02ff */
[-C--:B------:R-:W-:Y:S01]  /*1ca0*/  LEA.HI.X.SX32 R51, R56, R2.reuse, 0x1, P2 ;  /* 0x0000000238337211 */ /* 0x080fe200010f0eff */
[----:B------:R-:W3:Y:S01]  /*1cb0*/  LDG.E.U16 R48, desc[UR8][R48.64] ;  /* 0x0000000830307981 */ /* 0x000ee2000c1e1500 */
[----:B------:R-:W-:-:S04]  /*1cc0*/  LEA.HI.X.SX32 R63, R57, R2, 0x1, P0 ;  /* 0x00000002393f7211 */ /* 0x000fc800000f0eff */
[----:B------:R-:W0:Y:S01]  /*1cd0*/  LDC R104, c[0x0][0x3b8] ;  /* 0x0000ee00ff687b82 */ /* 0x000e220000000800 */
[----:B------:R-:W-:Y:S01]  /*1ce0*/  IADD3 R56, P0, PT, R52, R3, RZ ;  /* 0x0000000334387210 */ /* 0x000fe20007f1e0ff */
[----:B------:R-:W3:Y:S01]  /*1cf0*/  LDG.E.U16 R47, desc[UR8][R50.64] ;  /* 0x00000008322f7981 */ /* 0x000ee2000c1e1500 */
[----:B------:R-:W-:-:S05]  /*1d00*/  LEA.HI.X.SX32 R59, R59, R2, 0x1, P1 ;  /* 0x000000023b3b7211 */ /* 0x000fca00008f0eff */
[----:B------:R-:W0:Y:S01]  /*1d10*/  LDC R106, c[0x0][0x3b8] ;  /* 0x0000ee00ff6a7b82 */ /* 0x000e220000000800 */
[-C--:B------:R-:W-:Y:S01]  /*1d20*/  IADD3 R60, P2, PT, R171, R3.reuse, RZ ;  /* 0x00000003ab3c7210 */ /* 0x080fe20007f5e0ff */
[----:B------:R1:W3:Y:S01]  /*1d30*/  LDG.E.U16 R49, desc[UR8][R62.64] ;  /* 0x000000083e317981 */ /* 0x0002e2000c1e1500 */
[----:B------:R-:W-:-:S05]  /*1d40*/  IADD3 R54, P1, PT, R173, R3, RZ ;  /* 0x00000003ad367210 */ /* 0x000fca0007f3e0ff */
[----:B------:R-:W0:Y:S01]  /*1d50*/  LDC R112, c[0x0][0x3b8] ;  /* 0x0000ee00ff707b82 */ /* 0x000e220000000800 */
[-C--:B------:R-:W-:Y:S01]  /*1d60*/  LEA.HI.X.SX32 R57, R55, R2.reuse, 0x1, P0 ;  /* 0x0000000237397211 */ /* 0x080fe200000f0eff */
[----:B------:R1:W3:Y:S01]  /*1d70*/  LDG.E.U16 R50, desc[UR8][R58.64] ;  /* 0x000000083a327981 */ /* 0x0002e2000c1e1500 */
[----:B------:R-:W-:-:S05]  /*1d80*/  LEA.HI.X.SX32 R61, R61, R2, 0x1, P2 ;  /* 0x000000023d3d7211 */ /* 0x000fca00010f0eff */
[----:B------:R-:W2:Y:S01]  /*1d90*/  LDC R127, c[0x0][0x3b8] ;  /* 0x0000ee00ff7f7b82 */ /* 0x000ea20000000800 */
[----:B------:R-:W-:Y:S01]  /*1da0*/  LEA.HI.X.SX32 R55, R52, R2, 0x1, P1 ;  /* 0x0000000234377211 */ /* 0x000fe200008f0eff */
[----:B-1----:R-:W-:Y:S01]  /*1db0*/  IMAD R63, R4, 0x3d, RZ ;  /* 0x0000003d043f7824 */ /* 0x002fe200078e02ff */
[-C--:B------:R-:W-:Y:S01]  /*1dc0*/  IADD3 R64, P1, PT, R179, R3.reuse, RZ ;  /* 0x00000003b3407210 */ /* 0x080fe20007f3e0ff */
[----:B------:R1:W3:Y:S01]  /*1dd0*/  LDG.E.U16 R52, desc[UR8][R56.64] ;  /* 0x0000000838347981 */ /* 0x0002e2000c1e1500 */
[----:B------:R-:W-:-:S03]  /*1de0*/  IADD3 R58, P0, PT, R66, R3, RZ ;  /* 0x00000003423a7210 */ /* 0x000fc60007f1e0ff */
[----:B------:R-:W0:Y:S01]  /*1df0*/  LDC R128, c[0x0][0x3b8] ;  /* 0x0000ee00ff807b82 */ /* 0x000e220000000800 */
[----:B------:R1:W3:Y:S01]  /*1e00*/  LDG.E.U16 R51, desc[UR8][R60.64] ;  /* 0x000000083c337981 */ /* 0x0002e2000c1e1500 */
[----:B------:R-:W-:-:S06]  /*1e10*/  LEA.HI.X.SX32 R65, R65, R2, 0x1, P1 ;  /* 0x0000000241417211 */ /* 0x000fcc00008f0eff */
[----:B------:R-:W2:Y:S01]  /*1e20*/  LDC R126, c[0x0][0x3b8] ;  /* 0x0000ee00ff7e7b82 */ /* 0x000ea20000000800 */
[C---:B-1----:R-:W-:Y:S01]  /*1e30*/  IMAD R57, R4.reuse, 0x7d, RZ ;  /* 0x0000007d04397824 */ /* 0x042fe200078e02ff */
[-C--:B------:R-:W-:Y:S01]  /*1e40*/  IADD3 R62, P2, PT, R181, R3.reuse, RZ ;  /* 0x00000003b53e7210 */ /* 0x080fe20007f5e0ff */
[----:B------:R-:W3:Y:S01]  /*1e50*/  LDG.E.U16 R53, desc[UR8][R54.64] ;  /* 0x0000000836357981 */ /* 0x000ee2000c1e1500 */
[-C--:B------:R-:W-:Y:S01]  /*1e60*/  IADD3 R60, P1, PT, R119, R3.reuse, RZ ;  /* 0x00000003773c7210 */ /* 0x080fe20007f3e0ff */
[----:B------:R-:W-:Y:S01]  /*1e70*/  IMAD R218, R4, 0x9c, RZ ;  /* 0x0000009c04da7824 */ /* 0x000fe200078e02ff */
[-C--:B------:R-:W-:Y:S01]  /*1e80*/  LEA.HI.X.SX32 R59, R63, R2.reuse, 0x1, P0 ;  /* 0x000000023f3b7211 */ /* 0x080fe200000f0eff */
[----:B------:R-:W-:Y:S01]  /*1e90*/  IMAD R100, R100, 0x180, RZ ;  /* 0x0000018064647824 */ /* 0x000fe200078e02ff */
[-C--:B------:R-:W-:Y:S01]  /*1ea0*/  LEA.HI.X.SX32 R63, R66, R2.reuse, 0x1, P2 ;  /* 0x00000002423f7211 */ /* 0x080fe200010f0eff */
[----:B------:R-:W1:Y:S01]  /*1eb0*/  LDC R131, c[0x0][0x3b8] ;  /* 0x0000ee00ff837b82 */ /* 0x000e620000000800 */
[----:B------:R-:W-:Y:S01]  /*1ec0*/  LEA.HI.X.SX32 R61, R57, R2, 0x1, P1 ;  /* 0x00000002393d7211 */ /* 0x000fe200008f0eff */
[----:B------:R-:W3:Y:S01]  /*1ed0*/  LDG.E.U16 R132, desc[UR8][R132.64] ;  /* 0x0000000884847981 */ /* 0x000ee2000c1e1500 */
[----:B------:R-:W-:Y:S01]  /*1ee0*/  IADD3 R136, P0, PT, R228, R3, RZ ;  /* 0x00000003e4887210 */ /* 0x000fe20007f1e0ff */
[----:B------:R-:W-:-:S02]  /*1ef0*/  IMAD R216, R4, 0x8c, RZ ;  /* 0x0000008c04d87824 */ /* 0x000fc400078e02ff */
[----:B------:R-:W-:Y:S01]  /*1f00*/  IMAD R214, R4, 0xbc, RZ ;  /* 0x000000bc04d67824 */ /* 0x000fe200078e02ff */
[----:B------:R0:W3:Y:S01]  /*1f10*/  LDG.E.U16 R55, desc[UR8][R58.64] ;  /* 0x000000083a377981 */ /* 0x0000e2000c1e1500 */
[-C--:B------:R-:W-:Y:S01]  /*1f20*/  LEA.HI.X.SX32 R137, R67, R2.reuse, 0x1, P0 ;  /* 0x0000000243897211 */ /* 0x080fe200000f0eff */
[----:B0-----:R-:W-:Y:S01]  /*1f30*/  IMAD R108, R108, 0x1b2, RZ ;  /* 0x000001b26c6c7824 */ /* 0x001fe200078e02ff */
[----:B------:R-:W0:Y:S01]  /*1f40*/  LDC R135, c[0x0][0x3b8] ;  /* 0x0000ee00ff877b82 */ /* 0x000e220000000800 */
[----:B------:R1:W3:Y:S01]  /*1f50*/  LDG.E.U16 R56, desc[UR8][R62.64] ;  /* 0x000000083e387981 */ /* 0x0002e2000c1e1500 */
[C---:B------:R-:W-:Y:S02]  /*1f60*/  IMAD R210, R4.reuse, 0xac, RZ ;  /* 0x000000ac04d27824 */ /* 0x040fe400078e02ff */
[C---:B------:R-:W-:Y:S01]  /*1f70*/  IMAD R212, R4.reuse, 0xdc, RZ ;  /* 0x000000dc04d47824 */ /* 0x040fe200078e02ff */
[----:B------:R1:W3:Y:S01]  /*1f80*/  LDG.E.U16 R57, desc[UR8][R60.64] ;  /* 0x000000083c397981 */ /* 0x0002e2000c1e1500 */
[C---:B------:R-:W-:Y:S01]  /*1f90*/  IMAD R203, R4.reuse, 0xcc, RZ ;  /* 0x000000cc04cb7824 */ /* 0x040fe200078e02ff */
[-C--:B------:R-:W-:Y:S01]  /*1fa0*/  IADD3 R58, P1, PT, R233, R3.reuse, RZ ;  /* 0x00000003e93a7210 */ /* 0x080fe20007f3e0ff */
[----:B------:R-:W0:Y:S01]  /*1fb0*/  LDC R141, c[0x0][0x3b8] ;  /* 0x0000ee00ff8d7b82 */ /* 0x000e220000000800 */
[----:B------:R1:W3:Y:S01]  /*1fc0*/  LDG.E.U16 R54, desc[UR8][R64.64] ;  /* 0x0000000840367981 */ /* 0x0002e2000c1e1500 */
[----:B------:R-:W-:Y:S01]  /*1fd0*/  IMAD R201, R4, 0xec, RZ ;  /* 0x000000ec04c97824 */ /* 0x000fe200078e02ff */
[-C--:B-1----:R-:W-:Y:S01]  /*1fe0*/  IADD3 R62, P2, PT, R234, R3.reuse, RZ ;  /* 0x00000003ea3e7210 */ /* 0x082fe20007f5e0ff */
[C---:B------:R-:W-:Y:S01]  /*1ff0*/  IMAD R67, R4.reuse, 0x4b, RZ ;  /* 0x0000004b04437824 */ /* 0x040fe200078e02ff */
[----:B------:R-:W3:Y:S03]  /*2000*/  LDG.E.U16 R136, desc[UR8][R136.64] ;  /* 0x0000000888887981 */ /* 0x000ee6000c1e1500 */
[----:B------:R-:W1:Y:S01]  /*2010*/  LDC R211, c[0x0][0x3b8] ;  /* 0x0000ee00ffd37b82 */ /* 0x000e620000000800 */
[C---:B------:R-:W-:Y:S01]  /*2020*/  IMAD R61, R4.reuse, 0x3b, RZ ;  /* 0x0000003b043d7824 */ /* 0x040fe200078e02ff */
[-C--:B------:R-:W-:Y:S01]  /*2030*/  IADD3 R60, P0, PT, R239, R3.reuse, RZ ;  /* 0x00000003ef3c7210 */ /* 0x080fe20007f1e0ff */
[----:B------:R-:W3:Y:S01]  /*2040*/  LDG.E.U16 R138, desc[UR8][R138.64] ;  /* 0x000000088a8a7981 */ /* 0x000ee2000c1e1500 */
[-C--:B------:R-:W-:Y:S01]  /*2050*/  LEA.HI.X.SX32 R59, R69, R2.reuse, 0x1, P1 ;  /* 0x00000002453b7211 */ /* 0x080fe200008f0eff */
[----:B------:R-:W-:Y:S01]  /*2060*/  IMAD R65, R4, 0x43, RZ ;  /* 0x0000004304417824 */ /* 0x000fe200078e02ff */
[-C--:B------:R-:W-:Y:S01]  /*2070*/  LEA.HI.X.SX32 R63, R71, R2.reuse, 0x1, P2 ;  /* 0x00000002473f7211 */ /* 0x080fe200010f0eff */
[----:B------:R-:W3:Y:S01]  /*2080*/  LDG.E.U16 R142, desc[UR8][R142.64] ;  /* 0x000000088e8e7981 */ /* 0x000ee2000c1e1500 */
[-C--:B------:R-:W-:Y:S01]  /*2090*/  LEA.HI.X.SX32 R61, R61, R2.reuse, 0x1, P0 ;  /* 0x000000023d3d7211 */ /* 0x080fe200000f0eff */
[----:B------:R-:W-:Y:S01]  /*20a0*/  IMAD R200, R131, 0x1f2, RZ ;  /* 0x000001f283c87824 */ /* 0x000fe200078e02ff */
[-C--:B------:R-:W-:Y:S01]  /*20b0*/  IADD3 R68, P0, PT, R238, R3.reuse, RZ ;  /* 0x00000003ee447210 */ /* 0x080fe20007f1e0ff */
[----:B------:R-:W3:Y:S01]  /*20c0*/  LDG.E.U16 R58, desc[UR8][R58.64] ;  /* 0x000000083a3a7981 */ /* 0x000ee2000c1e1500 */
[----:B------:R-:W-:Y:S01]  /*20d0*/  IMAD R71, R4, 0x53, RZ ;  /* 0x0000005304477824 */ /* 0x000fe200078e02ff */
[-C--:B------:R-:W-:Y:S01]  /*20e0*/  IADD3 R66, P2, PT, R236, R3.reuse, RZ ;  /* 0x00000003ec427210 */ /* 0x080fe20007f5e0ff */
[----:B------:R-:W-:Y:S01]  /*20f0*/  IMAD R104, R104, 0x104, RZ ;  /* 0x0000010468687824 */ /* 0x000fe200078e02ff */
[-C--:B------:R-:W-:Y:S01]  /*2100*/  LEA.HI.X.SX32 R69, R65, R2.reuse, 0x1, P0 ;  /* 0x0000000241457211 */ /* 0x080fe200000f0eff */
[----:B------:R-:W-:Y:S01]  /*2110*/  IMAD R65, R4, 0x5b, RZ ;  /* 0x0000005b04417824 */ /* 0x000fe200078e02ff */
[----:B------:R-:W-:Y:S01]  /*2120*/  IADD3 R64, P0, PT, R235, R3, RZ ;  /* 0x00000003eb407210 */ /* 0x000fe20007f1e0ff */
[----:B------:R-:W3:Y:S01]  /*2130*/  LDG.E.U16 R60, desc[UR8][R60.64] ;  /* 0x000000083c3c7981 */ /* 0x000ee2000c1e1500 */
[----:B------:R-:W-:Y:S01]  /*2140*/  IMAD R106, R106, 0x114, RZ ;  /* 0x000001146a6a7824 */ /* 0x000fe200078e02ff */
[----:B------:R-:W0:Y:S08]  /*2150*/  LDC R131, c[0x0][0x3b8] ;  /* 0x0000ee00ff837b82 */ /* 0x000e300000000800 */
[----:B------:R-:W0:Y:S01]  /*2160*/  LDC R207, c[0x0][0x3b8] ;  /* 0x0000ee00ffcf7b82 */ /* 0x000e220000000800 */
[----:B------:R1:W3:Y:S01]  /*2170*/  LDG.E.U16 R59, desc[UR8][R62.64] ;  /* 0x000000083e3b7981 */ /* 0x0002e2000c1e1500 */
[----:B------:R-:W-:-:S06]  /*2180*/  LEA.HI.X.SX32 R65, R65, R2, 0x1, P0 ;  /* 0x0000000241417211 */ /* 0x000fcc00000f0eff */
[----:B------:R-:W0:Y:S01]  /*2190*/  LDC R209, c[0x0][0x3b8] ;  /* 0x0000ee00ffd17b82 */ /* 0x000e220000000800 */
[----:B------:R1:W3:Y:S07]  /*21a0*/  LDG.E.U16 R61, desc[UR8][R68.64] ;  /* 0x00000008443d7981 */ /* 0x0002ee000c1e1500 */
[----:B------:R-:W0:Y:S01]  /*21b0*/  LDC R217, c[0x0][0x3b8] ;  /* 0x0000ee00ffd97b82 */ /* 0x000e220000000800 */
[-C--:B-1----:R-:W-:Y:S01]  /*21c0*/  IADD3 R62, P1, PT, R237, R3.reuse, RZ ;  /* 0x00000003ed3e7210 */ /* 0x082fe20007f3e0ff */
[----:B------:R-:W3:Y:S06]  /*21d0*/  LDG.E.U16 R64, desc[UR8][R64.64] ;  /* 0x0000000840407981 */ /* 0x000eec000c1e1500 */
[----:B------:R-:W1:Y:S01]  /*21e0*/  LDC R215, c[0x0][0x3b8] ;  /* 0x0000ee00ffd77b82 */ /* 0x000e620000000800 */
        /* <DEDUP_REMOVED lines=12> */
[----:B------:R-:W0:Y:S01]  /*22b0*/  LDC R133, c[0x0][0x3b8] ;  /* 0x0000ee00ff857b82 */ /* 0x000e220000000800 */
[----:B------:R-:W3:Y:S07]  /*22c0*/  LDG.E.U16 R152, desc[UR8][R152.64] ;  /* 0x0000000898987981 */ /* 0x000eee000c1e1500 */
[----:B------:R-:W0:Y:S01]  /*22d0*/  LDC R213, c[0x0][0x3b8] ;  /* 0x0000ee00ffd57b82 */ /* 0x000e220000000800 */
[----:B------:R1:W3:Y:S01]  /*22e0*/  LDG.E.U16 R63, desc[UR8][R66.64] ;  /* 0x00000008423f7981 */ /* 0x0002e2000c1e1500 */
[-C--:B------:R-:W-:Y:S01]  /*22f0*/  LEA.HI.X.SX32 R71, R69, R2.reuse, 0x1, P2 ;  /* 0x0000000245477211 */ /* 0x080fe200010f0eff */
[C---:B------:R-:W-:Y:S01]  /*2300*/  IMAD R241, R4.reuse, 0xcd, RZ ;  /* 0x000000cd04f17824 */ /* 0x040fe200078e02ff */
[----:B------:R-:W-:Y:S01]  /*2310*/  LEA.HI.X.SX32 R69, R93, R2, 0x1, P0 ;  /* 0x000000025d457211 */ /* 0x000fe200000f0eff */
[----:B------:R1:W3:Y:S01]  /*2320*/  LDG.E.U16 R65, desc[UR8][R72.64] ;  /* 0x0000000848417981 */ /* 0x0002e2000c1e1500 */
[----:B------:R-:W-:-:S02]  /*2330*/  IMAD R243, R4, 0xed, RZ ;  /* 0x000000ed04f37824 */ /* 0x000fc400078e02ff */
[----:B------:R-:W0:Y:S01]  /*2340*/  S2UR UR16, SR_CTAID.Y ;  /* 0x00000000001079c3 */ /* 0x000e220000002600 */
[----:B------:R-:W3:Y:S01]  /*2350*/  LDG.E.U16 R168, desc[UR8][R168.64] ;  /* 0x00000008a8a87981 */ /* 0x000ee2000c1e1500 */
[----:B------:R-:W-:Y:S01]  /*2360*/  R2UR UR5, R0 ;  /* 0x00000000000572ca */ /* 0x000fe200000e0000 */
[----:B------:R-:W0:Y:S01]  /*2370*/  LDCU UR15, c[0x0][0x3c8] ;  /* 0x00007900ff0f77ac */ /* 0x000e220008000800 */
[-C--:B-1----:R-:W-:Y:S01]  /*2380*/  IADD3 R66, P1, PT, R231, R3.reuse, RZ ;  /* 0x00000003e7427210 */ /* 0x082fe20007f3e0ff */
[----:B------:R1:W3:Y:S01]  /*2390*/  LDG.E.U16 R68, desc[UR8][R68.64] ;  /* 0x0000000844447981 */ /* 0x0002e2000c1e1500 */
[CC--:B------:R-:W-:Y:S01]  /*23a0*/  LEA R192, P0, R4.reuse, R3.reuse, 0x3 ;  /* 0x0000000304c07211 */ /* 0x0c0fe200078018ff */
[C---:B------:R-:W-:Y:S01]  /*23b0*/  IMAD.SHL.U32 R73, R4.reuse, 0x4, RZ ;  /* 0x0000000404497824 */ /* 0x040fe200078e00ff */
[----:B------:R-:W-:Y:S01]  /*23c0*/  LEA.HI.X.SX32 R67, R79, R2, 0x1, P1 ;  /* 0x000000024f437211 */ /* 0x000fe200008f0eff */
[----:B------:R-:W0:Y:S01]  /*23d0*/  LDC R137, c[0x0][0x3b8] ;  /* 0x0000ee00ff897b82 */ /* 0x000e220000000800 */
[----:B------:R-:W-:Y:S01]  /*23e0*/  SHF.L.U32 R93, R4, 0x5, RZ ;  /* 0x00000005045d7819 */ /* 0x000fe200000006ff */
[----:B------:R-:W3:Y:S01]  /*23f0*/  LDG.E.U16 R150, desc[UR8][R150.64] ;  /* 0x0000000896967981 */ /* 0x000ee2000c1e1500 */
[----:B------:R-:W-:-:S02]  /*2400*/  LEA R144, P2, R144, R3, 0x6 ;  /* 0x0000000390907211 */ /* 0x000fc400078430ff */
[----:B------:R-:W-:Y:S01]  /*2410*/  LOP3.LUT P5, RZ, R204, 0x7f, RZ, 0xc0, !PT ;  /* 0x0000007fccff7812 */ /* 0x000fe200078ac0ff */
[----:B------:R-:W3:Y:S01]  /*2420*/  LDG.E.U16 R66, desc[UR8][R66.64] ;  /* 0x0000000842427981 */ /* 0x000ee2000c1e1500 */
[-C--:B------:R-:W-:Y:S01]  /*2430*/  LEA.HI.X.SX32 R193, R73, R2.reuse, 0x1, P0 ;  /* 0x0000000249c17211 */ /* 0x080fe200000f0eff */
[----:B------:R-:W0:Y:S01]  /*2440*/  LDC R147, c[0x0][0x3b8] ;  /* 0x0000ee00ff937b82 */ /* 0x000e220000000800 */
[C---:B-1----:R-:W-:Y:S01]  /*2450*/  SHF.L.U32 R69, R4.reuse, 0x6, RZ ;  /* 0x0000000604457819 */ /* 0x042fe200000006ff */
[----:B------:R-:W3:Y:S01]  /*2460*/  LDG.E.U16 R166, desc[UR8][R166.64] ;  /* 0x00000008a6a67981 */ /* 0x000ee2000c1e1500 */
[----:B------:R-:W-:Y:S01]  /*2470*/  LEA.HI.X.SX32 R145, R93, R2, 0x1, P2 ;  /* 0x000000025d917211 */ /* 0x000fe200010f0eff */
[----:B------:R-:W-:Y:S01]  /*2480*/  UMOV UR14, 0x1 ;  /* 0x00000001000e7882 */ /* 0x000fe20000000000 */
[----:B------:R-:W-:Y:S01]  /*2490*/  SHF.L.U32 R79, R4, 0x4, RZ ;  /* 0x00000004044f7819 */ /* 0x000fe200000006ff */
[----:B------:R-:W3:Y:S02]  /*24a0*/  LDG.E.U16 R184, desc[UR8][R184.64] ;  /* 0x00000008b8b87981 */ /* 0x000ee4000c1e1500 */
[----:B------:R-:W1:Y:S01]  /*24b0*/  LDC R245, c[0x0][0x3c4] ;  /* 0x0000f100fff57b82 */ /* 0x000e620000000800 */
[----:B------:R-:W-:Y:S01]  /*24c0*/  VIADD R246, R205, 0x80 ;  /* 0x00000080cdf67836 */ /* 0x000fe20000000000 */
[----:B------:R4:W3:Y:S01]  /*24d0*/  LDG.E.U16 R67, desc[UR8][R70.64] ;  /* 0x0000000846437981 */ /* 0x0008e2000c1e1500 */
[-C--:B------:R-:W-:Y:S01]  /*24e0*/  LEA R72, P1, R76, R3.reuse, 0x5 ;  /* 0x000000034c487211 */ /* 0x080fe200078228ff */
[----:B------:R-:W0:Y:S02]  /*24f0*/  LDCU UR73, c[0x0][0x3d4] ;  /* 0x00007a80ff4977ac */ /* 0x000e240008000800 */
[----:B------:R-:W3:Y:S02]  /*2500*/  LDG.E.U16 R144, desc[UR8][R144.64] ;  /* 0x0000000890907981 */ /* 0x000ee4000c1e1500 */
[----:B------:R-:W0:Y:S01]  /*2510*/  LDC R93, c[0x0][0x3b8] ;  /* 0x0000ee00ff5d7b82 */ /* 0x000e220000000800 */
[----:B------:R-:W0:Y:S01]  /*2520*/  LDCU UR45, c[0x0][0x3d8] ;  /* 0x00007b00ff2d77ac */ /* 0x000e220008000800 */
[----:B------:R-:W3:Y:S01]  /*2530*/  LDG.E.U16 R182, desc[UR8][R182.64] ;  /* 0x00000008b6b67981 */ /* 0x000ee2000c1e1500 */
[----:B----4-:R-:W-:-:S03]  /*2540*/  LEA R70, P0, R78, R3, 0x7 ;  /* 0x000000034e467211 */ /* 0x010fc600078038ff */
[----:B------:R-:W4:Y:S01]  /*2550*/  LDG.E.U16 R160, desc[UR8][R160.64] ;  /* 0x00000008a0a07981 */ /* 0x000f22000c1e1500 */
[-C--:B------:R-:W-:Y:S01]  /*2560*/  LEA.HI.X.SX32 R71, R69, R2.reuse, 0x1, P0 ;  /* 0x0000000245477211 */ /* 0x080fe200000f0eff */
[----:B------:R-:W-:Y:S01]  /*2570*/  IMAD R76, R95, 0x120, RZ ;  /* 0x000001205f4c7824 */ /* 0x000fe200078e02ff */
[----:B------:R-:W-:Y:S01]  /*2580*/  LEA.HI.X.SX32 R73, R79, R2, 0x1, P1 ;  /* 0x000000024f497211 */ /* 0x000fe200008f0eff */
[----:B------:R-:W1:Y:S01]  /*2590*/  LDC R95, c[0x0][0x3b8] ;  /* 0x0000ee00ff5f7b82 */ /* 0x000e620000000800 */
[----:B------:R-:W-:Y:S01]  /*25a0*/  SHF.L.U32 R79, R4, 0x7, RZ ;  /* 0x00000007044f7819 */ /* 0x000fe200000006ff */
[----:B------:R0:W3:Y:S01]  /*25b0*/  LDG.E.U16 R69, desc[UR8][R70.64] ;  /* 0x0000000846457981 */ /* 0x0000e2000c1e1500 */
[----:B------:R-:W-:-:S03]  /*25c0*/  IADD3 R78, P1, PT, R94, R3, RZ ;  /* 0x000000035e4e7210 */ /* 0x000fc60007f3e0ff */
[----:B------:R0:W3:Y:S02]  /*25d0*/  LDG.E.U16 R172, desc[UR8][R72.64] ;  /* 0x0000000848ac7981 */ /* 0x0000e4000c1e1500 */
[----:B------:R-:W1:Y:S02]  /*25e0*/  LDC R94, c[0x0][0x3b8] ;  /* 0x0000ee00ff5e7b82 */ /* 0x000e640000000800 */
[----:B------:R-:W3:Y:S01]  /*25f0*/  LDG.E.U16 R176, desc[UR8][R176.64] ;  /* 0x00000008b0b07981 */ /* 0x000ee2000c1e1500 */
[-C--:B0-----:R-:W-:Y:S01]  /*2600*/  LEA R70, P0, R82, R3.reuse, 0x8 ;  /* 0x0000000352467211 */ /* 0x081fe200078040ff */
[----:B------:R-:W-:Y:S02]  /*2610*/  IMAD R82, R97, 0x140, RZ ;  /* 0x0000014061527824 */ /* 0x000fe400078e02ff */
[----:B------:R-:W3:Y:S01]  /*2620*/  LDG.E.U16 R190, desc[UR8][R190.64] ;  /* 0x00000008bebe7981 */ /* 0x000ee2000c1e1500 */
[----:B------:R-:W-:Y:S01]  /*2630*/  LEA.HI.X.SX32 R71, R79, R2, 0x1, P0 ;  /* 0x000000024f477211 */ /* 0x000fe200000f0eff */
[----:B------:R-:W0:Y:S01]  /*2640*/  LDC R97, c[0x0][0x3b8] ;  /* 0x0000ee00ff617b82 */ /* 0x000e220000000800 */
[-C--:B------:R-:W-:Y:S01]  /*2650*/  IADD3 R72, P0, PT, R76, R3.reuse, RZ ;  /* 0x000000034c487210 */ /* 0x080fe20007f1e0ff */
[----:B------:R-:W3:Y:S01]  /*2660*/  LDG.E.U16 R188, desc[UR8][R188.64] ;  /* 0x00000008bcbc7981 */ /* 0x000ee2000c1e1500 */
[----:B------:R-:W-:-:S02]  /*2670*/  IADD3 R76, P2, PT, R96, R3, RZ ;  /* 0x00000003604c7210 */ /* 0x000fc40007f5e0ff */
[-C--:B------:R-:W-:Y:S01]  /*2680*/  LEA.HI.X.SX32 R73, R80, R2.reuse, 0x1, P0 ;  /* 0x0000000250497211 */ /* 0x080fe200000f0eff */
[----:B------:R-:W3:Y:S01]  /*2690*/  LDG.E.U16 R70, desc[UR8][R70.64] ;  /* 0x0000000846467981 */ /* 0x000ee2000c1e1500 */
[-C--:B------:R-:W-:Y:S01]  /*26a0*/  LEA.HI.X.SX32 R79, R74, R2.reuse, 0x1, P1 ;  /* 0x000000024a4f7211 */ /* 0x080fe200008f0eff */
[----:B------:R-:W0:Y:S01]  /*26b0*/  LDC R96, c[0x0][0x3b8] ;  /* 0x0000ee00ff607b82 */ /* 0x000e220000000800 */
[-C--:B------:R-:W-:Y:S01]  /*26c0*/  LEA.HI.X.SX32 R77, R77, R2.reuse, 0x1, P2 ;  /* 0x000000024d4d7211 */ /* 0x080fe200010f0eff */
[----:B------:R-:W3:Y:S01]  /*26d0*/  LDG.E.U16 R72, desc[UR8][R72.64] ;  /* 0x0000000848487981 */ /* 0x000ee2000c1e1500 */
[-C--:B------:R-:W-:Y:S01]  /*26e0*/  IADD3 R74, P1, PT, R82, R3.reuse, RZ ;  /* 0x00000003524a7210 */ /* 0x080fe20007f3e0ff */
[----:B------:R-:W-:Y:S02]  /*26f0*/  IMAD R82, R93, 0x150, RZ ;  /* 0x000001505d527824 */ /* 0x000fe400078e02ff */
[----:B------:R-:W3:Y:S01]  /*2700*/  LDG.E.U16 R194, desc[UR8][R194.64] ;  /* 0x00000008c2c27981 */ /* 0x000ee2000c1e1500 */
[----:B------:R-:W-:Y:S01]  /*2710*/  LEA.HI.X.SX32 R75, R75, R2, 0x1, P1 ;  /* 0x000000024b4b7211 */ /* 0x000fe200008f0eff */
[----:B--2---:R-:W-:Y:S01]  /*2720*/  IMAD R80, R99, 0x170, RZ ;  /* 0x0000017063507824 */ /* 0x004fe200078e02ff */
[----:B------:R-:W2:Y:S01]  /*2730*/  LDC R145, c[0x0][0x3b8] ;  /* 0x0000ee00ff917b82 */ /* 0x000ea20000000800 */
[----:B------:R-:W3:Y:S04]  /*2740*/  LDG.E.U16 R71, desc[UR8][R78.64] ;  /* 0x000000084e477981 */ /* 0x000ee8000c1e1500 */
[----:B------:R1:W3:Y:S01]  /*2750*/  LDG.E.U16 R73, desc[UR8][R76.64] ;  /* 0x000000084c497981 */ /* 0x0002e2000c1e1500 */
[----:B------:R-:W-:-:S02]  /*2760*/  IADD3 R82, P0, PT, R82, R3, RZ ;  /* 0x0000000352527210 */ /* 0x000fc40007f1e0ff */
[----:B------:R-:W2:Y:S01]  /*2770*/  LDC R99, c[0x0][0x3b8] ;  /* 0x0000ee00ff637b82 */ /* 0x000ea20000000800 */
[----:B------:R-:W3:Y:S04]  /*2780*/  LDG.E.U16 R74, desc[UR8][R74.64] ;  /* 0x000000084a4a7981 */ /* 0x000ee8000c1e1500 */
[----:B------:R-:W3:Y:S01]  /*2790*/  LDG.E.U16 R198, desc[UR8][R198.64] ;  /* 0x00000008c6c67981 */ /* 0x000ee2000c1e1500 */
[----:B-1----:R-:W-:Y:S02]  /*27a0*/  IADD3 R76, P1, PT, R98, R3, RZ ;  /* 0x00000003624c7210 */ /* 0x002fe40007f3e0ff */
[----:B------:R-:W1:Y:S08]  /*27b0*/  LDC R93, c[0x0][0x3b8] ;  /* 0x0000ee00ff5d7b82 */ /* 0x000e700000000800 */
[----:B------:R-:W1:Y:S01]  /*27c0*/  LDC R175, c[0x0][0x3b8] ;  /* 0x0000ee00ffaf7b82 */ /* 0x000e620000000800 */
[----:B------:R-:W-:Y:S01]  /*27d0*/  IMAD R139, R4, 0xc3, RZ ;  /* 0x000000c3048b7824 */ /* 0x000fe200078e02ff */
[----:B------:R-:W3:Y:S04]  /*27e0*/  LDG.E.U16 R192, desc[UR8][R192.64] ;  /* 0x00000008c0c07981 */ /* 0x000ee8000c1e1500 */
[----:B------:R-:W3:Y:S02]  /*27f0*/  LDG.E.U16 R196, desc[UR8][R196.64] ;  /* 0x00000008c4c47981 */ /* 0x000ee4000c1e1500 */
[----:B------:R-:W1:Y:S01]  /*2800*/  LDC R98, c[0x0][0x3b8] ;  /* 0x0000ee00ff627b82 */ /* 0x000e620000000800 */
[----:B------:R-:W-:-:S02]  /*2810*/  LEA.HI.X.SX32 R83, R83, R2, 0x1, P0 ;  /* 0x0000000253537211 */ /* 0x000fc400000f0eff */
[-C--:B------:R-:W-:Y:S02]  /*2820*/  IADD3 R78, P0, PT, R100, R3.reuse, RZ ;  /* 0x00000003644e7210 */ /* 0x080fe40007f1e0ff */
[-C--:B------:R-:W-:Y:S01]  /*2830*/  IADD3 R80, P2, PT, R80, R3.reuse, RZ ;  /* 0x0000000350507210 */ /* 0x080fe20007f5e0ff */
[----:B------:R0:W3:Y:S01]  /*2840*/  LDG.E.U16 R75, desc[UR8][R82.64] ;  /* 0x00000008524b7981 */ /* 0x0000e2000c1e1500 */
[-C--:B------:R-:W-:Y:S01]  /*2850*/  LEA.HI.X.SX32 R77, R81, R2.reuse, 0x1, P1 ;  /* 0x00000002514d7211 */ /* 0x080fe200008f0eff */
[----:B------:R-:W2:Y:S01]  /*2860*/  LDC R100, c[0x0][0x3b8] ;  /* 0x0000ee00ff647b82 */ /* 0x000ea20000000800 */
[-C--:B------:R-:W-:Y:S01]  /*2870*/  LEA.HI.X.SX32 R79, R84, R2.reuse, 0x1, P0 ;  /* 0x00000002544f7211 */ /* 0x080fe200000f0eff */
[----:B------:R-:W-:Y:S01]  /*2880*/  IMAD R84, R94, 0x190, RZ ;  /* 0x000001905e547824 */ /* 0x000fe200078e02ff */
[-C--:B------:R-:W-:Y:S01]  /*2890*/  LEA.HI.X.SX32 R81, R86, R2.reuse, 0x1, P2 ;  /* 0x0000000256517211 */ /* 0x080fe200010f0eff */
[----:B------:R-:W-:Y:S01]  /*28a0*/  IMAD R86, R95, 0x1a0, RZ ;  /* 0x000001a05f567824 */ /* 0x000fe200078e02ff */
[----:B------:R-:W3:Y:S03]  /*28b0*/  LDG.E.U16 R76, desc[UR8][R76.64] ;  /* 0x000000084c4c7981 */ /* 0x000ee6000c1e1500 */
[----:B------:R-:W2:Y:S01]  /*28c0*/  LDC R94, c[0x0][0x3b8] ;  /* 0x0000ee00ff5e7b82 */ /* 0x000ea20000000800 */
[-C--:B------:R-:W-:Y:S01]  /*28d0*/  IADD3 R84, P0, PT, R84, R3.reuse, RZ ;  /* 0x0000000354547210 */ /* 0x080fe20007f1e0ff */
[----:B0-----:R-:W-:Y:S01]  /*28e0*/  IMAD R82, R97, 0x1c0, RZ ;  /* 0x000001c061527824 */ /* 0x001fe200078e02ff */
[----:B------:R-:W3:Y:S04]  /*28f0*/  LDG.E.U16 R78, desc[UR8][R78.64] ;  /* 0x000000084e4e7981 */ /* 0x000ee8000c1e1500 */
[----:B------:R0:W3:Y:S01]  /*2900*/  LDG.E.U16 R77, desc[UR8][R80.64] ;  /* 0x00000008504d7981 */ /* 0x0000e2000c1e1500 */
[----:B------:R-:W-:Y:S01]  /*2910*/  LEA.HI.X.SX32 R85, R85, R2, 0x1, P0 ;  /* 0x0000000255557211 */ /* 0x000fe200000f0eff */
[----:B-1----:R-:W-:Y:S01]  /*2920*/  IMAD R98, R98, 0x1d0, RZ ;  /* 0x000001d062627824 */ /* 0x002fe200078e02ff */
[----:B------:R-:W1:Y:S01]  /*2930*/  LDC R149, c[0x0][0x3b8] ;  /* 0x0000ee00ff957b82 */ /* 0x000e620000000800 */
[----:B------:R-:W-:Y:S01]  /*2940*/  IMAD R96, R96, 0x1b0, RZ ;  /* 0x000001b060607824 */ /* 0x000fe200078e02ff */
[-C--:B------:R-:W-:Y:S01]  /*2950*/  IADD3 R82, P2, PT, R82, R3.reuse, RZ ;  /* 0x0000000352527210 */ /* 0x080fe20007f5e0ff */
[----:B------:R2:W3:Y:S01]  /*2960*/  LDG.E.U16 R79, desc[UR8][R84.64] ;  /* 0x00000008544f7981 */ /* 0x0004e2000c1e1500 */
[----:B0-----:R-:W-:-:S04]  /*2970*/  IADD3 R80, P1, PT, R86, R3, RZ ;  /* 0x0000000356507210 */ /* 0x001fc80007f3e0ff */
[----:B------:R-:W0:Y:S01]  /*2980*/  LDC R97, c[0x0][0x3b8] ;  /* 0x0000ee00ff617b82 */ /* 0x000e220000000800 */
[----:B------:R-:W-:-:S07]  /*2990*/  LEA.HI.X.SX32 R81, R92, R2, 0x1, P1 ;  /* 0x000000025c517211 */ /* 0x000fce00008f0eff */
[----:B------:R-:W0:Y:S01]  /*29a0*/  LDC R92, c[0x0][0x3b8] ;  /* 0x0000ee00ff5c7b82 */ /* 0x000e220000000800 */
[-C--:B--2---:R-:W-:Y:S01]  /*29b0*/  IADD3 R84, P1, PT, R98, R3.reuse, RZ ;  /* 0x0000000362547210 */ /* 0x084fe20007f3e0ff */
[----:B------:R-:W-:Y:S01]  /*29c0*/  IMAD R102, R100, 0x1f0, RZ ;  /* 0x000001f064667824 */ /* 0x000fe200078e02ff */
[----:B------:R-:W-:Y:S01]  /*29d0*/  IADD3 R86, P0, PT, R96, R3, RZ ;  /* 0x0000000360567210 */ /* 0x000fe20007f1e0ff */
[----:B------:R-:W-:Y:S01]  /*29e0*/  IMAD R94, R94, 0x112, RZ ;  /* 0x000001125e5e7824 */ /* 0x000fe200078e02ff */
[-C--:B------:R-:W-:Y:S01]  /*29f0*/  LEA.HI.X.SX32 R83, R91, R2.reuse, 0x1, P2 ;  /* 0x000000025b537211 */ /* 0x080fe200010f0eff */
[----:B------:R-:W2:Y:S02]  /*2a00*/  LDG.E.U16 R80, desc[UR8][R80.64] ;  /* 0x0000000850507981 */ /* 0x000ea4000c1e1500 */
[----:B------:R-:W1:Y:S01]  /*2a10*/  LDC R96, c[0x0][0x3b8] ;  /* 0x0000ee00ff607b82 */ /* 0x000e620000000800 */
[----:B------:R-:W-:Y:S01]  /*2a20*/  LEA.HI.X.SX32 R85, R90, R2, 0x1, P1 ;  /* 0x000000025a557211 */ /* 0x000fe200008f0eff */
[----:B------:R-:W-:-:S06]  /*2a30*/  IMAD R90, R99, 0x1e0, RZ ;  /* 0x000001e0635a7824 */ /* 0x000fcc00078e02ff */
[----:B------:R-:W1:Y:S01]  /*2a40*/  LDC R98, c[0x0][0x3b8] ;  /* 0x0000ee00ff627b82 */ /* 0x000e620000000800 */
[----:B------:R-:W-:Y:S01]  /*2a50*/  LEA.HI.X.SX32 R87, R87, R2, 0x1, P0 ;  /* 0x0000000257577211 */ /* 0x000fe200000f0eff */
[----:B------:R-:W2:Y:S01]  /*2a60*/  LDG.E.U16 R82, desc[UR8][R82.64] ;  /* 0x0000000852527981 */ /* 0x000ea2000c1e1500 */
[----:B------:R-:W-:Y:S02]  /*2a70*/  IMAD R100, R93, 0x102, RZ ;  /* 0x000001025d647824 */ /* 0x000fe400078e02ff */
[C---:B------:R-:W-:Y:S01]  /*2a80*/  IMAD R93, R4.reuse, 0x81, RZ ;  /* 0x00000081045d7824 */ /* 0x040fe200078e02ff */
[----:B------:R0:W2:Y:S02]  /*2a90*/  LDG.E.U16 R81, desc[UR8][R86.64] ;  /* 0x0000000856517981 */ /* 0x0000a4000c1e1500 */
[----:B------:R-:W1:Y:S02]  /*2aa0*/  LDC R99, c[0x0][0x3b8] ;  /* 0x0000ee00ff637b82 */ /* 0x000e640000000800 */
[----:B------:R0:W2:Y:S01]  /*2ab0*/  LDG.E.U16 R83, desc[UR8][R84.64] ;  /* 0x0000000854537981 */ /* 0x0000a2000c1e1500 */
[----:B------:R-:W-:Y:S01]  /*2ac0*/  IMAD R95, R4, 0x89, RZ ;  /* 0x00000089045f7824 */ /* 0x000fe200078e02ff */
[----:B0-----:R-:W-:-:S04]  /*2ad0*/  IADD3 R86, P0, PT, R100, R3, RZ ;  /* 0x0000000364567210 */ /* 0x001fc80007f1e0ff */
[----:B------:R-:W0:Y:S01]  /*2ae0*/  LDC R143, c[0x0][0x3b8] ;  /* 0x0000ee00ff8f7b82 */ /* 0x000e220000000800 */
[-C--:B------:R-:W-:Y:S02]  /*2af0*/  IADD3 R84, P1, PT, R90, R3.reuse, RZ ;  /* 0x000000035a547210 */ /* 0x080fe40007f3e0ff */
[----:B------:R-:W-:-:S05]  /*2b00*/  IADD3 R90, P2, PT, R102, R3, RZ ;  /* 0x00000003665a7210 */ /* 0x000fca0007f5e0ff */
[----:B------:R-:W0:Y:S01]  /*2b10*/  LDC R100, c[0x0][0x3b8] ;  /* 0x0000ee00ff647b82 */ /* 0x000e220000000800 */
[-C--:B------:R-:W-:Y:S02]  /*2b20*/  LEA.HI.X.SX32 R85, R88, R2.reuse, 0x1, P1 ;  /* 0x0000000258557211 */ /* 0x080fe400008f0eff */
[----:B------:R-:W-:Y:S02]  /*2b30*/  IADD3 R88, P1, PT, R94, R3, RZ ;  /* 0x000000035e587210 */ /* 0x000fe40007f3e0ff */
[-C--:B------:R-:W-:Y:S01]  /*2b40*/  LEA.HI.X.SX32 R91, R89, R2.reuse, 0x1, P2 ;  /* 0x00000002595b7211 */ /* 0x080fe200010f0eff */
[----:B------:R-:W-:Y:S01]  /*2b50*/  IMAD R92, R92, 0x122, RZ ;  /* 0x000001225c5c7824 */ /* 0x000fe200078e02ff */
[-C--:B------:R-:W-:Y:S01]  /*2b60*/  LEA.HI.X.SX32 R87, R93, R2.reuse, 0x1, P0 ;  /* 0x000000025d577211 */ /* 0x080fe200000f0eff */
[----:B------:R-:W0:Y:S01]  /*2b70*/  LDC R102, c[0x0][0x3b8] ;  /* 0x0000ee00ff667b82 */ /* 0x000e220000000800 */
[----:B------:R-:W-:Y:S01]  /*2b80*/  LEA.HI.X.SX32 R89, R95, R2, 0x1, P1 ;  /* 0x000000025f597211 */ /* 0x000fe200008f0eff */
[----:B------:R-:W2:Y:S01]  /*2b90*/  LDG.E.U16 R84, desc[UR8][R84.64] ;  /* 0x0000000854547981 */ /* 0x000ea2000c1e1500 */
[----:B------:R-:W-:-:S03]  /*2ba0*/  IMAD R93, R4, 0x91, RZ ;  /* 0x00000091045d7824 */ /* 0x000fc600078e02ff */
[----:B------:R-:W2:Y:S01]  /*2bb0*/  LDG.E.U16 R86, desc[UR8][R86.64] ;  /* 0x0000000856567981 */ /* 0x000ea2000c1e1500 */
[----:B-1----:R-:W-:Y:S01]  /*2bc0*/  IMAD R96, R96, 0x132, RZ ;  /* 0x0000013260607824 */ /* 0x002fe200078e02ff */
[----:B------:R-:W1:Y:S01]  /*2bd0*/  LDC R159, c[0x0][0x3b8] ;  /* 0x0000ee00ff9f7b82 */ /* 0x000e620000000800 */
[----:B------:R-:W-:Y:S01]  /*2be0*/  IMAD R98, R98, 0x152, RZ ;  /* 0x0000015262627824 */ /* 0x000fe200078e02ff */
[----:B------:R0:W2:Y:S04]  /*2bf0*/  LDG.E.U16 R85, desc[UR8][R90.64] ;  /* 0x000000085a557981 */ /* 0x0000a8000c1e1500 */
[----:B------:R0:W2:Y:S01]  /*2c00*/  LDG.E.U16 R87, desc[UR8][R88.64] ;  /* 0x0000000858577981 */ /* 0x0000a2000c1e1500 */
[----:B------:R-:W-:Y:S01]  /*2c10*/  IMAD R95, R4, 0x99, RZ ;  /* 0x00000099045f7824 */ /* 0x000fe200078e02ff */
[----:B------:R-:W1:Y:S01]  /*2c20*/  LDC R153, c[0x0][0x3b8] ;  /* 0x0000ee00ff997b82 */ /* 0x000e620000000800 */
[----:B0-----:R-:W-:Y:S01]  /*2c30*/  IMAD R90, R97, 0x142, RZ ;  /* 0x00000142615a7824 */ /* 0x001fe200078e02ff */
[----:B------:R-:W-:Y:S01]  /*2c40*/  IADD3 R88, P0, PT, R92, R3, RZ ;  /* 0x000000035c587210 */ /* 0x000fe20007f1e0ff */
[----:B------:R-:W-:-:S03]  /*2c50*/  IMAD R91, R4, 0xa1, RZ ;  /* 0x000000a1045b7824 */ /* 0x000fc600078e02ff */
[-C--:B------:R-:W-:Y:S02]  /*2c60*/  IADD3 R90, P2, PT, R90, R3.reuse, RZ ;  /* 0x000000035a5a7210 */ /* 0x080fe40007f5e0ff */
[----:B------:R-:W0:Y:S01]  /*2c70*/  LDC R169, c[0x0][0x3b8] ;  /* 0x0000ee00ffa97b82 */ /* 0x000e220000000800 */
[-C--:B------:R-:W-:Y:S01]  /*2c80*/  LEA.HI.X.SX32 R89, R93, R2.reuse, 0x1, P0 ;  /* 0x000000025d597211 */ /* 0x080fe200000f0eff */
[----:B------:R-:W-:Y:S01]  /*2c90*/  IMAD R93, R4, 0xa9, RZ ;  /* 0x000000a9045d7824 */ /* 0x000fe200078e02ff */
[-C--:B------:R-:W-:Y:S02]  /*2ca0*/  IADD3 R94, P1, PT, R96, R3.reuse, RZ ;  /* 0x00000003605e7210 */ /* 0x080fe40007f3e0ff */
[----:B------:R-:W-:Y:S02]  /*2cb0*/  IADD3 R92, P0, PT, R98, R3, RZ ;  /* 0x00000003625c7210 */ /* 0x000fe40007f1e0ff */
[-C--:B------:R-:W-:Y:S01]  /*2cc0*/  LEA.HI.X.SX32 R91, R91, R2.reuse, 0x1, P2 ;  /* 0x000000025b5b7211 */ /* 0x080fe200010f0eff */
[----:B------:R-:W-:Y:S01]  /*2cd0*/  IMAD R96, R99, 0x162, RZ ;  /* 0x0000016263607824 */ /* 0x000fe200078e02ff */
[-C--:B------:R-:W-:Y:S01]  /*2ce0*/  LEA.HI.X.SX32 R95, R95, R2.reuse, 0x1, P1 ;  /* 0x000000025f5f7211 */ /* 0x080fe200008f0eff */
[----:B------:R-:W2:Y:S01]  /*2cf0*/  LDG.E.U16 R88, desc[UR8][R88.64] ;  /* 0x0000000858587981 */ /* 0x000ea2000c1e1500 */
[----:B------:R-:W-:Y:S01]  /*2d00*/  LEA.HI.X.SX32 R93, R93, R2, 0x1, P0 ;  /* 0x000000025d5d7211 */ /* 0x000fe200000f0eff */
[----:B------:R-:W-:Y:S01]  /*2d10*/  IMAD R97, R4, 0xb1, RZ ;  /* 0x000000b104617824 */ /* 0x000fe200078e02ff */
[----:B------:R-:W0:Y:S01]  /*2d20*/  LDC R151, c[0x0][0x3b8] ;  /* 0x0000ee00ff977b82 */ /* 0x000e220000000800 */
[----:B------:R-:W2:Y:S01]  /*2d30*/  LDG.E.U16 R90, desc[UR8][R90.64] ;  /* 0x000000085a5a7981 */ /* 0x000ea2000c1e1500 */
[----:B------:R-:W-:-:S02]  /*2d40*/  IMAD R100, R100, 0x172, RZ ;  /* 0x0000017264647824 */ /* 0x000fc400078e02ff */
[----:B------:R-:W-:Y:S01]  /*2d50*/  IMAD R102, R102, 0x192, RZ ;  /* 0x0000019266667824 */ /* 0x000fe200078e02ff */
[----:B------:R1:W2:Y:S01]  /*2d60*/  LDG.E.U16 R89, desc[UR8][R94.64] ;  /* 0x000000085e597981 */ /* 0x0002a2000c1e1500 */
[----:B------:R-:W-:Y:S02]  /*2d70*/  IMAD R208, R145, 0x1a6, RZ ;  /* 0x000001a691d07824 */ /* 0x000fe400078e02ff */
[----:B------:R-:W0:Y:S01]  /*2d80*/  LDC R167, c[0x0][0x3b8] ;  /* 0x0000ee00ffa77b82 */ /* 0x000e220000000800 */
[----:B------:R1:W2:Y:S01]  /*2d90*/  LDG.E.U16 R91, desc[UR8][R92.64] ;  /* 0x000000085c5b7981 */ /* 0x0002a2000c1e1500 */
[----:B------:R-:W-:Y:S02]  /*2da0*/  IMAD R99, R4, 0xb9, RZ ;  /* 0x000000b904637824 */ /* 0x000fe400078e02ff */
[----:B-1----:R-:W-:-:S04]  /*2db0*/  IMAD R94, R101, 0x182, RZ ;  /* 0x00000182655e7824 */ /* 0x002fc800078e02ff */
[----:B------:R-:W1:Y:S01]  /*2dc0*/  LDC R161, c[0x0][0x3b8] ;  /* 0x0000ee00ffa17b82 */ /* 0x000e620000000800 */
[-C--:B------:R-:W-:Y:S01]  /*2dd0*/  IADD3 R92, P0, PT, R96, R3.reuse, RZ ;  /* 0x00000003605c7210 */ /* 0x080fe20007f1e0ff */
[----:B------:R-:W-:Y:S01]  /*2de0*/  IMAD R95, R4, 0xc1, RZ ;  /* 0x000000c1045f7824 */ /* 0x000fe200078e02ff */
[-C--:B------:R-:W-:Y:S02]  /*2df0*/  IADD3 R94, P2, PT, R94, R3.reuse, RZ ;  /* 0x000000035e5e7210 */ /* 0x080fe40007f5e0ff */
[-C--:B------:R-:W-:Y:S01]  /*2e00*/  LEA.HI.X.SX32 R93, R97, R2.reuse, 0x1, P0 ;  /* 0x00000002615d7211 */ /* 0x080fe200000f0eff */
[----:B------:R-:W-:Y:S01]  /*2e10*/  IMAD R97, R4, 0xc9, RZ ;  /* 0x000000c904617824 */ /* 0x000fe200078e02ff */
[-C--:B------:R-:W-:Y:S01]  /*2e20*/  IADD3 R98, P1, PT, R100, R3.reuse, RZ ;  /* 0x0000000364627210 */ /* 0x080fe20007f3e0ff */
[----:B------:R-:W0:Y:S01]  /*2e30*/  LDC R183, c[0x0][0x3b8] ;  /* 0x0000ee00ffb77b82 */ /* 0x000e220000000800 */
[-C--:B------:R-:W-:Y:S02]  /*2e40*/  IADD3 R96, P0, PT, R102, R3.reuse, RZ ;  /* 0x0000000366607210 */ /* 0x080fe40007f1e0ff */
[-C--:B------:R-:W-:Y:S01]  /*2e50*/  LEA.HI.X.SX32 R95, R95, R2.reuse, 0x1, P2 ;  /* 0x000000025f5f7211 */ /* 0x080fe200010f0eff */
[----:B------:R-:W-:Y:S01]  /*2e60*/  IMAD R100, R103, 0x1a2, RZ ;  /* 0x000001a267647824 */ /* 0x000fe200078e02ff */
[-C--:B------:R-:W-:Y:S01]  /*2e70*/  LEA.HI.X.SX32 R99, R99, R2.reuse, 0x1, P1 ;  /* 0x0000000263637211 */ /* 0x080fe200008f0eff */
[----:B------:R-:W2:Y:S01]  /*2e80*/  LDG.E.U16 R92, desc[UR8][R92.64] ;  /* 0x000000085c5c7981 */ /* 0x000ea2000c1e1500 */
[----:B------:R-:W-:Y:S01]  /*2e90*/  LEA.HI.X.SX32 R97, R97, R2, 0x1, P0 ;  /* 0x0000000261617211 */ /* 0x000fe200000f0eff */
[----:B------:R-:W-:Y:S01]  /*2ea0*/  IMAD R101, R4, 0xd1, RZ ;  /* 0x000000d104657824 */ /* 0x000fe200078e02ff */
[----:B------:R-:W0:Y:S01]  /*2eb0*/  LDC R185, c[0x0][0x3b8] ;  /* 0x0000ee00ffb97b82 */ /* 0x000e220000000800 */
[----:B------:R-:W2:Y:S04]  /*2ec0*/  LDG.E.U16 R94, desc[UR8][R94.64] ;  /* 0x000000085e5e7981 */ /* 0x000ea8000c1e1500 */
[----:B------:R4:W2:Y:S03]  /*2ed0*/  LDG.E.U16 R93, desc[UR8][R98.64] ;  /* 0x00000008625d7981 */ /* 0x0008a6000c1e1500 */
[----:B------:R-:W0:Y:S01]  /*2ee0*/  LDC R187, c[0x0][0x3b8] ;  /* 0x0000ee00ffbb7b82 */ /* 0x000e220000000800 */
[----:B------:R4:W2:Y:S07]  /*2ef0*/  LDG.E.U16 R95, desc[UR8][R96.64] ;  /* 0x00000008605f7981 */ /* 0x0008ae000c1e1500 */
[----:B------:R-:W0:Y:S01]  /*2f00*/  LDC R177, c[0x0][0x3b8] ;  /* 0x0000ee00ffb17b82 */ /* 0x000e220000000800 */
[----:B----4-:R-:W-:Y:S01]  /*2f10*/  IMAD R98, R109, 0x1c2, RZ ;  /* 0x000001c26d627824 */ /* 0x010fe200078e02ff */
[----:B------:R-:W-:Y:S01]  /*2f20*/  IADD3 R96, P0, PT, R100, R3, RZ ;  /* 0x0000000364607210 */ /* 0x000fe20007f1e0ff */
[----:B------:R-:W-:-:S03]  /*2f30*/  IMAD R100, R125, 0x1d2, RZ ;  /* 0x000001d27d647824 */ /* 0x000fc600078e02ff */
[-C--:B------:R-:W-:Y:S01]  /*2f40*/  IADD3 R98, P2, PT, R98, R3.reuse, RZ ;  /* 0x0000000362627210 */ /* 0x080fe20007f5e0ff */
[C---:B------:R-:W-:Y:S01]  /*2f50*/  IMAD R99, R4.reuse, 0xe1, RZ ;  /* 0x000000e104637824 */ /* 0x040fe200078e02ff */
[-C--:B------:R-:W-:Y:S01]  /*2f60*/  LEA.HI.X.SX32 R97, R101, R2.reuse, 0x1, P0 ;  /* 0x0000000265617211 */ /* 0x080fe200000f0eff */
[----:B------:R-:W-:Y:S01]  /*2f70*/  IMAD R101, R4, 0xe9, RZ ;  /* 0x000000e904657824 */ /* 0x000fe200078e02ff */
[-C--:B------:R-:W-:Y:S01]  /*2f80*/  IADD3 R100, P0, PT, R100, R3.reuse, RZ ;  /* 0x0000000364647210 */ /* 0x080fe20007f1e0ff */
[----:B------:R-:W4:Y:S01]  /*2f90*/  LDC R189, c[0x0][0x3b8] ;  /* 0x0000ee00ffbd7b82 */ /* 0x000f220000000800 */
[-C--:B------:R-:W-:Y:S02]  /*2fa0*/  LEA.HI.X.SX32 R99, R99, R2.reuse, 0x1, P2 ;  /* 0x0000000263637211 */ /* 0x080fe400010f0eff */
[----:B------:R-:W-:Y:S01]  /*2fb0*/  IADD3 R102, P1, PT, R108, R3, RZ ;  /* 0x000000036c667210 */ /* 0x000fe20007f3e0ff */
[----:B------:R-:W-:Y:S01]  /*2fc0*/  IMAD R108, R129, 0x1e2, RZ ;  /* 0x000001e2816c7824 */ /* 0x000fe200078e02ff */
[----:B------:R-:W-:Y:S01]  /*2fd0*/  LEA.HI.X.SX32 R101, R101, R2, 0x1, P0 ;  /* 0x0000000265657211 */ /* 0x000fe200000f0eff */
[C---:B------:R-:W-:Y:S01]  /*2fe0*/  IMAD R103, R4.reuse, 0xd9, RZ ;  /* 0x000000d904677824 */ /* 0x040fe200078e02ff */
[----:B------:R-:W2:Y:S01]  /*2ff0*/  LDG.E.U16 R98, desc[UR8][R98.64] ;  /* 0x0000000862627981 */ /* 0x000ea2000c1e1500 */
[----:B------:R-:W0:Y:S01]  /*3000*/  LDC R129, c[0x0][0x3b8] ;  /* 0x0000ee00ff817b82 */ /* 0x000e220000000800 */
[----:B------:R-:W-:-:S02]  /*3010*/  IMAD R109, R4, 0xf1, RZ ;  /* 0x000000f1046d7824 */ /* 0x000fc400078e02ff */
[----:B------:R-:W-:Y:S01]  /*3020*/  IMAD R125, R4, 0xf9, RZ ;  /* 0x000000f9047d7824 */ /* 0x000fe200078e02ff */
[----:B------:R-:W-:Y:S01]  /*3030*/  LEA.HI.X.SX32 R103, R103, R2, 0x1, P1 ;  /* 0x0000000267677211 */ /* 0x000fe200008f0eff */
[----:B------:R-:W2:Y:S03]  /*3040*/  LDG.E.U16 R96, desc[UR8][R96.64] ;  /* 0x0000000860607981 */ /* 0x000ea6000c1e1500 */
[----:B------:R-:W1:Y:S01]  /*3050*/  LDC R191, c[0x0][0x3b8] ;  /* 0x0000ee00ffbf7b82 */ /* 0x000e620000000800 */
[----:B------:R4:W2:Y:S01]  /*3060*/  LDG.E.U16 R99, desc[UR8][R100.64] ;  /* 0x0000000864637981 */ /* 0x0008a2000c1e1500 */
[----:B------:R-:W-:-:S03]  /*3070*/  IADD3 R106, P1, PT, R106, R3, RZ ;  /* 0x000000036a6a7210 */ /* 0x000fc60007f3e0ff */
[----:B------:R4:W2:Y:S03]  /*3080*/  LDG.E.U16 R97, desc[UR8][R102.64] ;  /* 0x0000000866617981 */ /* 0x0008a6000c1e1500 */
[----:B------:R-:W1:Y:S01]  /*3090*/  LDC R195, c[0x0][0x3b8] ;  /* 0x0000ee00ffc37b82 */ /* 0x000e620000000800 */
[-C--:B----4-:R-:W-:Y:S02]  /*30a0*/  IADD3 R100, P0, PT, R108, R3.reuse, RZ ;  /* 0x000000036c647210 */ /* 0x090fe40007f1e0ff */
[----:B------:R-:W-:Y:S02]  /*30b0*/  IADD3 R108, P2, PT, R200, R3, RZ ;  /* 0x00000003c86c7210 */ /* 0x000fe40007f5e0ff */
[----:B------:R-:W-:-:S03]  /*30c0*/  LEA.HI.X.SX32 R101, R109, R2, 0x1, P0 ;  /* 0x000000026d657211 */ /* 0x000fc600000f0eff */
[----:B------:R-:W4:Y:S01]  /*30d0*/  LDC R193, c[0x0][0x3b8] ;  /* 0x0000ee00ffc17b82 */ /* 0x000f220000000800 */
[-C--:B------:R-:W-:Y:S02]  /*30e0*/  LEA.HI.X.SX32 R109, R125, R2.reuse, 0x1, P2 ;  /* 0x000000027d6d7211 */ /* 0x080fe400010f0eff */
[-C--:B------:R-:W-:Y:S01]  /*30f0*/  IADD3 R102, P0, PT, R104, R3.reuse, RZ ;  /* 0x0000000368667210 */ /* 0x080fe20007f1e0ff */
[----:B------:R-:W2:Y:S04]  /*3100*/  LDG.E.U16 R100, desc[UR8][R100.64] ;  /* 0x0000000864647981 */ /* 0x000ea8000c1e1500 */
[----:B------:R-:W1:Y:S01]  /*3110*/  LDC R125, c[0x0][0x3b8] ;  /* 0x0000ee00ff7d7b82 */ /* 0x000e620000000800 */
[-C--:B------:R-:W-:Y:S02]  /*3120*/  LEA.HI.X.SX32 R103, R107, R2.reuse, 0x1, P0 ;  /* 0x000000026b677211 */ /* 0x080fe400000f0eff */
[-C--:B------:R-:W-:Y:S01]  /*3130*/  LEA.HI.X.SX32 R107, R110, R2.reuse, 0x1, P1 ;  /* 0x000000026e6b7211 */ /* 0x080fe200008f0eff */
[----:B------:R-:W-:Y:S01]  /*3140*/  IMAD R110, R127, 0x144, RZ ;  /* 0x000001447f6e7824 */ /* 0x000fe200078e02ff */
[----:B------:R-:W-:Y:S01]  /*3150*/  IADD3 R104, P2, PT, R112, R3, RZ ;  /* 0x0000000370687210 */ /* 0x000fe20007f5e0ff */
[----:B------:R-:W-:Y:S01]  /*3160*/  IMAD R112, R126, 0x134, RZ ;  /* 0x000001347e707824 */ /* 0x000fe200078e02ff */
[----:B------:R-:W2:Y:S01]  /*3170*/  LDG.E.U16 R102, desc[UR8][R102.64] ;  /* 0x0000000866667981 */ /* 0x000ea2000c1e1500 */
[----:B------:R-:W4:Y:S01]  /*3180*/  LDC R127, c[0x0][0x3b8] ;  /* 0x0000ee00ff7f7b82 */ /* 0x000f220000000800 */
[----:B------:R-:W-:-:S02]  /*3190*/  LEA.HI.X.SX32 R105, R105, R2, 0x1, P2 ;  /* 0x0000000269697211 */ /* 0x000fc400010f0eff */
[----:B------:R0:W2:Y:S01]  /*31a0*/  LDG.E.U16 R101, desc[UR8][R108.64] ;  /* 0x000000086c657981 */ /* 0x0000a2000c1e1500 */
[----:B------:R-:W-:-:S03]  /*31b0*/  IADD3 R112, P0, PT, R112, R3, RZ ;  /* 0x0000000370707210 */ /* 0x000fc60007f1e0ff */
[----:B------:R-:W2:Y:S01]  /*31c0*/  LDG.E.U16 R104, desc[UR8][R104.64] ;  /* 0x0000000868687981 */ /* 0x000ea2000c1e1500 */
[----:B------:R-:W4:Y:S03]  /*31d0*/  LDC R126, c[0x0][0x3b8] ;  /* 0x0000ee00ff7e7b82 */ /* 0x000f260000000800 */
[----:B------:R0:W2:Y:S02]  /*31e0*/  LDG.E.U16 R103, desc[UR8][R106.64] ;  /* 0x000000086a677981 */ /* 0x0000a4000c1e1500 */
[----:B0-----:R-:W-:Y:S01]  /*31f0*/  IMAD R108, R129, 0x164, RZ ;  /* 0x00000164816c7824 */ /* 0x001fe200078e02ff */
[----:B------:R-:W-:Y:S02]  /*3200*/  LEA.HI.X.SX32 R113, R113, R2, 0x1, P0 ;  /* 0x0000000271717211 */ /* 0x000fe400000f0eff */
[----:B------:R-:W0:Y:S01]  /*3210*/  LDC R129, c[0x0][0x3b8] ;  /* 0x0000ee00ff817b82 */ /* 0x000e220000000800 */
[----:B------:R-:W-:-:S02]  /*3220*/  IADD3 R106, P1, PT, R110, R3, RZ ;  /* 0x000000036e6a7210 */ /* 0x000fc40007f3e0ff */
[----:B------:R4:W2:Y:S01]  /*3230*/  LDG.E.U16 R105, desc[UR8][R112.64] ;  /* 0x0000000870697981 */ /* 0x0008a2000c1e1500 */
[----:B------:R-:W-:-:S04]  /*3240*/  IADD3 R110, P2, PT, R128, R3, RZ ;  /* 0x00000003806e7210 */ /* 0x000fc80007f5e0ff */
[----:B------:R-:W0:Y:S01]  /*3250*/  LDC R197, c[0x0][0x3b8] ;  /* 0x0000ee00ffc57b82 */ /* 0x000e220000000800 */
[----:B------:R-:W-:-:S07]  /*3260*/  IADD3 R108, P0, PT, R108, R3, RZ ;  /* 0x000000036c6c7210 */ /* 0x000fce0007f1e0ff */
[----:B------:R-:W0:Y:S01]  /*3270*/  LDC R128, c[0x0][0x3b8] ;  /* 0x0000ee00ff807b82 */ /* 0x000e220000000800 */
[-C--:B------:R-:W-:Y:S01]  /*3280*/  LEA.HI.X.SX32 R109, R114, R2.reuse, 0x1, P0 ;  /* 0x00000002726d7211 */ /* 0x080fe200000f0eff */
[----:B-1----:R-:W-:Y:S01]  /*3290*/  IMAD R114, R125, 0x174, RZ ;  /* 0x000001747d727824 */ /* 0x002fe200078e02ff */
[-C--:B------:R-:W-:Y:S02]  /*32a0*/  LEA.HI.X.SX32 R107, R116, R2.reuse, 0x1, P1 ;  /* 0x00000002746b7211 */ /* 0x080fe400008f0eff */
[-C--:B------:R-:W-:Y:S01]  /*32b0*/  LEA.HI.X.SX32 R111, R111, R2.reuse, 0x1, P2 ;  /* 0x000000026f6f7211 */ /* 0x080fe200010f0eff */
[----:B----4-:R-:W-:Y:S01]  /*32c0*/  IMAD R112, R127, 0x1a4, RZ ;  /* 0x000001a47f707824 */ /* 0x010fe200078e02ff */
[----:B------:R-:W4:Y:S01]  /*32d0*/  LDG.E.U16 R108, desc[UR8][R108.64] ;  /* 0x000000086c6c7981 */ /* 0x000f22000c1e1500 */
[----:B------:R-:W1:Y:S01]  /*32e0*/  LDC R125, c[0x0][0x3b8] ;  /* 0x0000ee00ff7d7b82 */ /* 0x000e620000000800 */
[----:B------:R-:W-:Y:S01]  /*32f0*/  IMAD R116, R131, 0x184, RZ ;  /* 0x0000018483747824 */ /* 0x000fe200078e02ff */
[----:B------:R-:W-:Y:S01]  /*3300*/  IADD3 R114, P0, PT, R114, R3, RZ ;  /* 0x0000000372727210 */ /* 0x000fe20007f1e0ff */
[----:B------:R-:W2:Y:S03]  /*3310*/  LDG.E.U16 R106, desc[UR8][R106.64] ;  /* 0x000000086a6a7981 */ /* 0x000ea6000c1e1500 */
[----:B------:R-:W-:-:S02]  /*3320*/  LEA.HI.X.SX32 R115, R115, R2, 0x1, P0 ;  /* 0x0000000273737211 */ /* 0x000fc400000f0eff */
[----:B------:R-:W3:Y:S01]  /*3330*/  LDC R131, c[0x0][0x3b8] ;  /* 0x0000ee00ff837b82 */ /* 0x000ee20000000800 */
[-C--:B------:R-:W-:Y:S01]  /*3340*/  IADD3 R112, P2, PT, R112, R3.reuse, RZ ;  /* 0x0000000370707210 */ /* 0x080fe20007f5e0ff */
[----:B------:R-:W-:Y:S01]  /*3350*/  IMAD R126, R126, 0x194, RZ ;  /* 0x000001947e7e7824 */ /* 0x000fe200078e02ff */
[----:B------:R-:W2:Y:S04]  /*3360*/  LDG.E.U16 R109, desc[UR8][R114.64] ;  /* 0x00000008726d7981 */ /* 0x000ea8000c1e1500 */
[----:B------:R0:W2:Y:S02]  /*3370*/  LDG.E.U16 R107, desc[UR8][R110.64] ;  /* 0x000000086e6b7981 */ /* 0x0000a4000c1e1500 */
[----:B0-----:R-:W-:Y:S01]  /*3380*/  IMAD R128, R128, 0x1b4, RZ ;  /* 0x000001b480807824 */ /* 0x001fe200078e02ff */
[----:B------:R-:W-:Y:S01]  /*3390*/  LEA.HI.X.SX32 R113, R123, R2, 0x1, P2 ;  /* 0x000000027b717211 */ /* 0x000fe200010f0eff */
[----:B------:R-:W0:Y:S04]  /*33a0*/  LDC R127, c[0x0][0x3b8] ;  /* 0x0000ee00ff7f7b82 */ /* 0x000e280000000800 */
[----:B------:R-:W2:Y:S01]  /*33b0*/  LDG.E.U16 R112, desc[UR8][R112.64] ;  /* 0x0000000870707981 */ /* 0x000ea2000c1e1500 */
[----:B------:R-:W-:-:S03]  /*33c0*/  IADD3 R110, P1, PT, R116, R3, RZ ;  /* 0x00000003746e7210 */ /* 0x000fc60007f3e0ff */
[----:B------:R-:W0:Y:S01]  /*33d0*/  LDC R199, c[0x0][0x3b8] ;  /* 0x0000ee00ffc77b82 */ /* 0x000e220000000800 */
[----:B------:R-:W-:Y:S02]  /*33e0*/  LEA.HI.X.SX32 R111, R124, R2, 0x1, P1 ;  /* 0x000000027c6f7211 */ /* 0x000fe400008f0eff */
[-C--:B------:R-:W-:Y:S01]  /*33f0*/  IADD3 R114, P1, PT, R128, R3.reuse, RZ ;  /* 0x0000000380727210 */ /* 0x080fe20007f3e0ff */
[----:B-1----:R-:W-:Y:S01]  /*3400*/  IMAD R128, R125, 0x1d4, RZ ;  /* 0x000001d47d807824 */ /* 0x002fe200078e02ff */
[----:B------:R-:W-:-:S03]  /*3410*/  IADD3 R116, P0, PT, R126, R3, RZ ;  /* 0x000000037e747210 */ /* 0x000fc60007f1e0ff */
[----:B------:R-:W1:Y:S01]  /*3420*/  LDC R124, c[0x0][0x3b8] ;  /* 0x0000ee00ff7c7b82 */ /* 0x000e620000000800 */
[-C--:B------:R-:W-:Y:S01]  /*3430*/  LEA.HI.X.SX32 R115, R120, R2.reuse, 0x1, P1 ;  /* 0x0000000278737211 */ /* 0x080fe200008f0eff */
[----:B------:R-:W-:Y:S01]  /*3440*/  IMAD R120, R129, 0x1c4, RZ ;  /* 0x000001c481787824 */ /* 0x000fe200078e02ff */
[----:B------:R-:W-:Y:S01]  /*3450*/  LEA.HI.X.SX32 R117, R117, R2, 0x1, P0 ;  /* 0x0000000275757211 */ /* 0x000fe200000f0eff */
[----:B------:R-:W-:Y:S01]  /*3460*/  IMAD R200, R133, 0x1e4, RZ ;  /* 0x000001e485c87824 */ /* 0x000fe200078e02ff */
[----:B------:R-:W2:Y:S03]  /*3470*/  LDG.E.U16 R110, desc[UR8][R110.64] ;  /* 0x000000086e6e7981 */ /* 0x000ea6000c1e1500 */
[----:B------:R-:W0:Y:S01]  /*3480*/  LDC R126, c[0x0][0x3b8] ;  /* 0x0000ee00ff7e7b82 */ /* 0x000e220000000800 */
[----:B------:R3:W2:Y:S02]  /*3490*/  LDG.E.U16 R113, desc[UR8][R114.64] ;  /* 0x0000000872717981 */ /* 0x0006a4000c1e1500 */
[----:B---3--:R-:W-:-:S02]  /*34a0*/  IMAD R202, R131, 0x1f4, RZ ;  /* 0x000001f483ca7824 */ /* 0x008fc400078e02ff */
[----:B------:R3:W2:Y:S03]  /*34b0*/  LDG.E.U16 R111, desc[UR8][R116.64] ;  /* 0x00000008746f7981 */ /* 0x0006a6000c1e1500 */
[----:B------:R-:W0:Y:S01]  /*34c0*/  LDC R131, c[0x0][0x3b8] ;  /* 0x0000ee00ff837b82 */ /* 0x000e220000000800 */
[-C--:B------:R-:W-:Y:S02]  /*34d0*/  IADD3 R114, P0, PT, R120, R3.reuse, RZ ;  /* 0x0000000378727210 */ /* 0x080fe40007f1e0ff */
[----:B------:R-:W-:-:S05]  /*34e0*/  IADD3 R120, P1, PT, R128, R3, RZ ;  /* 0x0000000380787210 */ /* 0x000fca0007f3e0ff */
[----:B------:R-:W0:Y:S01]  /*34f0*/  LDC R128, c[0x0][0x3b8] ;  /* 0x0000ee00ff807b82 */ /* 0x000e220000000800 */
[-C--:B---3--:R-:W-:Y:S02]  /*3500*/  IADD3 R116, P2, PT, R200, R3.reuse, RZ ;  /* 0x00000003c8747210 */ /* 0x088fe40007f5e0ff */
[----:B------:R-:W-:Y:S02]  /*3510*/  LEA.HI.X.SX32 R115, R118, R2, 0x1, P0 ;  /* 0x0000000276737211 */ /* 0x000fe400000f0eff */
[----:B------:R-:W-:-:S03]  /*3520*/  IADD3 R118, P0, PT, R202, R3, RZ ;  /* 0x00000003ca767210 */ /* 0x000fc60007f1e0ff */
[----:B------:R-:W3:Y:S01]  /*3530*/  LDC R133, c[0x0][0x3b8] ;  /* 0x0000ee00ff857b82 */ /* 0x000ee20000000800 */
[-C--:B------:R-:W-:Y:S01]  /*3540*/  LEA.HI.X.SX32 R117, R122, R2.reuse, 0x1, P2 ;  /* 0x000000027a757211 */ /* 0x080fe200010f0eff */
[----:B-1----:R-:W-:Y:S01]  /*3550*/  IMAD R124, R124, 0x106, RZ ;  /* 0x000001067c7c7824 */ /* 0x002fe200078e02ff */
[-C--:B------:R-:W-:Y:S01]  /*3560*/  LEA.HI.X.SX32 R121, R121, R2.reuse, 0x1, P1 ;  /* 0x0000000279797211 */ /* 0x080fe200008f0eff */
[----:B------:R-:W2:Y:S01]  /*3570*/  LDG.E.U16 R114, desc[UR8][R114.64] ;  /* 0x0000000872727981 */ /* 0x000ea2000c1e1500 */
[----:B------:R-:W-:Y:S01]  /*3580*/  LEA.HI.X.SX32 R119, R119, R2, 0x1, P0 ;  /* 0x0000000277777211 */ /* 0x000fe200000f0eff */
[----:B------:R-:W-:Y:S02]  /*3590*/  IMAD R123, R4, 0x83, RZ ;  /* 0x00000083047b7824 */ /* 0x000fe400078e02ff */
[----:B------:R-:W2:Y:S04]  /*35a0*/  LDG.E.U16 R116, desc[UR8][R116.64] ;  /* 0x0000000874747981 */ /* 0x000ea8000c1e1500 */
[----:B------:R1:W2:Y:S04]  /*35b0*/  LDG.E.U16 R115, desc[UR8][R120.64] ;  /* 0x0000000878737981 */ /* 0x0002a8000c1e1500 */
[----:B------:R0:W2:Y:S02]  /*35c0*/  LDG.E.U16 R117, desc[UR8][R118.64] ;  /* 0x0000000876757981 */ /* 0x0000a4000c1e1500 */
[----:B0-----:R-:W-:-:S02]  /*35d0*/  IMAD R126, R126, 0x116, RZ ;  /* 0x000001167e7e7824 */ /* 0x001fc400078e02ff */
[----:B-1----:R-:W-:Y:S01]  /*35e0*/  IMAD R120, R127, 0x126, RZ ;  /* 0x000001267f787824 */ /* 0x002fe200078e02ff */
[----:B------:R-:W-:Y:S01]  /*35f0*/  IADD3 R118, P0, PT, R124, R3, RZ ;  /* 0x000000037c767210 */ /* 0x000fe20007f1e0ff */
[----:B------:R-:W-:-:S03]  /*3600*/  IMAD R124, R128, 0x136, RZ ;  /* 0x00000136807c7824 */ /* 0x000fc600078e02ff */
[-C--:B------:R-:W-:Y:S01]  /*3610*/  IADD3 R128, P2, PT, R120, R3.reuse, RZ ;  /* 0x0000000378807210 */ /* 0x080fe20007f5e0ff */
[C---:B------:R-:W-:Y:S01]  /*3620*/  IMAD R121, R4.reuse, 0x93, RZ ;  /* 0x0000009304797824 */ /* 0x040fe200078e02ff */
[-C--:B------:R-:W-:Y:S01]  /*3630*/  LEA.HI.X.SX32 R119, R123, R2.reuse, 0x1, P0 ;  /* 0x000000027b777211 */ /* 0x080fe200000f0eff */
[----:B------:R-:W-:Y:S01]  /*3640*/  IMAD R127, R4, 0x9b, RZ ;  /* 0x0000009b047f7824 */ /* 0x000fe200078e02ff */
[-C--:B------:R-:W-:Y:S01]  /*3650*/  IADD3 R120, P0, PT, R124, R3.reuse, RZ ;  /* 0x000000037c787210 */ /* 0x080fe20007f1e0ff */
[----:B------:R-:W-:Y:S01]  /*3660*/  IMAD R125, R4, 0x8b, RZ ;  /* 0x0000008b047d7824 */ /* 0x000fe200078e02ff */
[-C--:B------:R-:W-:Y:S01]  /*3670*/  LEA.HI.X.SX32 R129, R121, R2.reuse, 0x1, P2 ;  /* 0x0000000279817211 */ /* 0x080fe200010f0eff */
[----:B------:R-:W-:Y:S01]  /*3680*/  IMAD R124, R131, 0x146, RZ ;  /* 0x00000146837c7824 */ /* 0x000fe200078e02ff */
[----:B------:R-:W-:Y:S01]  /*3690*/  IADD3 R122, P1, PT, R126, R3, RZ ;  /* 0x000000037e7a7210 */ /* 0x000fe20007f3e0ff */
[----:B------:R-:W-:Y:S01]  /*36a0*/  IMAD R202, R137, 0x176, RZ ;  /* 0x0000017689ca7824 */ /* 0x000fe200078e02ff */
[-C--:B------:R-:W-:Y:S01]  /*36b0*/  LEA.HI.X.SX32 R121, R127, R2.reuse, 0x1, P0 ;  /* 0x000000027f797211 */ /* 0x080fe200000f0eff */
[----:B------:R-:W2:Y:S01]  /*36c0*/  LDG.E.U16 R128, desc[UR8][R128.64] ;  /* 0x0000000880807981 */ /* 0x000ea2000c1e1500 */
[----:B------:R-:W-:Y:S01]  /*36d0*/  LEA.HI.X.SX32 R123, R125, R2, 0x1, P1 ;  /* 0x000000027d7b7211 */ /* 0x000fe200008f0eff */
[----:B------:R-:W-:-:S02]  /*36e0*/  IMAD R125, R4, 0xa3, RZ ;  /* 0x000000a3047d7824 */ /* 0x000fc400078e02ff */
[----:B---3--:R-:W-:Y:S01]  /*36f0*/  IMAD R126, R133, 0x156, RZ ;  /* 0x00000156857e7824 */ /* 0x008fe200078e02ff */
[----:B------:R-:W3:Y:S01]  /*3700*/  LDG.E.U16 R118, desc[UR8][R118.64] ;  /* 0x0000000876767981 */ /* 0x000ee2000c1e1500 */
[----:B------:R-:W-:-:S03]  /*3710*/  IMAD R127, R4, 0xab, RZ ;  /* 0x000000ab047f7824 */ /* 0x000fc600078e02ff */
[----:B------:R0:W2:Y:S01]  /*3720*/  LDG.E.U16 R129, desc[UR8][R120.64] ;  /* 0x0000000878817981 */ /* 0x0000a2000c1e1500 */
[----:B------:R-:W-:Y:S02]  /*3730*/  IMAD R200, R135, 0x166, RZ ;  /* 0x0000016687c87824 */ /* 0x000fe400078e02ff */
[----:B------:R-:W-:Y:S01]  /*3740*/  IMAD R133, R4, 0xbb, RZ ;  /* 0x000000bb04857824 */ /* 0x000fe200078e02ff */
[----:B------:R1:W2:Y:S01]  /*3750*/  LDG.E.U16 R119, desc[UR8][R122.64] ;  /* 0x000000087a777981 */ /* 0x0002a2000c1e1500 */
[----:B0-----:R-:W-:-:S04]  /*3760*/  IADD3 R120, P0, PT, R124, R3, RZ ;  /* 0x000000037c787210 */ /* 0x001fc80007f1e0ff */
[-C--:B------:R-:W-:Y:S02]  /*3770*/  LEA.HI.X.SX32 R121, R125, R2.reuse, 0x1, P0 ;  /* 0x000000027d797211 */ /* 0x080fe400000f0eff */
[-C--:B-1----:R-:W-:Y:S02]  /*3780*/  IADD3 R122, P1, PT, R126, R3.reuse, RZ ;  /* 0x000000037e7a7210 */ /* 0x082fe40007f3e0ff */
[-C--:B------:R-:W-:Y:S01]  /*3790*/  IADD3 R126, P0, PT, R202, R3.reuse, RZ ;  /* 0x00000003ca7e7210 */ /* 0x080fe20007f1e0ff */
[----:B------:R-:W-:Y:S01]  /*37a0*/  IMAD R131, R4, 0xb3, RZ ;  /* 0x000000b304837824 */ /* 0x000fe200078e02ff */
[-C--:B------:R-:W-:Y:S02]  /*37b0*/  LEA.HI.X.SX32 R123, R127, R2.reuse, 0x1, P1 ;  /* 0x000000027f7b7211 */ /* 0x080fe400008f0eff */
[----:B------:R-:W-:Y:S01]  /*37c0*/  IADD3 R124, P2, PT, R200, R3, RZ ;  /* 0x00000003c87c7210 */ /* 0x000fe20007f5e0ff */
[----:B------:R-:W-:Y:S01]  /*37d0*/  IMAD R200, R141, 0x186, RZ ;  /* 0x000001868dc87824 */ /* 0x000fe200078e02ff */
[----:B------:R-:W-:-:S02]  /*37e0*/  LEA.HI.X.SX32 R127, R133, R2, 0x1, P0 ;  /* 0x00000002857f7211 */ /* 0x000fc400000f0eff */
[----:B------:R-:W-:Y:S01]  /*37f0*/  LEA.HI.X.SX32 R125, R131, R2, 0x1, P2 ;  /* 0x00000002837d7211 */ /* 0x000fe200010f0eff */
[----:B------:R-:W-:Y:S01]  /*3800*/  IMAD R202, R143, 0x196, RZ ;  /* 0x000001968fca7824 */ /* 0x000fe200078e02ff */
[----:B------:R0:W2:Y:S04]  /*3810*/  LDG.E.U16 R131, desc[UR8][R120.64] ;  /* 0x0000000878837981 */ /* 0x0000a8000c1e1500 */
[----:B------:R1:W2:Y:S04]  /*3820*/  LDG.E.U16 R137, desc[UR8][R126.64] ;  /* 0x000000087e897981 */ /* 0x0002a8000c1e1500 */
[----:B------:R-:W2:Y:S01]  /*3830*/  LDG.E.U16 R135, desc[UR8][R124.64] ;  /* 0x000000087c877981 */ /* 0x000ea2000c1e1500 */
[----:B0-----:R-:W-:Y:S01]  /*3840*/  IADD3 R120, P0, PT, R200, R3, RZ ;  /* 0x00000003c8787210 */ /* 0x001fe20007f1e0ff */
[----:B------:R-:W-:-:S02]  /*3850*/  IMAD R141, R4, 0xcb, RZ ;  /* 0x000000cb048d7824 */ /* 0x000fc400078e02ff */
[----:B------:R-:W2:Y:S01]  /*3860*/  LDG.E.U16 R133, desc[UR8][R122.64] ;  /* 0x000000087a857981 */ /* 0x000ea2000c1e1500 */
[----:B-1----:R-:W-:Y:S01]  /*3870*/  IMAD R126, R147, 0x1b6, RZ ;  /* 0x000001b6937e7824 */ /* 0x002fe200078e02ff */
[----:B------:R-:W-:Y:S01]  /*3880*/  LEA.HI.X.SX32 R121, R139, R2, 0x1, P0 ;  /* 0x000000028b797211 */ /* 0x000fe200000f0eff */
[----:B------:R-:W-:-:S03]  /*3890*/  IMAD R127, R4, 0xdb, RZ ;  /* 0x000000db047f7824 */ /* 0x000fc600078e02ff */
[----:B------:R-:W-:Y:S01]  /*38a0*/  IADD3 R126, P0, PT, R126, R3, RZ ;  /* 0x000000037e7e7210 */ /* 0x000fe20007f1e0ff */
[----:B------:R-:W-:Y:S01]  /*38b0*/  IMAD R200, R149, 0x1c6, RZ ;  /* 0x000001c695c87824 */ /* 0x000fe200078e02ff */
[----:B------:R-:W2:Y:S02]  /*38c0*/  LDG.E.U16 R139, desc[UR8][R120.64] ;  /* 0x00000008788b7981 */ /* 0x000ea4000c1e1500 */
[----:B------:R-:W-:-:S05]  /*38d0*/  LEA.HI.X.SX32 R127, R127, R2, 0x1, P0 ;  /* 0x000000027f7f7211 */ /* 0x000fca00000f0eff */
[----:B------:R0:W2:Y:S01]  /*38e0*/  LDG.E.U16 R145, desc[UR8][R126.64] ;  /* 0x000000087e917981 */ /* 0x0000a2000c1e1500 */
[C---:B------:R-:W-:Y:S02]  /*38f0*/  IMAD R147, R4.reuse, 0xe3, RZ ;  /* 0x000000e304937824 */ /* 0x040fe400078e02ff */
[----:B0-----:R-:W-:Y:S02]  /*3900*/  IMAD R126, R175, 0x1f6, RZ ;  /* 0x000001f6af7e7824 */ /* 0x001fe400078e02ff */
[----:B------:R-:W0:Y:S01]  /*3910*/  LDC R175, c[0x0][0x3b8] ;  /* 0x0000ee00ffaf7b82 */ /* 0x000e220000000800 */
[----:B------:R-:W-:Y:S01]  /*3920*/  IMAD R125, R4, 0xd3, RZ ;  /* 0x000000d3047d7824 */ /* 0x000fe200078e02ff */
[-C--:B------:R-:W-:Y:S02]  /*3930*/  IADD3 R120, P0, PT, R200, R3.reuse, RZ ;  /* 0x00000003c8787210 */ /* 0x080fe40007f1e0ff */
[----:B------:R-:W-:Y:S01]  /*3940*/  IADD3 R124, P2, PT, R208, R3, RZ ;  /* 0x00000003d07c7210 */ /* 0x000fe20007f5e0ff */
[----:B------:R-:W-:Y:S01]  /*3950*/  IMAD R127, R4, 0xfb, RZ ;  /* 0x000000fb047f7824 */ /* 0x000fe200078e02ff */
[-C--:B------:R-:W-:Y:S01]  /*3960*/  LEA.HI.X.SX32 R121, R147, R2.reuse, 0x1, P0 ;  /* 0x0000000293797211 */ /* 0x080fe200000f0eff */
[----:B------:R-:W-:Y:S01]  /*3970*/  IMAD R200, R159, 0x108, RZ ;  /* 0x000001089fc87824 */ /* 0x000fe200078e02ff */
[----:B------:R-:W-:-:S02]  /*3980*/  LEA.HI.X.SX32 R125, R125, R2, 0x1, P2 ;  /* 0x000000027d7d7211 */ /* 0x000fc400010f0eff */
[-C--:B------:R-:W-:Y:S01]  /*3990*/  IADD3 R126, P0, PT, R126, R3.reuse, RZ ;  /* 0x000000037e7e7210 */ /* 0x080fe20007f1e0ff */
[----:B------:R-:W-:Y:S01]  /*39a0*/  IMAD R208, R153, 0x1e6, RZ ;  /* 0x000001e699d07824 */ /* 0x000fe200078e02ff */
[----:B------:R-:W-:Y:S01]  /*39b0*/  IADD3 R122, P1, PT, R202, R3, RZ ;  /* 0x00000003ca7a7210 */ /* 0x000fe20007f3e0ff */
[----:B------:R1:W2:Y:S01]  /*39c0*/  LDG.E.U16 R147, desc[UR8][R120.64] ;  /* 0x0000000878937981 */ /* 0x0002a2000c1e1500 */
[----:B------:R-:W-:-:S03]  /*39d0*/  LEA.HI.X.SX32 R127, R127, R2, 0x1, P0 ;  /* 0x000000027f7f7211 */ /* 0x000fc600000f0eff */
[----:B------:R1:W2:Y:S01]  /*39e0*/  LDG.E.U16 R143, desc[UR8][R124.64] ;  /* 0x000000087c8f7981 */ /* 0x0002a2000c1e1500 */
[----:B------:R-:W-:Y:S01]  /*39f0*/  LEA.HI.X.SX32 R123, R141, R2, 0x1, P1 ;  /* 0x000000028d7b7211 */ /* 0x000fe200008f0eff */
[----:B------:R-:W-:Y:S02]  /*3a00*/  IMAD R202, R151, 0x1d6, RZ ;  /* 0x000001d697ca7824 */ /* 0x000fe400078e02ff */
[----:B------:R1:W2:Y:S02]  /*3a10*/  LDG.E.U16 R153, desc[UR8][R126.64] ;  /* 0x000000087e997981 */ /* 0x0002a4000c1e1500 */
[-C--:B-1----:R-:W-:Y:S01]  /*3a20*/  IADD3 R120, P0, PT, R200, R3.reuse, RZ ;  /* 0x00000003c8787210 */ /* 0x082fe20007f1e0ff */
[----:B------:R-:W-:Y:S01]  /*3a30*/  IMAD R200, R169, 0x138, RZ ;  /* 0x00000138a9c87824 */ /* 0x000fe200078e02ff */
[----:B------:R1:W2:Y:S01]  /*3a40*/  LDG.E.U16 R141, desc[UR8][R122.64] ;  /* 0x000000087a8d7981 */ /* 0x0002a2000c1e1500 */
[----:B------:R-:W-:Y:S01]  /*3a50*/  IMAD R125, R4, 0xf3, RZ ;  /* 0x000000f3047d7824 */ /* 0x000fe200078e02ff */
[----:B------:R-:W-:-:S02]  /*3a60*/  IADD3 R124, P2, PT, R208, R3, RZ ;  /* 0x00000003d07c7210 */ /* 0x000fc40007f5e0ff */
[-C--:B------:R-:W-:Y:S01]  /*3a70*/  LEA.HI.X.SX32 R121, R155, R2.reuse, 0x1, P0 ;  /* 0x000000029b797211 */ /* 0x080fe200000f0eff */
[----:B------:R-:W-:Y:S01]  /*3a80*/  IMAD R149, R4, 0xeb, RZ ;  /* 0x000000eb04957824 */ /* 0x000fe200078e02ff */
[-C--:B------:R-:W-:Y:S01]  /*3a90*/  LEA.HI.X.SX32 R125, R125, R2.reuse, 0x1, P2 ;  /* 0x000000027d7d7211 */ /* 0x080fe200010f0eff */
[----:B------:R-:W-:Y:S01]  /*3aa0*/  IMAD R208, R167, 0x128, RZ ;  /* 0x00000128a7d07824 */ /* 0x000fe200078e02ff */
[-C--:B------:R-:W-:Y:S01]  /*3ab0*/  IADD3 R126, P0, PT, R200, R3.reuse, RZ ;  /* 0x00000003c87e7210 */ /* 0x080fe20007f1e0ff */
[----:B0-----:R-:W-:Y:S01]  /*3ac0*/  IMAD R200, R175, 0x148, RZ ;  /* 0x00000148afc87824 */ /* 0x001fe200078e02ff */
[-C--:B-1----:R-:W-:Y:S01]  /*3ad0*/  IADD3 R122, P1, PT, R202, R3.reuse, RZ ;  /* 0x00000003ca7a7210 */ /* 0x082fe20007f3e0ff */
[----:B------:R-:W0:Y:S01]  /*3ae0*/  LDC R175, c[0x0][0x3b8] ;  /* 0x0000ee00ffaf7b82 */ /* 0x000e220000000800 */
[----:B------:R1:W2:Y:S01]  /*3af0*/  LDG.E.U16 R151, desc[UR8][R124.64] ;  /* 0x000000087c977981 */ /* 0x0002a2000c1e1500 */
[-C--:B------:R-:W-:Y:S01]  /*3b00*/  LEA.HI.X.SX32 R127, R218, R2.reuse, 0x1, P0 ;  /* 0x00000002da7f7211 */ /* 0x080fe200000f0eff */
[----:B------:R-:W-:Y:S01]  /*3b10*/  IMAD R202, R161, 0x118, RZ ;  /* 0x00000118a1ca7824 */ /* 0x000fe200078e02ff */
[----:B------:R-:W-:Y:S01]  /*3b20*/  LEA.HI.X.SX32 R123, R149, R2, 0x1, P1 ;  /* 0x00000002957b7211 */ /* 0x000fe200008f0eff */
[----:B------:R1:W2:Y:S04]  /*3b30*/  LDG.E.U16 R155, desc[UR8][R120.64] ;  /* 0x00000008789b7981 */ /* 0x0002a8000c1e1500 */
[----:B------:R1:W2:Y:S02]  /*3b40*/  LDG.E.U16 R149, desc[UR8][R122.64] ;  /* 0x000000087a957981 */ /* 0x0002a4000c1e1500 */
[-C--:B-1----:R-:W-:Y:S01]  /*3b50*/  IADD3 R124, P2, PT, R208, R3.reuse, RZ ;  /* 0x00000003d07c7210 */ /* 0x082fe20007f5e0ff */
[----:B------:R-:W-:Y:S01]  /*3b60*/  IMAD R208, R183, 0x168, RZ ;  /* 0x00000168b7d07824 */ /* 0x000fe200078e02ff */
[----:B------:R1:W2:Y:S01]  /*3b70*/  LDG.E.U16 R161, desc[UR8][R126.64] ;  /* 0x000000087ea17981 */ /* 0x0002a2000c1e1500 */
[----:B------:R-:W4:Y:S01]  /*3b80*/  LDC R183, c[0x0][0x3b8] ;  /* 0x0000ee00ffb77b82 */ /* 0x000f220000000800 */
[----:B------:R-:W-:Y:S01]  /*3b90*/  IADD3 R120, P0, PT, R200, R3, RZ ;  /* 0x00000003c8787210 */ /* 0x000fe20007f1e0ff */
[----:B------:R-:W-:-:S03]  /*3ba0*/  IMAD R200, R185, 0x178, RZ ;  /* 0x00000178b9c87824 */ /* 0x000fc600078e02ff */
[-C--:B------:R-:W-:Y:S02]  /*3bb0*/  LEA.HI.X.SX32 R121, R163, R2.reuse, 0x1, P0 ;  /* 0x00000002a3797211 */ /* 0x080fe400000f0eff */
[-C--:B------:R-:W-:Y:S01]  /*3bc0*/  IADD3 R122, P1, PT, R202, R3.reuse, RZ ;  /* 0x00000003ca7a7210 */ /* 0x080fe20007f3e0ff */
[----:B------:R-:W4:Y:S01]  /*3bd0*/  LDC R185, c[0x0][0x3b8] ;  /* 0x0000ee00ffb97b82 */ /* 0x000f220000000800 */
[----:B-1----:R-:W-:Y:S01]  /*3be0*/  IADD3 R126, P0, PT, R200, R3, RZ ;  /* 0x00000003c87e7210 */ /* 0x002fe20007f1e0ff */
[----:B------:R-:W-:Y:S01]  /*3bf0*/  IMAD R200, R187, 0x188, RZ ;  /* 0x00000188bbc87824 */ /* 0x000fe200078e02ff */
[-C--:B------:R-:W-:Y:S01]  /*3c00*/  LEA.HI.X.SX32 R125, R157, R2.reuse, 0x1, P2 ;  /* 0x000000029d7d7211 */ /* 0x080fe200010f0eff */
[----:B------:R-:W-:Y:S01]  /*3c10*/  IMAD R202, R177, 0x158, RZ ;  /* 0x00000158b1ca7824 */ /* 0x000fe200078e02ff */
[-C--:B------:R-:W-:Y:S01]  /*3c20*/  LEA.HI.X.SX32 R123, R216, R2.reuse, 0x1, P1 ;  /* 0x00000002d87b7211 */ /* 0x080fe200008f0eff */
[----:B------:R1:W2:Y:S02]  /*3c30*/  LDG.E.U16 R163, desc[UR8][R120.64] ;  /* 0x0000000878a37981 */ /* 0x0002a4000c1e1500 */
[----:B------:R-:W4:Y:S02]  /*3c40*/  LDC R187, c[0x0][0x3b8] ;  /* 0x0000ee00ffbb7b82 */ /* 0x000f240000000800 */
[----:B------:R1:W2:Y:S01]  /*3c50*/  LDG.E.U16 R159, desc[UR8][R124.64] ;  /* 0x000000087c9f7981 */ /* 0x0002a2000c1e1500 */
[----:B------:R-:W-:-:S03]  /*3c60*/  LEA.HI.X.SX32 R127, R214, R2, 0x1, P0 ;  /* 0x00000002d67f7211 */ /* 0x000fc600000f0eff */
[----:B------:R0:W2:Y:S01]  /*3c70*/  LDG.E.U16 R157, desc[UR8][R122.64] ;  /* 0x000000087a9d7981 */ /* 0x0000a2000c1e1500 */
[-C--:B-1----:R-:W-:Y:S02]  /*3c80*/  IADD3 R120, P0, PT, R200, R3.reuse, RZ ;  /* 0x00000003c8787210 */ /* 0x082fe40007f1e0ff */
[-C--:B------:R-:W-:Y:S01]  /*3c90*/  IADD3 R124, P2, PT, R208, R3.reuse, RZ ;  /* 0x00000003d07c7210 */ /* 0x080fe20007f5e0ff */
[----:B------:R-:W-:Y:S01]  /*3ca0*/  IMAD R208, R191, 0x1a8, RZ ;  /* 0x000001a8bfd07824 */ /* 0x000fe200078e02ff */
[----:B------:R1:W2:Y:S01]  /*3cb0*/  LDG.E.U16 R169, desc[UR8][R126.64] ;  /* 0x000000087ea97981 */ /* 0x0002a2000c1e1500 */
[----:B------:R-:W4:Y:S01]  /*3cc0*/  LDC R191, c[0x0][0x3b8] ;  /* 0x0000ee00ffbf7b82 */ /* 0x000f220000000800 */
[----:B0-----:R-:W-:Y:S01]  /*3cd0*/  IADD3 R122, P1, PT, R202, R3, RZ ;  /* 0x00000003ca7a7210 */ /* 0x001fe20007f3e0ff */
[----:B------:R-:W-:Y:S01]  /*3ce0*/  IMAD R202, R189, 0x198, RZ ;  /* 0x00000198bdca7824 */ /* 0x000fe200078e02ff */
[-C--:B------:R-:W-:Y:S01]  /*3cf0*/  LEA.HI.X.SX32 R125, R165, R2.reuse, 0x1, P2 ;  /* 0x00000002a57d7211 */ /* 0x080fe200010f0eff */
[----:B------:R-:W-:Y:S01]  /*3d00*/  IMAD R200, R175, 0x1b8, RZ ;  /* 0x000001b8afc87824 */ /* 0x000fe200078e02ff */
[----:B------:R-:W-:-:S03]  /*3d10*/  LEA.HI.X.SX32 R123, R210, R2, 0x1, P1 ;  /* 0x00000002d27b7211 */ /* 0x000fc600008f0eff */
[----:B------:R-:W0:Y:S01]  /*3d20*/  LDC R189, c[0x0][0x3b8] ;  /* 0x0000ee00ffbd7b82 */ /* 0x000e220000000800 */
[----:B------:R4:W2:Y:S01]  /*3d30*/  LDG.E.U16 R167, desc[UR8][R124.64] ;  /* 0x000000087ca77981 */ /* 0x0008a2000c1e1500 */
[-C--:B------:R-:W-:Y:S02]  /*3d40*/  LEA.HI.X.SX32 R121, R171, R2.reuse, 0x1, P0 ;  /* 0x00000002ab797211 */ /* 0x080fe400000f0eff */
[-C--:B-1----:R-:W-:Y:S01]  /*3d50*/  IADD3 R126, P0, PT, R200, R3.reuse, RZ ;  /* 0x00000003c87e7210 */ /* 0x082fe20007f1e0ff */
[----:B------:R1:W2:Y:S01]  /*3d60*/  LDG.E.U16 R165, desc[UR8][R122.64] ;  /* 0x000000087aa57981 */ /* 0x0002a2000c1e1500 */
[----:B----4-:R-:W-:Y:S01]  /*3d70*/  IMAD R200, R183, 0x1c8, RZ ;  /* 0x000001c8b7c87824 */ /* 0x010fe200078e02ff */
[-C--:B------:R-:W-:Y:S02]  /*3d80*/  IADD3 R124, P2, PT, R208, R3.reuse, RZ ;  /* 0x00000003d07c7210 */ /* 0x080fe40007f5e0ff */
[----:B------:R4:W2:Y:S01]  /*3d90*/  LDG.E.U16 R171, desc[UR8][R120.64] ;  /* 0x0000000878ab7981 */ /* 0x0008a2000c1e1500 */
[----:B-1----:R-:W-:Y:S01]  /*3da0*/  IADD3 R122, P1, PT, R202, R3, RZ ;  /* 0x00000003ca7a7210 */ /* 0x002fe20007f3e0ff */
[----:B------:R-:W-:Y:S01]  /*3db0*/  IMAD R208, R195, 0x1e8, RZ ;  /* 0x000001e8c3d07824 */ /* 0x000fe200078e02ff */
[----:B------:R-:W-:-:S02]  /*3dc0*/  LEA.HI.X.SX32 R125, R173, R2, 0x1, P2 ;  /* 0x00000002ad7d7211 */ /* 0x000fc400010f0eff */
[-C--:B------:R-:W-:Y:S01]  /*3dd0*/  LEA.HI.X.SX32 R127, R212, R2.reuse, 0x1, P0 ;  /* 0x00000002d47f7211 */ /* 0x080fe200000f0eff */
[----:B------:R-:W-:Y:S01]  /*3de0*/  IMAD R202, R185, 0x1d8, RZ ;  /* 0x000001d8b9ca7824 */ /* 0x000fe200078e02ff */
[-C--:B------:R-:W-:Y:S01]  /*3df0*/  LEA.HI.X.SX32 R123, R203, R2.reuse, 0x1, P1 ;  /* 0x00000002cb7b7211 */ /* 0x080fe200008f0eff */
[----:B------:R1:W2:Y:S01]  /*3e00*/  LDG.E.U16 R175, desc[UR8][R124.64] ;  /* 0x000000087caf7981 */ /* 0x0002a2000c1e1500 */
[----:B----4-:R-:W-:Y:S01]  /*3e10*/  IADD3 R120, P0, PT, R200, R3, RZ ;  /* 0x00000003c8787210 */ /* 0x010fe20007f1e0ff */
[----:B------:R-:W-:Y:S01]  /*3e20*/  IMAD R200, R187, 0x1f8, RZ ;  /* 0x000001f8bbc87824 */ /* 0x000fe200078e02ff */
[----:B------:R-:W4:Y:S01]  /*3e30*/  LDC R195, c[0x0][0x3b8] ;  /* 0x0000ee00ffc37b82 */ /* 0x000f220000000800 */
[----:B------:R1:W2:Y:S01]  /*3e40*/  LDG.E.U16 R173, desc[UR8][R122.64] ;  /* 0x000000087aad7981 */ /* 0x0002a2000c1e1500 */
[----:B------:R-:W-:-:S03]  /*3e50*/  LEA.HI.X.SX32 R121, R179, R2, 0x1, P0 ;  /* 0x00000002b3797211 */ /* 0x000fc600000f0eff */
[----:B------:R1:W2:Y:S02]  /*3e60*/  LDG.E.U16 R177, desc[UR8][R126.64] ;  /* 0x000000087eb17981 */ /* 0x0002a4000c1e1500 */
[-C--:B-1----:R-:W-:Y:S01]  /*3e70*/  IADD3 R124, P2, PT, R208, R3.reuse, RZ ;  /* 0x00000003d07c7210 */ /* 0x082fe20007f5e0ff */
[----:B------:R-:W-:Y:S01]  /*3e80*/  IMAD R208, R4, 0xfc, RZ ;  /* 0x000000fc04d07824 */ /* 0x000fe200078e02ff */
[----:B------:R1:W2:Y:S01]  /*3e90*/  LDG.E.U16 R179, desc[UR8][R120.64] ;  /* 0x0000000878b37981 */ /* 0x0002a2000c1e1500 */
[-C--:B------:R-:W-:Y:S02]  /*3ea0*/  IADD3 R122, P1, PT, R202, R3.reuse, RZ ;  /* 0x00000003ca7a7210 */ /* 0x080fe40007f3e0ff */
[-C--:B------:R-:W-:Y:S01]  /*3eb0*/  IADD3 R126, P0, PT, R200, R3.reuse, RZ ;  /* 0x00000003c87e7210 */ /* 0x080fe20007f1e0ff */
[----:B0-----:R-:W-:Y:S01]  /*3ec0*/  IMAD R202, R189, 0x10a, RZ ;  /* 0x0000010abdca7824 */ /* 0x001fe200078e02ff */
[-C--:B------:R-:W-:Y:S01]  /*3ed0*/  LEA.HI.X.SX32 R123, R201, R2.reuse, 0x1, P1 ;  /* 0x00000002c97b7211 */ /* 0x080fe200008f0eff */
[----:B------:R-:W-:Y:S01]  /*3ee0*/  IMAD R220, R191, 0x11a, RZ ;  /* 0x0000011abfdc7824 */ /* 0x000fe200078e02ff */
[-C--:B------:R-:W-:Y:S01]  /*3ef0*/  LEA.HI.X.SX32 R127, R208, R2.reuse, 0x1, P0 ;  /* 0x00000002d07f7211 */ /* 0x080fe200000f0eff */
[----:B------:R-:W0:Y:S01]  /*3f00*/  LDC R200, c[0x0][0x3b8] ;  /* 0x0000ee00ffc87b82 */ /* 0x000e220000000800 */
[----:B------:R-:W-:Y:S01]  /*3f10*/  LEA.HI.X.SX32 R125, R181, R2, 0x1, P2 ;  /* 0x00000002b57d7211 */ /* 0x000fe200010f0eff */
[----:B------:R-:W-:Y:S01]  /*3f20*/  IMAD R187, R4, 0x85, RZ ;  /* 0x0000008504bb7824 */ /* 0x000fe200078e02ff */
[----:B------:R1:W2:Y:S01]  /*3f30*/  LDG.E.U16 R181, desc[UR8][R122.64] ;  /* 0x000000087ab57981 */ /* 0x0002a2000c1e1500 */
[----:B------:R-:W-:Y:S01]  /*3f40*/  IMAD R240, R193, 0x12a, RZ ;  /* 0x0000012ac1f07824 */ /* 0x000fe200078e02ff */
[----:B-1----:R-:W-:-:S02]  /*3f50*/  IADD3 R120, P0, PT, R202, R3, RZ ;  /* 0x00000003ca787210 */ /* 0x002fc40007f1e0ff */
[----:B------:R1:W2:Y:S01]  /*3f60*/  LDG.E.U16 R185, desc[UR8][R126.64] ;  /* 0x000000087eb97981 */ /* 0x0002a2000c1e1500 */
[----:B------:R-:W3:Y:S01]  /*3f70*/  LDC R202, c[0x0][0x3b8] ;  /* 0x0000ee00ffca7b82 */ /* 0x000ee20000000800 */
[----:B------:R-:W-:Y:S02]  /*3f80*/  LEA.HI.X.SX32 R121, R187, R2, 0x1, P0 ;  /* 0x00000002bb797211 */ /* 0x000fe400000f0eff */
[----:B------:R4:W2:Y:S01]  /*3f90*/  LDG.E.U16 R183, desc[UR8][R124.64] ;  /* 0x000000087cb77981 */ /* 0x0008a2000c1e1500 */
[----:B------:R-:W-:-:S03]  /*3fa0*/  IADD3 R122, P1, PT, R220, R3, RZ ;  /* 0x00000003dc7a7210 */ /* 0x000fc60007f3e0ff */
[----:B------:R4:W2:Y:S01]  /*3fb0*/  LDG.E.U16 R187, desc[UR8][R120.64] ;  /* 0x0000000878bb7981 */ /* 0x0008a2000c1e1500 */
[----:B------:R-:W3:Y:S01]  /*3fc0*/  LDC R220, c[0x0][0x3b8] ;  /* 0x0000ee00ffdc7b82 */ /* 0x000ee20000000800 */
[----:B-1----:R-:W-:Y:S02]  /*3fd0*/  IMAD R126, R197, 0x13a, RZ ;  /* 0x0000013ac57e7824 */ /* 0x002fe400078e02ff */
[----:B------:R-:W-:Y:S01]  /*3fe0*/  IMAD R127, R4, 0x9d, RZ ;  /* 0x0000009d047f7824 */ /* 0x000fe200078e02ff */
[-C--:B----4-:R-:W-:Y:S01]  /*3ff0*/  IADD3 R124, P2, PT, R240, R3.reuse, RZ ;  /* 0x00000003f07c7210 */ /* 0x090fe20007f5e0ff */
[----:B------:R-:W-:Y:S01]  /*4000*/  IMAD R240, R199, 0x14a, RZ ;  /* 0x0000014ac7f07824 */ /* 0x000fe200078e02ff */
[----:B------:R-:W-:-:S04]  /*4010*/  IADD3 R126, P0, PT, R126, R3, RZ ;  /* 0x000000037e7e7210 */ /* 0x000fc80007f1e0ff */
[-C--:B------:R-:W-:Y:S02]  /*4020*/  LEA.HI.X.SX32 R127, R127, R2.reuse, 0x1, P0 ;  /* 0x000000027f7f7211 */ /* 0x080fe400000f0eff */
[----:B------:R-:W-:Y:S02]  /*4030*/  IADD3 R120, P0, PT, R240, R3, RZ ;  /* 0x00000003f0787210 */ /* 0x000fe40007f1e0ff */
[----:B------:R-:W1:Y:S01]  /*4040*/  LDC R240, c[0x0][0x3b8] ;  /* 0x0000ee00fff07b82 */ /* 0x000e620000000800 */
[C---:B------:R-:W-:Y:S01]  /*4050*/  IMAD R125, R4.reuse, 0x95, RZ ;  /* 0x00000095047d7824 */ /* 0x040fe200078e02ff */
[----:B------:R4:W2:Y:S01]  /*4060*/  LDG.E.U16 R193, desc[UR8][R126.64] ;  /* 0x000000087ec17981 */ /* 0x0008a2000c1e1500 */
[C---:B------:R-:W-:Y:S02]  /*4070*/  IMAD R189, R4.reuse, 0x8d, RZ ;  /* 0x0000008d04bd7824 */ /* 0x040fe400078e02ff */
[----:B------:R-:W-:Y:S01]  /*4080*/  IMAD R197, R4, 0xa5, RZ ;  /* 0x000000a504c57824 */ /* 0x000fe200078e02ff */
[-C--:B------:R-:W-:Y:S01]  /*4090*/  LEA.HI.X.SX32 R125, R125, R2.reuse, 0x1, P2 ;  /* 0x000000027d7d7211 */ /* 0x080fe200010f0eff */
[----:B0-----:R-:W-:Y:S01]  /*40a0*/  IMAD R200, R200, 0x15a, RZ ;  /* 0x0000015ac8c87824 */ /* 0x001fe200078e02ff */
[----:B------:R-:W-:Y:S01]  /*40b0*/  LEA.HI.X.SX32 R123, R189, R2, 0x1, P1 ;  /* 0x00000002bd7b7211 */ /* 0x000fe200008f0eff */
[----:B------:R-:W-:-:S02]  /*40c0*/  IMAD R242, R211, 0x16a, RZ ;  /* 0x0000016ad3f27824 */ /* 0x000fc400078e02ff */
[----:B----4-:R-:W-:Y:S01]  /*40d0*/  IMAD R126, R195, 0x17a, RZ ;  /* 0x0000017ac37e7824 */ /* 0x010fe200078e02ff */
[----:B------:R0:W4:Y:S01]  /*40e0*/  LDG.E.U16 R191, desc[UR8][R124.64] ;  /* 0x000000087cbf7981 */ /* 0x000122000c1e1500 */
[----:B------:R-:W-:Y:S01]  /*40f0*/  LEA.HI.X.SX32 R121, R197, R2, 0x1, P0 ;  /* 0x00000002c5797211 */ /* 0x000fe200000f0eff */
[C---:B------:R-:W-:Y:S02]  /*4100*/  IMAD R127, R4.reuse, 0xbd, RZ ;  /* 0x000000bd047f7824 */ /* 0x040fe400078e02ff */
[----:B------:R0:W4:Y:S01]  /*4110*/  LDG.E.U16 R189, desc[UR8][R122.64] ;  /* 0x000000087abd7981 */ /* 0x000122000c1e1500 */
[----:B------:R-:W-:Y:S01]  /*4120*/  IMAD R199, R4, 0xad, RZ ;  /* 0x000000ad04c77824 */ /* 0x000fe200078e02ff */
[-C--:B------:R-:W-:Y:S01]  /*4130*/  IADD3 R126, P0, PT, R126, R3.reuse, RZ ;  /* 0x000000037e7e7210 */ /* 0x080fe20007f1e0ff */
[----:B---3--:R-:W-:Y:S01]  /*4140*/  IMAD R220, R220, 0x18a, RZ ;  /* 0x0000018adcdc7824 */ /* 0x008fe200078e02ff */
[----:B------:R3:W4:Y:S01]  /*4150*/  LDG.E.U16 R195, desc[UR8][R120.64] ;  /* 0x0000000878c37981 */ /* 0x000722000c1e1500 */
[----:B0-----:R-:W-:Y:S01]  /*4160*/  IMAD R125, R4, 0xb5, RZ ;  /* 0x000000b5047d7824 */ /* 0x001fe200078e02ff */
[----:B------:R-:W-:-:S02]  /*4170*/  IADD3 R124, P2, PT, R242, R3, RZ ;  /* 0x00000003f27c7210 */ /* 0x000fc40007f5e0ff */
[-C--:B------:R-:W-:Y:S01]  /*4180*/  IADD3 R122, P1, PT, R200, R3.reuse, RZ ;  /* 0x00000003c87a7210 */ /* 0x080fe20007f3e0ff */
[----:B------:R-:W-:Y:S01]  /*4190*/  IMAD R211, R4, 0xc5, RZ ;  /* 0x000000c504d37824 */ /* 0x000fe200078e02ff */
[-C--:B------:R-:W-:Y:S01]  /*41a0*/  LEA.HI.X.SX32 R127, R127, R2.reuse, 0x1, P0 ;  /* 0x000000027f7f7211 */ /* 0x080fe200000f0eff */
[----:B------:R-:W-:Y:S01]  /*41b0*/  IMAD R242, R207, 0x19a, RZ ;  /* 0x0000019acff27824 */ /* 0x000fe200078e02ff */
[-C--:B------:R-:W-:Y:S01]  /*41c0*/  LEA.HI.X.SX32 R123, R199, R2.reuse, 0x1, P1 ;  /* 0x00000002c77b7211 */ /* 0x080fe200008f0eff */
[----:B------:R-:W-:Y:S01]  /*41d0*/  IMAD R202, R202, 0x1ba, RZ ;  /* 0x000001bacaca7824 */ /* 0x000fe200078e02ff */
[----:B------:R-:W-:Y:S01]  /*41e0*/  LEA.HI.X.SX32 R125, R125, R2, 0x1, P2 ;  /* 0x000000027d7d7211 */ /* 0x000fe200010f0eff */
[----:B------:R-:W-:Y:S01]  /*41f0*/  IMAD R244, R209, 0x1aa, RZ ;  /* 0x000001aad1f47824 */ /* 0x000fe200078e02ff */
[----:B---3--:R-:W-:Y:S01]  /*4200*/  IADD3 R120, P0, PT, R220, R3, RZ ;  /* 0x00000003dc787210 */ /* 0x008fe20007f1e0ff */
[----:B------:R0:W3:Y:S01]  /*4210*/  LDG.E.U16 R200, desc[UR8][R126.64] ;  /* 0x000000087ec87981 */ /* 0x0000e2000c1e1500 */
[----:B-1----:R-:W-:-:S02]  /*4220*/  IMAD R240, R240, 0x1ca, RZ ;  /* 0x000001caf0f07824 */ /* 0x002fc400078e02ff */
[----:B------:R-:W-:Y:S01]  /*4230*/  LEA.HI.X.SX32 R121, R211, R2, 0x1, P0 ;  /* 0x00000002d3797211 */ /* 0x000fe200000f0eff */
[----:B------:R1:W3:Y:S04]  /*4240*/  LDG.E.U16 R197, desc[UR8][R122.64] ;  /* 0x000000087ac57981 */ /* 0x0002e8000c1e1500 */
[----:B------:R1:W3:Y:S01]  /*4250*/  LDG.E.U16 R199, desc[UR8][R124.64] ;  /* 0x000000087cc77981 */ /* 0x0002e2000c1e1500 */
[----:B0-----:R-:W-:Y:S01]  /*4260*/  IMAD R127, R4, 0xdd, RZ ;  /* 0x000000dd047f7824 */ /* 0x001fe200078e02ff */
[-C--:B------:R-:W-:Y:S02]  /*4270*/  IADD3 R126, P0, PT, R202, R3.reuse, RZ ;  /* 0x00000003ca7e7210 */ /* 0x080fe40007f1e0ff */
[----:B------:R0:W3:Y:S01]  /*4280*/  LDG.E.U16 R202, desc[UR8][R120.64] ;  /* 0x0000000878ca7981 */ /* 0x0000e2000c1e1500 */
[-C--:B-1----:R-:W-:Y:S01]  /*4290*/  IADD3 R122, P1, PT, R242, R3.reuse, RZ ;  /* 0x00000003f27a7210 */ /* 0x082fe20007f3e0ff */
[----:B------:R-:W-:Y:S01]  /*42a0*/  IMAD R125, R4, 0xd5, RZ ;  /* 0x000000d5047d7824 */ /* 0x000fe200078e02ff */
[----:B------:R-:W-:-:S02]  /*42b0*/  IADD3 R124, P2, PT, R244, R3, RZ ;  /* 0x00000003f47c7210 */ /* 0x000fc40007f5e0ff */
[-C--:B------:R-:W-:Y:S01]  /*42c0*/  LEA.HI.X.SX32 R123, R241, R2.reuse, 0x1, P1 ;  /* 0x00000002f17b7211 */ /* 0x080fe200008f0eff */
[----:B------:R-:W-:Y:S01]  /*42d0*/  IMAD R241, R4, 0xe5, RZ ;  /* 0x000000e504f17824 */ /* 0x000fe200078e02ff */
[-C--:B------:R-:W-:Y:S01]  /*42e0*/  LEA.HI.X.SX32 R127, R127, R2.reuse, 0x1, P0 ;  /* 0x000000027f7f7211 */ /* 0x080fe200000f0eff */
[----:B------:R-:W-:Y:S01]  /*42f0*/  IMAD R220, R217, 0x1da, RZ ;  /* 0x000001dad9dc7824 */ /* 0x000fe200078e02ff */
[-C--:B------:R-:W-:Y:S01]  /*4300*/  LEA.HI.X.SX32 R125, R125, R2.reuse, 0x1, P2 ;  /* 0x000000027d7d7211 */ /* 0x080fe200010f0eff */
[----:B------:R-:W-:Y:S01]  /*4310*/  IMAD R242, R215, 0x1ea, RZ ;  /* 0x000001ead7f27824 */ /* 0x000fe200078e02ff */
[----:B0-----:R-:W-:Y:S01]  /*4320*/  IADD3 R120, P0, PT, R240, R3, RZ ;  /* 0x00000003f0787210 */ /* 0x001fe20007f1e0ff */
[----:B------:R-:W-:Y:S01]  /*4330*/  IMAD R240, R213, 0x1fa, RZ ;  /* 0x000001fad5f07824 */ /* 0x000fe200078e02ff */
[----:B------:R0:W3:Y:S01]  /*4340*/  LDG.E.U16 R211, desc[UR8][R126.64] ;  /* 0x000000087ed37981 */ /* 0x0000e2000c1e1500 */
[----:B------:R-:W-:Y:S01]  /*4350*/  IMAD R215, R4, 0xf5, RZ ;  /* 0x000000f504d77824 */ /* 0x000fe200078e02ff */
[----:B------:R-:W-:-:S02]  /*4360*/  LEA.HI.X.SX32 R121, R241, R2, 0x1, P0 ;  /* 0x00000002f1797211 */ /* 0x000fc400000f0eff */
[----:B------:R1:W3:Y:S04]  /*4370*/  LDG.E.U16 R207, desc[UR8][R122.64] ;  /* 0x000000087acf7981 */ /* 0x0002e8000c1e1500 */
[----:B------:R1:W3:Y:S01]  /*4380*/  LDG.E.U16 R209, desc[UR8][R124.64] ;  /* 0x000000087cd17981 */ /* 0x0002e2000c1e1500 */
[----:B0-----:R-:W-:Y:S01]  /*4390*/  IMAD R127, R4, 0xfd, RZ ;  /* 0x000000fd047f7824 */ /* 0x001fe200078e02ff */
[-C--:B------:R-:W-:Y:S02]  /*43a0*/  IADD3 R126, P0, PT, R240, R3.reuse, RZ ;  /* 0x00000003f07e7210 */ /* 0x080fe40007f1e0ff */
[----:B------:R0:W3:Y:S01]  /*43b0*/  LDG.E.U16 R213, desc[UR8][R120.64] ;  /* 0x0000000878d57981 */ /* 0x0000e2000c1e1500 */
[-C--:B-1----:R-:W-:Y:S02]  /*43c0*/  IADD3 R122, P1, PT, R220, R3.reuse, RZ ;  /* 0x00000003dc7a7210 */ /* 0x082fe40007f3e0ff */
[----:B------:R-:W-:-:S02]  /*43d0*/  IADD3 R124, P2, PT, R242, R3, RZ ;  /* 0x00000003f27c7210 */ /* 0x000fc40007f5e0ff */
[-C--:B------:R-:W-:Y:S02]  /*43e0*/  LEA.HI.X.SX32 R123, R243, R2.reuse, 0x1, P1 ;  /* 0x00000002f37b7211 */ /* 0x080fe400008f0eff */
[-C--:B------:R-:W-:Y:S02]  /*43f0*/  LEA.HI.X.SX32 R125, R215, R2.reuse, 0x1, P2 ;  /* 0x00000002d77d7211 */ /* 0x080fe400010f0eff */
[-C--:B------:R-:W-:Y:S01]  /*4400*/  LEA.HI.X.SX32 R127, R127, R2.reuse, 0x1, P0 ;  /* 0x000000027f7f7211 */ /* 0x080fe200000f0eff */
[----:B------:R1:W3:Y:S01]  /*4410*/  LDG.E.U16 R215, desc[UR8][R122.64] ;  /* 0x000000087ad77981 */ /* 0x0002e2000c1e1500 */
[----:B0-----:R-:W-:Y:S01]  /*4420*/  IADD3 R120, P0, PT, R206, R3, RZ ;  /* 0x00000003ce787210 */ /* 0x001fe20007f1e0ff */
[----:B------:R-:W-:Y:S02]  /*4430*/  IMAD R242, R4, 0x2e, RZ ;  /* 0x0000002e04f27824 */ /* 0x000fe400078e02ff */
[----:B------:R0:W3:Y:S01]  /*4440*/  LDG.E.U16 R217, desc[UR8][R124.64] ;  /* 0x000000087cd97981 */ /* 0x0000e2000c1e1500 */
[----:B------:R-:W-:Y:S01]  /*4450*/  LEA.HI.X.SX32 R121, R224, R2, 0x1, P0 ;  /* 0x00000002e0797211 */ /* 0x000fe200000f0eff */
[----:B------:R-:W-:-:S02]  /*4460*/  IMAD R240, R4, 0x3e, RZ ;  /* 0x0000003e04f07824 */ /* 0x000fc400078e02ff */
[----:B------:R0:W3:Y:S01]  /*4470*/  LDG.E.U16 R220, desc[UR8][R126.64] ;  /* 0x000000087edc7981 */ /* 0x0000e2000c1e1500 */
[----:B-1----:R-:W-:-:S03]  /*4480*/  IADD3 R122, P1, PT, R221, R3, RZ ;  /* 0x00000003dd7a7210 */ /* 0x002fc60007f3e0ff */
[----:B------:R-:W3:Y:S01]  /*4490*/  LDG.E.U16 R221, desc[UR8][R120.64] ;  /* 0x0000000878dd7981 */ /* 0x000ee2000c1e1500 */
[-C--:B0-----:R-:W-:Y:S02]  /*44a0*/  IADD3 R124, P2, PT, R222, R3.reuse, RZ ;  /* 0x00000003de7c7210 */ /* 0x081fe40007f5e0ff */
[----:B------:R-:W-:Y:S02]  /*44b0*/  IADD3 R126, P0, PT, R223, R3, RZ ;  /* 0x00000003df7e7210 */ /* 0x000fe40007f1e0ff */
[-C--:B------:R-:W-:Y:S02]  /*44c0*/  LEA.HI.X.SX32 R123, R242, R2.reuse, 0x1, P1 ;  /* 0x00000002f27b7211 */ /* 0x080fe400008f0eff */
[-C--:B------:R-:W-:Y:S02]  /*44d0*/  LEA.HI.X.SX32 R125, R225, R2.reuse, 0x1, P2 ;  /* 0x00000002e17d7211 */ /* 0x080fe400010f0eff */
[----:B------:R-:W-:Y:S01]  /*44e0*/  LEA.HI.X.SX32 R127, R240, R2, 0x1, P0 ;  /* 0x00000002f07f7211 */ /* 0x000fe200000f0eff */
[----:B------:R-:W3:Y:S04]  /*44f0*/  LDG.E.U16 R222, desc[UR8][R122.64] ;  /* 0x000000087ade7981 */ /* 0x000ee8000c1e1500 */
[----:B------:R0:W3:Y:S04]  /*4500*/  LDG.E.U16 R223, desc[UR8][R124.64] ;  /* 0x000000087cdf7981 */ /* 0x0000e8000c1e1500 */
[----:B------:R1:W3:Y:S01]  /*4510*/  LDG.E.U16 R224, desc[UR8][R126.64] ;  /* 0x000000087ee07981 */ /* 0x0002e2000c1e1500 */
[----:B------:R-:W-:Y:S01]  /*4520*/  LOP3.LUT R206, R204, 0x3f, RZ, 0xc0, !PT ;  /* 0x0000003fccce7812 */ /* 0x000fe200078ec0ff */
[----:B------:R-:W-:Y:S01]  /*4530*/  IMAD R241, R4, 0x17, RZ ;  /* 0x0000001704f17824 */ /* 0x000fe200078e02ff */
[----:B------:R-:W-:-:S03]  /*4540*/  MOV R225, UR10 ;  /* 0x0000000a00e17c02 */ /* 0x000fc60008000f00 */
[----:B------:R-:W-:Y:S01]  /*4550*/  IMAD.SHL.U32 R252, R206, 0x2, RZ ;  /* 0x00000002cefc7824 */ /* 0x000fe200078e00ff */
[-C--:B0-----:R-:W-:Y:S01]  /*4560*/  IADD3 R124, P1, PT, R242, R3.reuse, RZ ;  /* 0x00000003f27c7210 */ /* 0x081fe20007f3e0ff */
[----:B------:R-:W-:Y:S01]  /*4570*/  IMAD R121, R4, 0x7, RZ ;  /* 0x0000000704797824 */ /* 0x000fe200078e02ff */
[-C--:B------:R-:W-:Y:S02]  /*4580*/  IADD3 R120, P0, PT, R226, R3.reuse, RZ ;  /* 0x00000003e2787210 */ /* 0x080fe40007f1e0ff */
[----:B------:R-:W-:Y:S02]  /*4590*/  LEA R225, R225, R252, 0x9 ;  /* 0x000000fce1e17211 */ /* 0x000fe400078e48ff */
[-C--:B------:R-:W-:Y:S01]  /*45a0*/  LEA.HI.X.SX32 R125, R241, R2.reuse, 0x1, P1 ;  /* 0x00000002f17d7211 */ /* 0x080fe200008f0eff */
[C---:B------:R-:W-:Y:S01]  /*45b0*/  IMAD R123, R4.reuse, 0xf, RZ ;  /* 0x0000000f047b7824 */ /* 0x040fe200078e02ff */
[-C--:B------:R-:W-:Y:S01]  /*45c0*/  LEA.HI.X.SX32 R121, R121, R2.reuse, 0x1, P0 ;  /* 0x0000000279797211 */ /* 0x080fe200000f0eff */
[----:B------:R0:W-:Y:S01]  /*45d0*/  STS.U16 [R225+UR4], R140 ;  /* 0x0000008ce1007988 */ /* 0x0001e20008000404 */
[C---:B-1----:R-:W-:Y:S01]  /*45e0*/  IMAD R127, R4.reuse, 0x1f, RZ ;  /* 0x0000001f047f7824 */ /* 0x042fe200078e02ff */
[----:B------:R-:W-:Y:S01]  /*45f0*/  IADD3 R122, P1, PT, R227, R3, RZ ;  /* 0x00000003e37a7210 */ /* 0x000fe20007f3e0ff */
[----:B------:R-:W-:Y:S01]  /*4600*/  IMAD R126, R4, 0x4e, RZ ;  /* 0x0000004e047e7824 */ /* 0x000fe200078e02ff */
[----:B------:R1:W3:Y:S04]  /*4610*/  LDG.E.U16 R226, desc[UR8][R120.64] ;  /* 0x0000000878e27981 */ /* 0x0002e8000c1e1500 */
[----:B0-----:R0:W3:Y:S01]  /*4620*/  LDG.E.U16 R140, desc[UR8][R124.64] ;  /* 0x000000087c8c7981 */ /* 0x0010e2000c1e1500 */
[----:B------:R-:W-:-:S02]  /*4630*/  LEA.HI.X.SX32 R123, R123, R2, 0x1, P1 ;  /* 0x000000027b7b7211 */ /* 0x000fc400008f0eff */
[----:B-1----:R-:W-:-:S03]  /*4640*/  IADD3 R120, P1, PT, R216, R3, RZ ;  /* 0x00000003d8787210 */ /* 0x002fc60007f3e0ff */
[----:B------:R1:W3:Y:S01]  /*4650*/  LDG.E.U16 R216, desc[UR8][R122.64] ;  /* 0x000000087ad87981 */ /* 0x0002e2000c1e1500 */
[----:B0-----:R-:W-:-:S04]  /*4660*/  IADD3 R124, P0, PT, R240, R3, RZ ;  /* 0x00000003f07c7210 */ /* 0x001fc80007f1e0ff */
[-C--:B------:R-:W-:Y:S01]  /*4670*/  LEA.HI.X.SX32 R125, R127, R2.reuse, 0x1, P0 ;  /* 0x000000027f7d7211 */ /* 0x080fe200000f0eff */
[----:B------:R-:W-:Y:S01]  /*4680*/  IMAD R127, R4, 0x27, RZ ;  /* 0x00000027047f7824 */ /* 0x000fe200078e02ff */
[-C--:B------:R-:W-:Y:S02]  /*4690*/  LEA.HI.X.SX32 R121, R228, R2.reuse, 0x1, P1 ;  /* 0x00000002e4797211 */ /* 0x080fe400008f0eff */
[-C--:B-1----:R-:W-:Y:S01]  /*46a0*/  IADD3 R122, P0, PT, R126, R3.reuse, RZ ;  /* 0x000000037e7a7210 */ /* 0x082fe20007f1e0ff */
[----:B------:R0:W3:Y:S01]  /*46b0*/  LDG.E.U16 R227, desc[UR8][R124.64] ;  /* 0x000000087ce37981 */ /* 0x0000e2000c1e1500 */
[----:B------:R-:W-:Y:S02]  /*46c0*/  IMAD R240, R4, 0x5e, RZ ;  /* 0x0000005e04f07824 */ /* 0x000fe400078e02ff */
[----:B------:R-:W-:Y:S02]  /*46d0*/  LEA.HI.X.SX32 R123, R127, R2, 0x1, P0 ;  /* 0x000000027f7b7211 */ /* 0x000fe400000f0eff */
[----:B0-----:R-:W-:-:S02]  /*46e0*/  IADD3 R124, P1, PT, R218, R3, RZ ;  /* 0x00000003da7c7210 */ /* 0x001fc40007f3e0ff */
[----:B------:R0:W3:Y:S02]  /*46f0*/  LDG.E.U16 R218, desc[UR8][R120.64] ;  /* 0x0000000878da7981 */ /* 0x0000e4000c1e1500 */
[----:B------:R-:W-:Y:S01]  /*4700*/  LEA.HI.X.SX32 R125, R126, R2, 0x1, P1 ;  /* 0x000000027e7d7211 */ /* 0x000fe200008f0eff */
[----:B------:R-:W-:-:S04]  /*4710*/  IMAD R127, R4, 0x2f, RZ ;  /* 0x0000002f047f7824 */ /* 0x000fc800078e02ff */
[----:B------:R1:W3:Y:S01]  /*4720*/  LDG.E.U16 R228, desc[UR8][R124.64] ;  /* 0x000000087ce47981 */ /* 0x0002e2000c1e1500 */
[----:B0-----:R-:W-:-:S03]  /*4730*/  IADD3 R120, P2, PT, R210, R3, RZ ;  /* 0x00000003d2787210 */ /* 0x001fc60007f5e0ff */
[----:B------:R0:W3:Y:S01]  /*4740*/  LDG.E.U16 R210, desc[UR8][R122.64] ;  /* 0x000000087ad27981 */ /* 0x0000e2000c1e1500 */
[----:B------:R-:W-:Y:S02]  /*4750*/  LEA.HI.X.SX32 R121, R233, R2, 0x1, P2 ;  /* 0x00000002e9797211 */ /* 0x000fe400010f0eff */
[----:B-1----:R-:W-:-:S03]  /*4760*/  IADD3 R124, P1, PT, R214, R3, RZ ;  /* 0x00000003d67c7210 */ /* 0x002fc60007f3e0ff */
[----:B------:R1:W3:Y:S01]  /*4770*/  LDG.E.U16 R214, desc[UR8][R120.64] ;  /* 0x0000000878d67981 */ /* 0x0002e2000c1e1500 */
[CC--:B0-----:R-:W-:Y:S02]  /*4780*/  IADD3 R122, P0, PT, R240.reuse, R3.reuse, RZ ;  /* 0x00000003f07a7210 */ /* 0x0c1fe40007f1e0ff */
[-C--:B------:R-:W-:Y:S01]  /*4790*/  LEA.HI.X.SX32 R125, R240, R2.reuse, 0x1, P1 ;  /* 0x00000002f07d7211 */ /* 0x080fe200008f0eff */
[C---:B------:R-:W-:Y:S01]  /*47a0*/  IMAD R240, R4.reuse, 0x6e, RZ ;  /* 0x0000006e04f07824 */ /* 0x040fe200078e02ff */
[-C--:B------:R-:W-:Y:S02]  /*47b0*/  LEA.HI.X.SX32 R123, R127, R2.reuse, 0x1, P0 ;  /* 0x000000027f7b7211 */ /* 0x080fe400000f0eff */
[----:B-1----:R-:W-:Y:S01]  /*47c0*/  IADD3 R120, P0, PT, R203, R3, RZ ;  /* 0x00000003cb787210 */ /* 0x002fe20007f1e0ff */
[C---:B------:R-:W-:Y:S01]  /*47d0*/  IMAD R127, R4.reuse, 0x37, RZ ;  /* 0x00000037047f7824 */ /* 0x040fe200078e02ff */
[----:B------:R0:W-:Y:S01]  /*47e0*/  STS.U16 [R225+UR4+0x2400], R7 ;  /* 0x00240007e1007988 */ /* 0x0001e20008000404 */
[----:B------:R-:W-:Y:S01]  /*47f0*/  IMAD R242, R4, 0x7e, RZ ;  /* 0x0000007e04f27824 */ /* 0x000fe200078e02ff */
[----:B------:R-:W-:-:S02]  /*4800*/  LEA.HI.X.SX32 R121, R234, R2, 0x1, P0 ;  /* 0x00000002ea797211 */ /* 0x000fc400000f0eff */
[----:B------:R-:W-:Y:S01]  /*4810*/  IADD3 R126, P0, PT, R240, R3, RZ ;  /* 0x00000003f07e7210 */ /* 0x000fe20007f1e0ff */
[----:B------:R1:W-:Y:S01]  /*4820*/  STS.U16 [R225+UR4+0x3000], R15 ;  /* 0x0030000fe1007988 */ /* 0x0003e20008000404 */
[----:B------:R-:W-:-:S03]  /*4830*/  IMAD R241, R4, 0x3f, RZ ;  /* 0x0000003f04f17824 */ /* 0x000fc600078e02ff */
[----:B------:R1:W-:Y:S01]  /*4840*/  STS.U16 [R225+UR4+0x2800], R8 ;  /* 0x00280008e1007988 */ /* 0x0003e20008000404 */
[----:B0-----:R-:W-:Y:S02]  /*4850*/  LOP3.LUT R7, R225, 0x10, RZ, 0x3c, !PT ;  /* 0x00000010e1077812 */ /* 0x001fe400078e3cff */
[----:B------:R-:W-:Y:S01]  /*4860*/  LEA.HI.X.SX32 R127, R127, R2, 0x1, P0 ;  /* 0x000000027f7f7211 */ /* 0x000fe200000f0eff */
[----:B------:R0:W-:Y:S01]  /*4870*/  STS.U16 [R225+UR4+0x2c00], R12 ;  /* 0x002c000ce1007988 */ /* 0x0001e20008000404 */
[----:B-1----:R-:W-:-:S03]  /*4880*/  LOP3.LUT R15, R225, 0x20, RZ, 0x3c, !PT ;  /* 0x00000020e10f7812 */ /* 0x002fc600078e3cff */
[----:B------:R1:W3:Y:S01]  /*4890*/  LDG.E.U16 R233, desc[UR8][R124.64] ;  /* 0x000000087ce97981 */ /* 0x0002e2000c1e1500 */
[----:B------:R-:W-:-:S03]  /*48a0*/  LOP3.LUT R8, R225, 0x30, RZ, 0x3c, !PT ;  /* 0x00000030e1087812 */ /* 0x000fc600078e3cff */
[----:B------:R1:W3:Y:S01]  /*48b0*/  LDG.E.U16 R234, desc[UR8][R120.64] ;  /* 0x0000000878ea7981 */ /* 0x0002e2000c1e1500 */
[----:B0-----:R-:W-:-:S03]  /*48c0*/  LOP3.LUT R12, R225, 0x40, RZ, 0x3c, !PT ;  /* 0x00000040e10c7812 */ /* 0x001fc600078e3cff */
[----:B------:R0:W-:Y:S01]  /*48d0*/  STS.U16 [R225+UR4+0x1800], R14 ;  /* 0x0018000ee1007988 */ /* 0x0001e20008000404 */
[----:B-1----:R-:W-:-:S03]  /*48e0*/  IADD3 R124, P1, PT, R212, R3, RZ ;  /* 0x00000003d47c7210 */ /* 0x002fc60007f3e0ff */
[----:B------:R-:W-:Y:S01]  /*48f0*/  STS.U16 [R225+UR4+0x400], R186 ;  /* 0x000400bae1007988 */ /* 0x000fe20008000404 */
[----:B------:R-:W-:-:S03]  /*4900*/  IADD3 R120, P0, PT, R242, R3, RZ ;  /* 0x00000003f2787210 */ /* 0x000fc60007f1e0ff */
[----:B------:R-:W-:Y:S01]  /*4910*/  STS.U16 [R225+UR4+0x800], R172 ;  /* 0x000800ace1007988 */ /* 0x000fe20008000404 */
[----:B0-----:R-:W-:-:S03]  /*4920*/  IMAD R14, R4, 0x8e, RZ ;  /* 0x0000008e040e7824 */ /* 0x001fc600078e02ff */
[----:B------:R-:W-:Y:S04]  /*4930*/  STS.U16 [R225+UR4+0x1000], R144 ;  /* 0x00100090e1007988 */ /* 0x000fe80008000404 */
[----:B------:R0:W-:Y:S04]  /*4940*/  STS.U16 [R225+UR4+0x2000], R69 ;  /* 0x00200045e1007988 */ /* 0x0001e80008000404 */
[----:B------:R-:W-:Y:S04]  /*4950*/  STS.U16 [R225+UR4+0x4000], R70 ;  /* 0x00400046e1007988 */ /* 0x000fe80008000404 */
        /* <DEDUP_REMOVED lines=8> */
[----:B------:R1:W-:Y:S04]  /*49e0*/  STS.U16 [R225+UR4+0xc00], R158 ;  /* 0x000c009ee1007988 */ /* 0x0003e80008000404 */
[----:B------:R-:W-:Y:S04]  /*49f0*/  STS.U16 [R225+UR4+0x6000], R78 ;  /* 0x0060004ee1007988 */ /* 0x000fe80008000404 */
[----:B------:R-:W-:Y:S04]  /*4a00*/  STS.U16 [R225+UR4+0x6400], R79 ;  /* 0x0064004fe1007988 */ /* 0x000fe80008000404 */
[----:B------:R-:W-:Y:S04]  /*4a10*/  STS.U16 [R225+UR4+0x3400], R17 ;  /* 0x00340011e1007988 */ /* 0x000fe80008000404 */
[----:B--2---:R-:W-:Y:S04]  /*4a20*/  STS.U16 [R225+UR4+0x6800], R80 ;  /* 0x00680050e1007988 */ /* 0x004fe80008000404 */
[----:B------:R-:W-:Y:S04]  /*4a30*/  STS.U16 [R225+UR4+0x6c00], R81 ;  /* 0x006c0051e1007988 */ /* 0x000fe80008000404 */
[----:B------:R-:W-:Y:S04]  /*4a40*/  STS.U16 [R225+UR4+0x1c00], R20 ;  /* 0x001c0014e1007988 */ /* 0x000fe80008000404 */
[----:B------:R-:W-:Y:S04]  /*4a50*/  STS.U16 [R225+UR4+0x3800], R21 ;  /* 0x00380015e1007988 */ /* 0x000fe80008000404 */
[----:B------:R-:W-:Y:S04]  /*4a60*/  STS.U16 [R225+UR4+0x7000], R82 ;  /* 0x00700052e1007988 */ /* 0x000fe80008000404 */
[----:B------:R-:W-:Y:S04]  /*4a70*/  STS.U16 [R225+UR4+0x7400], R83 ;  /* 0x00740053e1007988 */ /* 0x000fe80008000404 */
[----:B------:R-:W-:Y:S04]  /*4a80*/  STS.U16 [R225+UR4+0x3c00], R23 ;  /* 0x003c0017e1007988 */ /* 0x000fe80008000404 */
[----:B------:R-:W-:Y:S04]  /*4a90*/  STS.U16 [R225+UR4+0x7800], R84 ;  /* 0x00780054e1007988 */ /* 0x000fe80008000404 */
[----:B------:R-:W-:Y:S01]  /*4aa0*/  STS.U16 [R225+UR4+0x7c00], R85 ;  /* 0x007c0055e1007988 */ /* 0x000fe20008000404 */
[----:B------:R-:W-:Y:S01]  /*4ab0*/  LEA.HI.X.SX32 R125, R240, R2, 0x1, P1 ;  /* 0x00000002f07d7211 */ /* 0x000fe200008f0eff */
[----:B------:R-:W-:-:S02]  /*4ac0*/  UIMAD UR6, UR16, UR6, URZ ;  /* 0x00000006100672a4 */ /* 0x000fc4000f8e02ff */
[----:B------:R2:W3:Y:S01]  /*4ad0*/  LDG.E.U16 R203, desc[UR8][R122.64] ;  /* 0x000000087acb7981 */ /* 0x0004e2000c1e1500 */
[----:B------:R-:W-:Y:S01]  /*4ae0*/  LEA.HI.X.SX32 R121, R241, R2, 0x1, P0 ;  /* 0x00000002f1797211 */ /* 0x000fe200000f0eff */
[----:B------:R-:W-:Y:S02]  /*4af0*/  VOTEU.ALL UP2, P5 ;  /* 0x0000000000ff7886 */ /* 0x000fe40002840000 */
[----:B------:R-:W-:Y:S01]  /*4b00*/  STL [R1+0x86c], R219 ;  /* 0x00086cdb01007387 */ /* 0x000fe20000100800 */
[----:B0-----:R-:W-:Y:S01]  /*4b10*/  PRMT R69, RZ, 0x7610, R69 ;  /* 0x00007610ff457816 */ /* 0x001fe20000000045 */
[----:B-1----:R-:W0:Y:S02]  /*4b20*/  LDC R158, c[0x0][0x3c4] ;  /* 0x0000f100ff9e7b82 */ /* 0x002e240000000800 */
[----:B------:R-:W-:Y:S01]  /*4b30*/  STS.U16 [R7+UR4+0x480], R184 ;  /* 0x000480b807007988 */ /* 0x000fe20008000404 */
[----:B--2---:R-:W-:-:S03]  /*4b40*/  IADD3 R122, P2, PT, R201, R3, RZ ;  /* 0x00000003c97a7210 */ /* 0x004fc60007f5e0ff */
[----:B------:R-:W-:Y:S01]  /*4b50*/  STS.U16 [R7+UR4+0x880], R170 ;  /* 0x000880aa07007988 */ /* 0x000fe20008000404 */
[----:B------:R-:W-:Y:S01]  /*4b60*/  PRMT R70, RZ, 0x7610, R70 ;  /* 0x00007610ff467816 */ /* 0x000fe20000000046 */
[----:B------:R-:W1:Y:S02]  /*4b70*/  LDC R130, c[0x0][0x3c4] ;  /* 0x0000f100ff827b82 */ /* 0x000e640000000800 */
[----:B------:R-:W-:Y:S04]  /*4b80*/  STS.U16 [R7+UR4+0xc80], R156 ;  /* 0x000c809c07007988 */ /* 0x000fe80008000404 */
[----:B------:R-:W-:Y:S02]  /*4b90*/  STS.U16 [R7+UR4+0x4080], R86 ;  /* 0x0040805607007988 */ /* 0x000fe40008000404 */
[----:B------:R-:W2:Y:S02]  /*4ba0*/  LDC R144, c[0x0][0x3c4] ;  /* 0x0000f100ff907b82 */ /* 0x000ea40000000800 */
        /* <DEDUP_REMOVED lines=17> */
[----:B------:R1:W-:Y:S04]  /*4cc0*/  STS.U16 [R7+UR4+0x1c80], R30 ;  /* 0x001c801e07007988 */ /* 0x0003e80008000404 */
[----:B------:R-:W-:Y:S04]  /*4cd0*/  STS.U16 [R7+UR4+0x2080], R31 ;  /* 0x0020801f07007988 */ /* 0x000fe80008000404 */
[----:B------:R-:W-:Y:S01]  /*4ce0*/  STS.U16 [R7+UR4+0x2480], R32 ;  /* 0x0024802007007988 */ /* 0x000fe20008000404 */
[----:B0-----:R-:W0:Y:S03]  /*4cf0*/  LDC R29, c[0x0][0x3b8] ;  /* 0x0000ee00ff1d7b82 */ /* 0x001e260000000800 */
[----:B------:R2:W-:Y:S04]  /*4d00*/  STS.U16 [R7+UR4+0x2880], R33 ;  /* 0x0028802107007988 */ /* 0x0005e80008000404 */
[----:B------:R4:W-:Y:S01]  /*4d10*/  STS.U16 [R7+UR4+0x2c80], R34 ;  /* 0x002c802207007988 */ /* 0x0009e20008000404 */
[----:B-1----:R-:W1:Y:S03]  /*4d20*/  LDC R30, c[0x0][0x3b8] ;  /* 0x0000ee00ff1e7b82 */ /* 0x002e660000000800 */
[----:B------:R-:W-:Y:S04]  /*4d30*/  STS.U16 [R7+UR4+0x3080], R35 ;  /* 0x0030802307007988 */ /* 0x000fe80008000404 */
[----:B------:R-:W-:Y:S01]  /*4d40*/  STS.U16 [R7+UR4+0x3480], R36 ;  /* 0x0034802407007988 */ /* 0x000fe20008000404 */
[----:B--2---:R-:W2:Y:S03]  /*4d50*/  LDC R33, c[0x0][0x3b8] ;  /* 0x0000ee00ff217b82 */ /* 0x004ea60000000800 */
[----:B------:R-:W-:Y:S04]  /*4d60*/  STS.U16 [R7+UR4+0x3880], R37 ;  /* 0x0038802507007988 */ /* 0x000fe80008000404 */
[----:B------:R-:W-:Y:S04]  /*4d70*/  STS.U16 [R7+UR4+0x3c80], R38 ;  /* 0x003c802607007988 */ /* 0x000fe80008000404 */
[----:B------:R-:W-:Y:S04]  /*4d80*/  STS.U16 [R7+UR4+0x80], R198 ;  /* 0x000080c607007988 */ /* 0x000fe80008000404 */
[----:B------:R4:W-:Y:S04]  /*4d90*/  STS.U16 [R7+UR4+0x7c80], R101 ;  /* 0x007c806507007988 */ /* 0x0009e80008000404 */
[----:B------:R0:W2:Y:S01]  /*4da0*/  LDG.E.U16 R201, desc[UR8][R126.64] ;  /* 0x000000087ec97981 */ /* 0x0000a2000c1e1500 */
[----:B------:R-:W-:-:S02]  /*4db0*/  IMAD R21, R4, 0xde, RZ ;  /* 0x000000de04157824 */ /* 0x000fc400078e02ff */
[C---:B------:R-:W-:Y:S01]  /*4dc0*/  IMAD R20, R4.reuse, 0xce, RZ ;  /* 0x000000ce04147824 */ /* 0x040fe200078e02ff */
[----:B------:R-:W-:Y:S01]  /*4dd0*/  STS.U16 [R15+UR4+0x500], R182 ;  /* 0x000500b60f007988 */ /* 0x000fe20008000404 */
[C---:B------:R-:W-:Y:S01]  /*4de0*/  IMAD R17, R4.reuse, 0x6f, RZ ;  /* 0x0000006f04117824 */ /* 0x040fe200078e02ff */
[----:B------:R-:W-:Y:S01]  /*4df0*/  LEA.HI.X.SX32 R123, R239, R2, 0x1, P2 ;  /* 0x00000002ef7b7211 */ /* 0x000fe200010f0eff */
[----:B----4-:R-:W4:Y:S01]  /*4e00*/  LDC R34, c[0x0][0x3b8] ;  /* 0x0000ee00ff227b82 */ /* 0x010f220000000800 */
[----:B------:R-:W-:Y:S01]  /*4e10*/  STS.U16 [R15+UR4+0x900], R168 ;  /* 0x000900a80f007988 */ /* 0x000fe20008000404 */
[----:B------:R-:W-:-:S03]  /*4e20*/  IMAD R7, R4, 0x47, RZ ;  /* 0x0000004704077824 */ /* 0x000fc600078e02ff */
[----:B------:R-:W-:Y:S01]  /*4e30*/  STS.U16 [R15+UR4+0xd00], R154 ;  /* 0x000d009a0f007988 */ /* 0x000fe20008000404 */
[----:B0-----:R-:W-:Y:S02]  /*4e40*/  IADD3 R126, P1, PT, R208, R3, RZ ;  /* 0x00000003d07e7210 */ /* 0x001fe40007f3e0ff */
[----:B------:R-:W0:Y:S01]  /*4e50*/  LDC R35, c[0x0][0x3b8] ;  /* 0x0000ee00ff237b82 */ /* 0x000e220000000800 */
[----:B------:R-:W-:Y:S04]  /*4e60*/  STS.U16 [R15+UR4+0x1100], R138 ;  /* 0x0011008a0f007988 */ /* 0x000fe80008000404 */
[----:B------:R-:W-:Y:S01]  /*4e70*/  STS.U16 [R15+UR4+0x1500], R9 ;  /* 0x001500090f007988 */ /* 0x000fe20008000404 */
[----:B-1----:R-:W-:Y:S02]  /*4e80*/  IMAD R30, R30, 0x10e, RZ ;  /* 0x0000010e1e1e7824 */ /* 0x002fe400078e02ff */
[----:B------:R-:W1:Y:S01]  /*4e90*/  LDC R36, c[0x0][0x3b8] ;  /* 0x0000ee00ff247b82 */ /* 0x000e620000000800 */
[----:B------:R0:W-:Y:S04]  /*4ea0*/  STS.U16 [R15+UR4+0x1900], R18 ;  /* 0x001900120f007988 */ /* 0x0001e80008000404 */
[----:B------:R-:W-:Y:S03]  /*4eb0*/  STS.U16 [R15+UR4+0x1d00], R25 ;  /* 0x001d00190f007988 */ /* 0x000fe60008000404 */
[----:B------:R-:W0:Y:S01]  /*4ec0*/  LDC R37, c[0x0][0x3b8] ;  /* 0x0000ee00ff257b82 */ /* 0x000e220000000800 */
[----:B------:R-:W-:Y:S04]  /*4ed0*/  STS.U16 [R15+UR4+0x100], R196 ;  /* 0x000100c40f007988 */ /* 0x000fe80008000404 */
[----:B------:R-:W-:Y:S03]  /*4ee0*/  STS.U16 [R15+UR4+0x4100], R102 ;  /* 0x004100660f007988 */ /* 0x000fe60008000404 */
[----:B------:R-:W0:Y:S01]  /*4ef0*/  LDC R38, c[0x0][0x3b8] ;  /* 0x0000ee00ff267b82 */ /* 0x000e220000000800 */
[----:B------:R-:W-:Y:S04]  /*4f00*/  STS.U16 [R15+UR4+0x4500], R103 ;  /* 0x004500670f007988 */ /* 0x000fe80008000404 */
[----:B------:R-:W-:Y:S04]  /*4f10*/  STS.U16 [R15+UR4+0x4900], R104 ;  /* 0x004900680f007988 */ /* 0x000fe80008000404 */
[----:B------:R-:W2:Y:S04]  /*4f20*/  LDG.E.U16 R124, desc[UR8][R124.64] ;  /* 0x000000087c7c7981 */ /* 0x000ea8000c1e1500 */
[----:B------:R0:W2:Y:S01]  /*4f30*/  LDG.E.U16 R120, desc[UR8][R120.64] ;  /* 0x0000000878787981 */ /* 0x0000a2000c1e1500 */
[----:B------:R-:W-:-:S03]  /*4f40*/  ULEA UR7, UP1, UR6, UR12, 0x1 ;  /* 0x0000000c06077291 */ /* 0x000fc6000f8208ff */
[----:B------:R-:W-:Y:S01]  /*4f50*/  STL.64 [R1+0x870], R204 ;  /* 0x000870cc01007387 */ /* 0x000fe20000100a00 */
[----:B------:R-:W-:Y:S01]  /*4f60*/  PRMT R71, RZ, 0x7610, R71 ;  /* 0x00007610ff477816 */ /* 0x000fe20000000047 */
[----:B------:R-:W0:Y:S02]  /*4f70*/  LDC R170, c[0x0][0x3c4] ;  /* 0x0000f100ffaa7b82 */ /* 0x000e240000000800 */
[----:B------:R-:W-:Y:S04]  /*4f80*/  STS.U16 [R15+UR4+0x4d00], R105 ;  /* 0x004d00690f007988 */ /* 0x000fe80008000404 */
[----:B------:R-:W-:Y:S01]  /*4f90*/  STS.U16 [R15+UR4+0x5100], R106 ;  /* 0x0051006a0f007988 */ /* 0x000fe20008000404 */
[----:B------:R-:W-:Y:S01]  /*4fa0*/  PRMT R72, RZ, 0x7610, R72 ;  /* 0x00007610ff487816 */ /* 0x000fe20000000048 */
[----:B------:R-:W0:Y:S02]  /*4fb0*/  LDC R142, c[0x0][0x3c4] ;  /* 0x0000f100ff8e7b82 */ /* 0x000e240000000800 */
[----:B------:R-:W-:Y:S04]  /*4fc0*/  STS.U16 [R15+UR4+0x5500], R107 ;  /* 0x0055006b0f007988 */ /* 0x000fe80008000404 */
[----:B------:R-:W-:Y:S01]  /*4fd0*/  STS.U16 [R15+UR4+0x5900], R108 ;  /* 0x0059006c0f007988 */ /* 0x000fe20008000404 */
[----:B------:R-:W-:-:S02]  /*4fe0*/  PRMT R73, RZ, 0x7610, R73 ;  /* 0x00007610ff497816 */ /* 0x000fc40000000049 */
[----:B------:R-:W-:Y:S01]  /*4ff0*/  PRMT R74, RZ, 0x7610, R74 ;  /* 0x00007610ff4a7816 */ /* 0x000fe2000000004a */
[----:B------:R-:W-:Y:S01]  /*5000*/  STS.U16 [R15+UR4+0x5d00], R109 ;  /* 0x005d006d0f007988 */ /* 0x000fe20008000404 */
[----:B------:R-:W-:Y:S02]  /*5010*/  PRMT R75, RZ, 0x7610, R75 ;  /* 0x00007610ff4b7816 */ /* 0x000fe4000000004b */
[----:B------:R-:W-:Y:S01]  /*5020*/  PRMT R76, RZ, 0x7610, R76 ;  /* 0x00007610ff4c7816 */ /* 0x000fe2000000004c */
[----:B------:R-:W-:Y:S01]  /*5030*/  STS.U16 [R15+UR4+0x6100], R110 ;  /* 0x0061006e0f007988 */ /* 0x000fe20008000404 */
[----:B------:R-:W-:Y:S02]  /*5040*/  PRMT R77, RZ, 0x7610, R77 ;  /* 0x00007610ff4d7816 */ /* 0x000fe4000000004d */
[----:B------:R-:W-:Y:S01]  /*5050*/  PRMT R78, RZ, 0x7610, R78 ;  /* 0x00007610ff4e7816 */ /* 0x000fe2000000004e */
        /* <DEDUP_REMOVED lines=10> */
[----:B------:R-:W-:Y:S01]  /*5100*/  PRMT R85, RZ, 0x7610, R85 ;  /* 0x00007610ff557816 */ /* 0x000fe20000000055 */
[----:B------:R-:W-:Y:S01]  /*5110*/  IMAD R158, R158, 0x3a, RZ ;  /* 0x0000003a9e9e7824 */ /* 0x000fe200078e02ff */
[----:B------:R-:W1:Y:S01]  /*5120*/  LDC R156, c[0x0][0x3c4] ;  /* 0x0000f100ff9c7b82 */ /* 0x000e620000000800 */
[----:B------:R-:W-:Y:S04]  /*5130*/  STS.U16 [R15+UR4+0x7500], R115 ;  /* 0x007500730f007988 */ /* 0x000fe80008000404 */
[----:B------:R-:W-:Y:S04]  /*5140*/  STS.U16 [R15+UR4+0x7900], R116 ;  /* 0x007900740f007988 */ /* 0x000fe80008000404 */
[----:B------:R-:W-:Y:S04]  /*5150*/  STS.U16 [R15+UR4+0x2100], R46 ;  /* 0x0021002e0f007988 */ /* 0x000fe80008000404 */
[----:B------:R0:W-:Y:S04]  /*5160*/  STS.U16 [R15+UR4+0x2500], R47 ;  /* 0x0025002f0f007988 */ /* 0x0001e80008000404 */
[----:B------:R-:W-:Y:S04]  /*5170*/  STS.U16 [R15+UR4+0x2900], R48 ;  /* 0x002900300f007988 */ /* 0x000fe80008000404 */
[----:B------:R-:W-:Y:S04]  /*5180*/  STS.U16 [R15+UR4+0x2d00], R50 ;  /* 0x002d00320f007988 */ /* 0x000fe80008000404 */
[----:B------:R0:W-:Y:S04]  /*5190*/  STS.U16 [R15+UR4+0x3100], R51 ;  /* 0x003100330f007988 */ /* 0x0001e80008000404 */
[----:B------:R-:W-:Y:S04]  /*51a0*/  STS.U16 [R15+UR4+0x3500], R53 ;  /* 0x003500350f007988 */ /* 0x000fe80008000404 */
[----:B------:R-:W-:Y:S04]  /*51b0*/  STS.U16 [R15+UR4+0x3900], R54 ;  /* 0x003900360f007988 */ /* 0x000fe80008000404 */
[----:B------:R-:W-:Y:S04]  /*51c0*/  STS.U16 [R15+UR4+0x3d00], R56 ;  /* 0x003d00380f007988 */ /* 0x000fe80008000404 */
[----:B------:R1:W-:Y:S01]  /*51d0*/  STS.U16 [R15+UR4+0x7d00], R117 ;  /* 0x007d00750f007988 */ /* 0x0003e20008000404 */
[----:B0-----:R-:W-:Y:S01]  /*51e0*/  IMAD R18, R4, 0xae, RZ ;  /* 0x000000ae04127824 */ /* 0x001fe200078e02ff */
[----:B------:R-:W-:Y:S01]  /*51f0*/  LEA.HI.X.SX32 R127, R242, R2, 0x1, P1 ;  /* 0x00000002f27f7211 */ /* 0x000fe200008f0eff */
[----:B------:R-:W-:Y:S01]  /*5200*/  IMAD R9, R4, 0x4f, RZ ;  /* 0x0000004f04097824 */ /* 0x000fe200078e02ff */
[----:B------:R-:W-:Y:S01]  /*5210*/  STS.U16 [R8+UR4+0x180], R194 ;  /* 0x000180c208007988 */ /* 0x000fe20008000404 */
[----:B----4-:R-:W-:Y:S01]  /*5220*/  IMAD R34, R34, 0x11e, RZ ;  /* 0x0000011e22227824 */ /* 0x010fe200078e02ff */
[----:B------:R-:W0:Y:S02]  /*5230*/  LDC R47, c[0x0][0x3b8] ;  /* 0x0000ee00ff2f7b82 */ /* 0x000e240000000800 */
[----:B------:R-:W-:Y:S04]  /*5240*/  STS.U16 [R8+UR4+0x580], R180 ;  /* 0x000580b408007988 */ /* 0x000fe80008000404 */
[----:B------:R-:W-:Y:S01]  /*5250*/  STS.U16 [R8+UR4+0x980], R166 ;  /* 0x000980a608007988 */ /* 0x000fe20008000404 */
[----:B-1----:R-:W-:Y:S01]  /*5260*/  IMAD R36, R36, 0x12e, RZ ;  /* 0x0000012e24247824 */ /* 0x002fe200078e02ff */
[----:B------:R-:W1:Y:S02]  /*5270*/  LDC R51, c[0x0][0x3b8] ;  /* 0x0000ee00ff337b82 */ /* 0x000e640000000800 */
[----:B------:R-:W-:Y:S04]  /*5280*/  STS.U16 [R8+UR4+0xd80], R152 ;  /* 0x000d809808007988 */ /* 0x000fe80008000404 */
[----:B------:R-:W-:Y:S01]  /*5290*/  STS.U16 [R8+UR4+0x4180], R118 ;  /* 0x0041807608007988 */ /* 0x000fe20008000404 */
[----:B------:R-:W-:Y:S01]  /*52a0*/  IMAD R15, R4, 0x67, RZ ;  /* 0x00000067040f7824 */ /* 0x000fe200078e02ff */
[----:B------:R-:W4:Y:S02]  /*52b0*/  LDC R53, c[0x0][0x3b8] ;  /* 0x0000ee00ff357b82 */ /* 0x000f240000000800 */
[----:B------:R-:W-:Y:S04]  /*52c0*/  STS.U16 [R8+UR4+0x4580], R119 ;  /* 0x0045807708007988 */ /* 0x000fe80008000404 */
[----:B------:R-:W-:Y:S01]  /*52d0*/  STS.U16 [R8+UR4+0x4980], R128 ;  /* 0x0049808008007988 */ /* 0x000fe20008000404 */
[----:B------:R-:W-:Y:S01]  /*52e0*/  PRMT R86, RZ, 0x7610, R86 ;  /* 0x00007610ff567816 */ /* 0x000fe20000000056 */
[----:B------:R-:W0:Y:S02]  /*52f0*/  LDC R154, c[0x0][0x3c4] ;  /* 0x0000f100ff9a7b82 */ /* 0x000e240000000800 */
[----:B------:R-:W-:Y:S04]  /*5300*/  STS.U16 [R8+UR4+0x4d80], R129 ;  /* 0x004d808108007988 */ /* 0x000fe80008000404 */
[----:B------:R-:W-:Y:S01]  /*5310*/  STS.U16 [R8+UR4+0x5180], R131 ;  /* 0x0051808308007988 */ /* 0x000fe20008000404 */
[----:B------:R-:W-:Y:S01]  /*5320*/  PRMT R87, RZ, 0x7610, R87 ;  /* 0x00007610ff577816 */ /* 0x000fe20000000057 */
[----:B------:R-:W0:Y:S02]  /*5330*/  LDC R138, c[0x0][0x3c4] ;  /* 0x0000f100ff8a7b82 */ /* 0x000e240000000800 */
        /* <DEDUP_REMOVED lines=23> */
[----:B------:R-:W-:-:S02]  /*54b0*/  IMAD R38, R38, 0x13e, RZ ;  /* 0x0000013e26267824 */ /* 0x000fc400078e02ff */
[----:B0-----:R-:W-:Y:S01]  /*54c0*/  IMAD R54, R47, 0x1dc, RZ ;  /* 0x000001dc2f367824 */ /* 0x001fe200078e02ff */
[----:B------:R0:W-:Y:S01]  /*54d0*/  STS.U16 [R12+UR4+0x1a00], R16 ;  /* 0x001a00100c007988 */ /* 0x0001e20008000404 */
[----:B------:R-:W1:Y:S03]  /*54e0*/  LDC R47, c[0x0][0x3b8] ;  /* 0x0000ee00ff2f7b82 */ /* 0x000e660000000800 */
[----:B------:R3:W-:Y:S04]  /*54f0*/  STS.U16 [R12+UR4+0x2600], R6 ;  /* 0x002600060c007988 */ /* 0x0007e80008000404 */
[----:B------:R4:W-:Y:S04]  /*5500*/  STS.U16 [R12+UR4+0x2a00], R10 ;  /* 0x002a000a0c007988 */ /* 0x0009e80008000404 */
[----:B------:R1:W2:Y:S01]  /*5510*/  LDG.E.U16 R122, desc[UR8][R122.64] ;  /* 0x000000087a7a7981 */ /* 0x0002a2000c1e1500 */
[----:B0-----:R-:W-:Y:S01]  /*5520*/  IMAD R16, R4, 0x9e, RZ ;  /* 0x0000009e04107824 */ /* 0x001fe200078e02ff */
[----:B---3--:R-:W-:Y:S01]  /*5530*/  IADD3 R6, P0, PT, R14, R3, RZ ;  /* 0x000000030e067210 */ /* 0x008fe20007f1e0ff */
[----:B------:R-:W-:Y:S01]  /*5540*/  ULEA.HI.X.SX32 UR11, UR6, UR13, 0x1, UP1 ;  /* 0x0000000d060b7291 */ /* 0x000fe200088f0eff */
[----:B------:R0:W-:Y:S04]  /*5550*/  STS.U16 [R12+UR4+0x2200], R5 ;  /* 0x002200050c007988 */ /* 0x0001e80008000404 */
[----:B------:R-:W3:Y:S01]  /*5560*/  LDG.E.U16 R208, desc[UR8][R126.64] ;  /* 0x000000087ed07981 */ /* 0x000ee2000c1e1500 */
[----:B----4-:R-:W-:Y:S01]  /*5570*/  LOP3.LUT R10, R225, 0x50, RZ, 0x3c, !PT ;  /* 0x00000050e10a7812 */ /* 0x010fe200078e3cff */
[----:B------:R-:W4:Y:S01]  /*5580*/  LDC R128, c[0x0][0x3c4] ;  /* 0x0000f100ff807b82 */ /* 0x000f220000000800 */
[----:B------:R-:W-:Y:S01]  /*5590*/  LEA.HI.X.SX32 R7, R7, R2, 0x1, P0 ;  /* 0x0000000207077211 */ /* 0x000fe200000f0eff */
[----:B------:R-:W-:Y:S01]  /*55a0*/  STS.U16 [R12+UR4+0x600], R178 ;  /* 0x000600b20c007988 */ /* 0x000fe20008000404 */
[----:B0-----:R-:W-:-:S03]  /*55b0*/  LOP3.LUT R5, R225, 0x60, RZ, 0x3c, !PT ;  /* 0x00000060e1057812 */ /* 0x001fc600078e3cff */
[----:B------:R-:W-:Y:S01]  /*55c0*/  STS.U16 [R12+UR4+0xa00], R164 ;  /* 0x000a00a40c007988 */ /* 0x000fe20008000404 */
[----:B------:R-:W-:Y:S01]  /*55d0*/  IADD3 R8, P1, PT, R16, R3, RZ ;  /* 0x0000000310087210 */ /* 0x000fe20007f3e0ff */
[----:B------:R-:W0:Y:S02]  /*55e0*/  LDC R129, c[0x0][0x3c4] ;  /* 0x0000f100ff817b82 */ /* 0x000e240000000800 */
[----:B------:R-:W-:Y:S04]  /*55f0*/  STS.U16 [R12+UR4+0xe00], R150 ;  /* 0x000e00960c007988 */ /* 0x000fe80008000404 */
[----:B------:R-:W-:Y:S01]  /*5600*/  STS.U16 [R12+UR4+0x1200], R134 ;  /* 0x001200860c007988 */ /* 0x000fe20008000404 */
[----:B------:R-:W-:Y:S01]  /*5610*/  PRMT R59, RZ, 0x7610, R59 ;  /* 0x00007610ff3b7816 */ /* 0x000fe2000000003b */
[----:B------:R-:W0:Y:S02]  /*5620*/  LDC R131, c[0x0][0x3c4] ;  /* 0x0000f100ff837b82 */ /* 0x000e240000000800 */
[----:B------:R1:W-:Y:S04]  /*5630*/  STS.U16 [R12+UR4+0x1600], R11 ;  /* 0x0016000b0c007988 */ /* 0x0003e80008000404 */
[----:B------:R-:W-:Y:S01]  /*5640*/  STS.U16 [R12+UR4+0x1e00], R22 ;  /* 0x001e00160c007988 */ /* 0x000fe20008000404 */
[----:B------:R-:W-:-:S02]  /*5650*/  PRMT R61, RZ, 0x7610, R61 ;  /* 0x00007610ff3d7816 */ /* 0x000fc4000000003d */
[----:B------:R-:W-:Y:S01]  /*5660*/  PRMT R88, RZ, 0x7610, R88 ;  /* 0x00007610ff587816 */ /* 0x000fe20000000058 */
[----:B------:R-:W-:Y:S01]  /*5670*/  STS.U16 [R12+UR4+0x2e00], R13 ;  /* 0x002e000d0c007988 */ /* 0x000fe20008000404 */
[----:B------:R-:W-:Y:S01]  /*5680*/  PRMT R63, RZ, 0x7610, R63 ;  /* 0x00007610ff3f7816 */ /* 0x000fe2000000003f */
[----:B-1----:R-:W-:Y:S01]  /*5690*/  IMAD R11, R4, 0x57, RZ ;  /* 0x00000057040b7824 */ /* 0x002fe200078e02ff */
[----:B------:R-:W-:Y:S01]  /*56a0*/  PRMT R65, RZ, 0x7610, R65 ;  /* 0x00007610ff417816 */ /* 0x000fe20000000041 */
[----:B------:R1:W-:Y:S01]  /*56b0*/  STS.U16 [R12+UR4+0x3200], R19 ;  /* 0x003200130c007988 */ /* 0x0003e20008000404 */
[----:B------:R-:W-:Y:S02]  /*56c0*/  PRMT R67, RZ, 0x7610, R67 ;  /* 0x00007610ff437816 */ /* 0x000fe40000000043 */
[----:B------:R-:W-:Y:S01]  /*56d0*/  PRMT R89, RZ, 0x7610, R89 ;  /* 0x00007610ff597816 */ /* 0x000fe20000000059 */
[----:B------:R-:W-:Y:S01]  /*56e0*/  STS.U16 [R12+UR4+0x3600], R24 ;  /* 0x003600180c007988 */ /* 0x000fe20008000404 */
[----:B------:R-:W-:-:S02]  /*56f0*/  PRMT R68, RZ, 0x7610, R68 ;  /* 0x00007610ff447816 */ /* 0x000fc40000000044 */
[----:B------:R-:W-:Y:S01]  /*5700*/  PRMT R90, RZ, 0x7610, R90 ;  /* 0x00007610ff5a7816 */ /* 0x000fe2000000005a */
[----:B------:R-:W-:Y:S01]  /*5710*/  STS.U16 [R12+UR4+0x3a00], R26 ;  /* 0x003a001a0c007988 */ /* 0x000fe20008000404 */
[----:B------:R-:W-:Y:S01]  /*5720*/  PRMT R91, RZ, 0x7610, R91 ;  /* 0x00007610ff5b7816 */ /* 0x000fe2000000005b */
[----:B-1----:R-:W-:Y:S01]  /*5730*/  IMAD R19, R4, 0xbe, RZ ;  /* 0x000000be04137824 */ /* 0x002fe200078e02ff */
        /* <DEDUP_REMOVED lines=16> */
[----:B------:R1:W-:Y:S01]  /*5840*/  STS.U16 [R12+UR4+0x4e00], R161 ;  /* 0x004e00a10c007988 */ /* 0x0003e20008000404 */
        /* <DEDUP_REMOVED lines=12> */
[----:B------:R-:W-:Y:S01]  /*5910*/  PRMT R109, RZ, 0x7610, R109 ;  /* 0x00007610ff6d7816 */ /* 0x000fe2000000006d */
[----:B------:R-:W-:Y:S01]  /*5920*/  IMAD R142, R142, 0x1b, RZ ;  /* 0x0000001b8e8e7824 */ /* 0x000fe200078e02ff */
[----:B------:R-:W-:Y:S01]  /*5930*/  PRMT R110, RZ, 0x7610, R110 ;  /* 0x00007610ff6e7816 */ /* 0x000fe2000000006e */
[----:B------:R-:W-:Y:S01]  /*5940*/  STS.U16 [R12+UR4+0x6200], R171 ;  /* 0x006200ab0c007988 */ /* 0x000fe20008000404 */
[----:B------:R-:W-:Y:S01]  /*5950*/  PRMT R111, RZ, 0x7610, R111 ;  /* 0x00007610ff6f7816 */ /* 0x000fe2000000006f */
[----:B------:R-:W-:Y:S01]  /*5960*/  IMAD R130, R130, 0x33, RZ ;  /* 0x0000003382827824 */ /* 0x000fe200078e02ff */
[----:B------:R-:W-:Y:S01]  /*5970*/  PRMT R112, RZ, 0x7610, R112 ;  /* 0x00007610ff707816 */ /* 0x000fe20000000070 */
[----:B------:R-:W-:Y:S01]  /*5980*/  STS.U16 [R12+UR4+0x6600], R173 ;  /* 0x006600ad0c007988 */ /* 0x000fe20008000404 */
[----:B------:R-:W-:Y:S01]  /*5990*/  PRMT R113, RZ, 0x7610, R113 ;  /* 0x00007610ff717816 */ /* 0x000fe20000000071 */
[----:B------:R-:W0:Y:S02]  /*59a0*/  LDC R152, c[0x0][0x3c4] ;  /* 0x0000f100ff987b82 */ /* 0x000e240000000800 */
[----:B------:R-:W-:Y:S04]  /*59b0*/  STS.U16 [R12+UR4+0x6a00], R175 ;  /* 0x006a00af0c007988 */ /* 0x000fe80008000404 */
        /* <DEDUP_REMOVED lines=12> */
[----:B------:R1:W-:Y:S01]  /*5a80*/  STS.U16 [R12+UR4+0x7e00], R185 ;  /* 0x007e00b90c007988 */ /* 0x0003e20008000404 */
[----:B------:R-:W-:Y:S01]  /*5a90*/  LEA.HI.X.SX32 R9, R9, R2, 0x1, P1 ;  /* 0x0000000209097211 */ /* 0x000fe200008f0eff */
[C---:B------:R-:W-:Y:S01]  /*5aa0*/  IMAD R13, R4.reuse, 0x5f, RZ ;  /* 0x0000005f040d7824 */ /* 0x040fe200078e02ff */
[----:B------:R-:W-:Y:S01]  /*5ab0*/  PRMT R119, RZ, 0x7610, R119 ;  /* 0x00007610ff777816 */ /* 0x000fe20000000077 */
[----:B------:R-:W-:Y:S01]  /*5ac0*/  STS.U16 [R10+UR4+0x280], R190 ;  /* 0x000280be0a007988 */ /* 0x000fe20008000404 */
[----:B------:R-:W-:Y:S01]  /*5ad0*/  IMAD R22, R4, 0xfe, RZ ;  /* 0x000000fe04167824 */ /* 0x000fe200078e02ff */
[----:B------:R-:W0:Y:S02]  /*5ae0*/  LDC R133, c[0x0][0x3c4] ;  /* 0x0000f100ff857b82 */ /* 0x000e240000000800 */
[----:B------:R-:W-:Y:S04]  /*5af0*/  STS.U16 [R10+UR4+0x680], R176 ;  /* 0x000680b00a007988 */ /* 0x000fe80008000404 */
[----:B------:R-:W-:Y:S01]  /*5b00*/  STS.U16 [R10+UR4+0xa80], R162 ;  /* 0x000a80a20a007988 */ /* 0x000fe20008000404 */
[----:B------:R-:W-:Y:S01]  /*5b10*/  IMAD R62, R47, 0x1ce, RZ ;  /* 0x000001ce2f3e7824 */ /* 0x000fe200078e02ff */
[----:B------:R-:W-:Y:S01]  /*5b20*/  LOP3.LUT R225, R225, 0x70, RZ, 0x3c, !PT ;  /* 0x00000070e1e17812 */ /* 0x000fe200078e3cff */
[----:B------:R-:W-:Y:S01]  /*5b30*/  VOTEU.ALL UP1, P5 ;  /* 0x0000000000ff7886 */ /* 0x000fe20002820000 */
[----:B------:R-:W-:Y:S01]  /*5b40*/  STS.U16 [R10+UR4+0xe80], R148 ;  /* 0x000e80940a007988 */ /* 0x000fe20008000404 */
[----:B-1----:R-:W1:Y:S03]  /*5b50*/  LDC R161, c[0x0][0x3c4] ;  /* 0x0000f100ffa17b82 */ /* 0x002e660000000800 */
[----:B------:R-:W-:Y:S04]  /*5b60*/  STS.U16 [R10+UR4+0x1280], R132 ;  /* 0x001280840a007988 */ /* 0x000fe80008000404 */
[----:B------:R4:W-:Y:S01]  /*5b70*/  STS.U16 [R10+UR4+0x1680], R49 ;  /* 0x001680310a007988 */ /* 0x0009e20008000404 */
[----:B------:R-:W0:Y:S03]  /*5b80*/  LDC R185, c[0x0][0x3c4] ;  /* 0x0000f100ffb97b82 */ /* 0x000e260000000800 */
[----:B------:R-:W-:Y:S04]  /*5b90*/  STS.U16 [R10+UR4+0x1a80], R52 ;  /* 0x001a80340a007988 */ /* 0x000fe80008000404 */
[----:B------:R-:W-:Y:S01]  /*5ba0*/  STS.U16 [R10+UR4+0x1e80], R55 ;  /* 0x001e80370a007988 */ /* 0x000fe20008000404 */
[----:B------:R-:W0:Y:S03]  /*5bb0*/  LDC R183, c[0x0][0x3c4] ;  /* 0x0000f100ffb77b82 */ /* 0x000e260000000800 */
[----:B------:R4:W-:Y:S04]  /*5bc0*/  STS.U16 [R10+UR4+0x2280], R39 ;  /* 0x002280270a007988 */ /* 0x0009e80008000404 */
[----:B------:R4:W-:Y:S02]  /*5bd0*/  STS.U16 [R10+UR4+0x2680], R40 ;  /* 0x002680280a007988 */ /* 0x0009e40008000404 */
[----:B----4-:R-:W4:Y:S02]  /*5be0*/  LDC R49, c[0x0][0x3b8] ;  /* 0x0000ee00ff317b82 */ /* 0x010f240000000800 */
[----:B------:R-:W-:Y:S04]  /*5bf0*/  STS.U16 [R10+UR4+0x2a80], R41 ;  /* 0x002a80290a007988 */ /* 0x000fe80008000404 */
[----:B------:R2:W-:Y:S02]  /*5c00*/  STS.U16 [R10+UR4+0x2e80], R42 ;  /* 0x002e802a0a007988 */ /* 0x0005e40008000404 */
[----:B------:R-:W0:Y:S02]  /*5c10*/  LDC R39, c[0x0][0x3b8] ;  /* 0x0000ee00ff277b82 */ /* 0x000e240000000800 */
[----:B------:R-:W-:Y:S04]  /*5c20*/  STS.U16 [R10+UR4+0x3280], R43 ;  /* 0x0032802b0a007988 */ /* 0x000fe80008000404 */
[----:B------:R-:W-:Y:S02]  /*5c30*/  STS.U16 [R10+UR4+0x3680], R44 ;  /* 0x0036802c0a007988 */ /* 0x000fe40008000404 */
        /* <DEDUP_REMOVED lines=8> */
[----:B------:R-:W-:Y:S01]  /*5cc0*/  STS.U16 [R10+UR4+0x4e80], R193 ;  /* 0x004e80c10a007988 */ /* 0x000fe20008000404 */
[----:B------:R-:W-:Y:S01]  /*5cd0*/  PRMT R123, RZ, 0x7610, R123 ;  /* 0x00007610ff7b7816 */ /* 0x000fe2000000007b */
        /* <DEDUP_REMOVED lines=9> */
[----:B------:R-:W1:Y:S02]  /*5d70*/  LDC R171, c[0x0][0x3c4] ;  /* 0x0000f100ffab7b82 */ /* 0x000e640000000800 */
[----:B------:R-:W-:Y:S04]  /*5d80*/  STS.U16 [R10+UR4+0x6a80], R209 ;  /* 0x006a80d10a007988 */ /* 0x000fe80008000404 */
[----:B------:R-:W-:Y:S02]  /*5d90*/  STS.U16 [R10+UR4+0x6e80], R211 ;  /* 0x006e80d30a007988 */ /* 0x000fe40008000404 */
[----:B------:R-:W1:Y:S02]  /*5da0*/  LDC R169, c[0x0][0x3c4] ;  /* 0x0000f100ffa97b82 */ /* 0x000e640000000800 */
[----:B------:R-:W-:Y:S04]  /*5db0*/  STS.U16 [R10+UR4+0x7280], R213 ;  /* 0x007280d50a007988 */ /* 0x000fe80008000404 */
[----:B------:R-:W-:Y:S02]  /*5dc0*/  STS.U16 [R10+UR4+0x7680], R215 ;  /* 0x007680d70a007988 */ /* 0x000fe40008000404 */
[----:B------:R-:W1:Y:S02]  /*5dd0*/  LDC R167, c[0x0][0x3c4] ;  /* 0x0000f100ffa77b82 */ /* 0x000e640000000800 */
[----:B------:R-:W-:Y:S04]  /*5de0*/  STS.U16 [R10+UR4+0x7a80], R217 ;  /* 0x007a80d90a007988 */ /* 0x000fe80008000404 */
[----:B------:R2:W-:Y:S02]  /*5df0*/  STS.U16 [R10+UR4+0x7e80], R220 ;  /* 0x007e80dc0a007988 */ /* 0x0005e40008000404 */
[----:B--2---:R-:W-:Y:S01]  /*5e00*/  IMAD R42, R33, 0x11c, RZ ;  /* 0x0000011c212a7824 */ /* 0x004fe200078e02ff */
[----:B------:R-:W2:Y:S01]  /*5e10*/  LDC R41, c[0x0][0x3b8] ;  /* 0x0000ee00ff297b82 */ /* 0x000ea20000000800 */
[----:B------:R-:W-:Y:S04]  /*5e20*/  STS.U16 [R5+UR4+0x300], R188 ;  /* 0x000300bc05007988 */ /* 0x000fe80008000404 */
[----:B------:R-:W-:Y:S01]  /*5e30*/  STS.U16 [R5+UR4+0x700], R174 ;  /* 0x000700ae05007988 */ /* 0x000fe20008000404 */
[----:B------:R-:W-:Y:S01]  /*5e40*/  IADD3 R10, P0, PT, R18, R3, RZ ;  /* 0x00000003120a7210 */ /* 0x000fe20007f1e0ff */
[----:B------:R-:W-:-:S02]  /*5e50*/  IMAD R44, R35, 0x12c, RZ ;  /* 0x0000012c232c7824 */ /* 0x000fc400078e02ff */
[----:B------:R1:W-:Y:S01]  /*5e60*/  STS.U16 [R5+UR4+0xb00], R160 ;  /* 0x000b00a005007988 */ /* 0x0003e20008000404 */
[----:B------:R-:W1:Y:S01]  /*5e70*/  LDC R43, c[0x0][0x3b8] ;  /* 0x0000ee00ff2b7b82 */ /* 0x000e620000000800 */
[----:B------:R-:W-:Y:S02]  /*5e80*/  LEA.HI.X.SX32 R11, R11, R2, 0x1, P0 ;  /* 0x000000020b0b7211 */ /* 0x000fe400000f0eff */
[----:B------:R1:W-:Y:S01]  /*5e90*/  STS.U16 [R5+UR4+0xf00], R146 ;  /* 0x000f009205007988 */ /* 0x0003e20008000404 */
[----:B------:R-:W-:-:S03]  /*5ea0*/  IADD3 R12, P0, PT, R21, R3, RZ ;  /* 0x00000003150c7210 */ /* 0x000fc60007f1e0ff */
[----:B------:R-:W-:Y:S01]  /*5eb0*/  STS.U16 [R5+UR4+0x1300], R221 ;  /* 0x001300dd05007988 */ /* 0x000fe20008000404 */
[----:B0-----:R-:W-:Y:S01]  /*5ec0*/  IMAD R40, R40, 0x14e, RZ ;  /* 0x0000014e28287824 */ /* 0x001fe200078e02ff */
[----:B------:R-:W0:Y:S02]  /*5ed0*/  LDC R45, c[0x0][0x3b8] ;  /* 0x0000ee00ff2d7b82 */ /* 0x000e240000000800 */
[----:B------:R-:W-:Y:S04]  /*5ee0*/  STS.U16 [R5+UR4+0x1700], R222 ;  /* 0x001700de05007988 */ /* 0x000fe80008000404 */
[----:B------:R-:W-:Y:S01]  /*5ef0*/  STS.U16 [R5+UR4+0x1b00], R223 ;  /* 0x001b00df05007988 */ /* 0x000fe20008000404 */
[----:B------:R-:W-:Y:S01]  /*5f00*/  IMAD R46, R39, 0x14c, RZ ;  /* 0x0000014c272e7824 */ /* 0x000fe200078e02ff */
[----:B------:R-:W-:-:S04]  /*5f10*/  @!UP1 UIADD3 UR12, UPT, UPT, -UR14, 0x100000, URZ ;  /* 0x001000000e0c9890 */ /* 0x000fc8000fffe1ff */
[----:B------:R-:W-:Y:S02]  /*5f20*/  @!UP1 USHF.L.U32 UR13, UR12, 0xb, URZ ;  /* 0x0000000b0c0d9899 */ /* 0x000fe400080006ff */
[----:B------:R-:W-:Y:S01]  /*5f30*/  @!UP1 USHF.L.U32 UR12, UR12, 0x1, URZ ;  /* 0x000000010c0c9899 */ /* 0x000fe200080006ff */
[----:B----4-:R-:W-:Y:S01]  /*5f40*/  IMAD R56, R49, 0x1ec, RZ ;  /* 0x000001ec31387824 */ /* 0x010fe200078e02ff */
[----:B------:R-:W-:Y:S01]  /*5f50*/  STS.U16 [R5+UR4+0x1f00], R224 ;  /* 0x001f00e005007988 */ /* 0x000fe20008000404 */
[----:B--2---:R-:W-:Y:S01]  /*5f60*/  IMAD R48, R41, 0x15e, RZ ;  /* 0x0000015e29307824 */ /* 0x004fe200078e02ff */
[----:B------:R-:W2:Y:S02]  /*5f70*/  LDC R49, c[0x0][0x3b8] ;  /* 0x0000ee00ff317b82 */ /* 0x000ea40000000800 */
[----:B------:R4:W2:Y:S04]  /*5f80*/  LDG.E.U16 R23, desc[UR8][R6.64] ;  /* 0x0000000806177981 */ /* 0x0008a8000c1e1500 */
[----:B------:R1:W3:Y:S01]  /*5f90*/  LDG.E.U16 R24, desc[UR8][R8.64] ;  /* 0x0000000808187981 */ /* 0x0002e2000c1e1500 */
[----:B------:R-:W-:Y:S01]  /*5fa0*/  PRMT R47, RZ, 0x7610, R47 ;  /* 0x00007610ff2f7816 */ /* 0x000fe2000000002f */
[----:B------:R-:W0:Y:S02]  /*5fb0*/  LDC R207, c[0x0][0x3c4] ;  /* 0x0000f100ffcf7b82 */ /* 0x000e240000000800 */
[----:B------:R1:W3:Y:S01]  /*5fc0*/  LDG.E.U16 R25, desc[UR8][R10.64] ;  /* 0x000000080a197981 */ /* 0x0002e2000c1e1500 */
[----:B----4-:R-:W-:-:S04]  /*5fd0*/  IADD3 R6, P1, PT, R19, R3, RZ ;  /* 0x0000000313067210 */ /* 0x010fc80007f3e0ff */
[-C--:B------:R-:W-:Y:S01]  /*5fe0*/  LEA.HI.X.SX32 R7, R13, R2.reuse, 0x1, P1 ;  /* 0x000000020d077211 */ /* 0x080fe200008f0eff */
[----:B------:R-:W4:Y:S01]  /*5ff0*/  LDC R199, c[0x0][0x3c4] ;  /* 0x0000f100ffc77b82 */ /* 0x000f220000000800 */
[----:B-1----:R-:W-:Y:S02]  /*6000*/  IADD3 R8, P2, PT, R20, R3, RZ ;  /* 0x0000000314087210 */ /* 0x002fe40007f5e0ff */
[-C--:B------:R-:W-:Y:S01]  /*6010*/  LEA.HI.X.SX32 R13, R17, R2.reuse, 0x1, P0 ;  /* 0x00000002110d7211 */ /* 0x080fe200000f0eff */
[C---:B------:R-:W-:Y:S01]  /*6020*/  IMAD R17, R4.reuse, 0xee, RZ ;  /* 0x000000ee04117824 */ /* 0x040fe200078e02ff */
[----:B------:R-:W-:Y:S01]  /*6030*/  LEA.HI.X.SX32 R9, R15, R2, 0x1, P2 ;  /* 0x000000020f097211 */ /* 0x000fe200010f0eff */
[----:B------:R1:W3:Y:S01]  /*6040*/  LDG.E.U16 R26, desc[UR8][R6.64] ;  /* 0x00000008061a7981 */ /* 0x0002e2000c1e1500 */
[----:B------:R-:W-:Y:S01]  /*6050*/  IMAD R15, R4, 0x77, RZ ;  /* 0x00000077040f7824 */ /* 0x000fe200078e02ff */
[----:B------:R-:W-:Y:S01]  /*6060*/  PRMT R55, RZ, 0x7610, R55 ;  /* 0x00007610ff377816 */ /* 0x000fe20000000037 */
[----:B------:R-:W0:Y:S01]  /*6070*/  LDC R160, c[0x0][0x3c4] ;  /* 0x0000f100ffa07b82 */ /* 0x000e220000000800 */
[----:B------:R1:W3:Y:S01]  /*6080*/  LDG.E.U16 R28, desc[UR8][R12.64] ;  /* 0x000000080c1c7981 */ /* 0x0002e2000c1e1500 */
[----:B------:R-:W-:-:S02]  /*6090*/  IMAD R10, R29, 0x10c, RZ ;  /* 0x0000010c1d0a7824 */ /* 0x000fc400078e02ff */
[C---:B------:R-:W-:Y:S01]  /*60a0*/  IMAD R11, R4.reuse, 0x7f, RZ ;  /* 0x0000007f040b7824 */ /* 0x040fe200078e02ff */
[----:B------:R1:W3:Y:S02]  /*60b0*/  LDG.E.U16 R27, desc[UR8][R8.64] ;  /* 0x00000008081b7981 */ /* 0x0002e4000c1e1500 */
[-C--:B-1----:R-:W-:Y:S01]  /*60c0*/  IADD3 R6, P0, PT, R17, R3.reuse, RZ ;  /* 0x0000000311067210 */ /* 0x082fe20007f1e0ff */
[----:B------:R-:W1:Y:S03]  /*60d0*/  LDC R197, c[0x0][0x3c4] ;  /* 0x0000f100ffc57b82 */ /* 0x000e660000000800 */
[----:B------:R-:W-:Y:S01]  /*60e0*/  LEA.HI.X.SX32 R7, R15, R2, 0x1, P0 ;  /* 0x000000020f077211 */ /* 0x000fe200000f0eff */
[----:B------:R-:W-:Y:S01]  /*60f0*/  IMAD R13, R4, 0x87, RZ ;  /* 0x00000087040d7824 */ /* 0x000fe200078e02ff */
[----:B------:R-:W-:-:S03]  /*6100*/  IADD3 R12, P0, PT, R30, R3, RZ ;  /* 0x000000031e0c7210 */ /* 0x000fc60007f1e0ff */
[----:B------:R4:W3:Y:S01]  /*6110*/  LDG.E.U16 R29, desc[UR8][R6.64] ;  /* 0x00000008061d7981 */ /* 0x0008e2000c1e1500 */
[-C--:B------:R-:W-:Y:S01]  /*6120*/  LEA.HI.X.SX32 R13, R13, R2.reuse, 0x1, P0 ;  /* 0x000000020d0d7211 */ /* 0x080fe200000f0eff */
[----:B------:R-:W0:Y:S01]  /*6130*/  LDC R195, c[0x0][0x3c4] ;  /* 0x0000f100ffc37b82 */ /* 0x000e220000000800 */
[-C--:B------:R-:W-:Y:S02]  /*6140*/  IADD3 R8, P1, PT, R22, R3.reuse, RZ ;  /* 0x0000000316087210 */ /* 0x080fe40007f3e0ff */
[-C--:B------:R-:W-:Y:S01]  /*6150*/  IADD3 R10, P2, PT, R10, R3.reuse, RZ ;  /* 0x000000030a0a7210 */ /* 0x080fe20007f5e0ff */
[----:B------:R-:W-:Y:S01]  /*6160*/  IMAD R15, R4, 0x8f, RZ ;  /* 0x0000008f040f7824 */ /* 0x000fe200078e02ff */
[----:B----4-:R-:W-:Y:S01]  /*6170*/  IADD3 R6, P0, PT, R42, R3, RZ ;  /* 0x000000032a067210 */ /* 0x010fe20007f1e0ff */
[----:B------:R4:W3:Y:S01]  /*6180*/  LDG.E.U16 R31, desc[UR8][R12.64] ;  /* 0x000000080c1f7981 */ /* 0x0008e2000c1e1500 */
[-C--:B------:R-:W-:Y:S01]  /*6190*/  LEA.HI.X.SX32 R9, R11, R2.reuse, 0x1, P1 ;  /* 0x000000020b097211 */ /* 0x080fe200008f0eff */
[----:B------:R-:W0:Y:S01]  /*61a0*/  LDC R42, c[0x0][0x3b8] ;  /* 0x0000ee00ff2a7b82 */ /* 0x000e220000000800 */
[----:B------:R-:W-:-:S02]  /*61b0*/  LEA.HI.X.SX32 R7, R14, R2, 0x1, P0 ;  /* 0x000000020e077211 */ /* 0x000fc400000f0eff */
[----:B------:R-:W-:Y:S01]  /*61c0*/  LEA.HI.X.SX32 R11, R238, R2, 0x1, P2 ;  /* 0x00000002ee0b7211 */ /* 0x000fe200010f0eff */
[----:B------:R4:W3:Y:S04]  /*61d0*/  LDG.E.U16 R30, desc[UR8][R8.64] ;  /* 0x00000008081e7981 */ /* 0x0008e8000c1e1500 */
[----:B------:R-:W0:Y:S01]  /*61e0*/  LDC R14, c[0x0][0x3b8] ;  /* 0x0000ee00ff0e7b82 */ /* 0x000e220000000800 */
[----:B------:R4:W3:Y:S02]  /*61f0*/  LDG.E.U16 R32, desc[UR8][R10.64] ;  /* 0x000000080a207981 */ /* 0x0008e4000c1e1500 */
[----:B----4-:R-:W-:Y:S01]  /*6200*/  IMAD R13, R4, 0x97, RZ ;  /* 0x00000097040d7824 */ /* 0x010fe200078e02ff */
[-C--:B------:R-:W-:Y:S02]  /*6210*/  IADD3 R12, P0, PT, R36, R3.reuse, RZ ;  /* 0x00000003240c7210 */ /* 0x080fe40007f1e0ff */
[----:B------:R-:W-:-:S02]  /*6220*/  IADD3 R8, P1, PT, R34, R3, RZ ;  /* 0x0000000322087210 */ /* 0x000fc40007f3e0ff */
[----:B------:R4:W3:Y:S01]  /*6230*/  LDG.E.U16 R34, desc[UR8][R6.64] ;  /* 0x0000000806227981 */ /* 0x0008e2000c1e1500 */
[----:B------:R-:W-:Y:S01]  /*6240*/  PRMT R57, RZ, 0x7610, R57 ;  /* 0x00007610ff397816 */ /* 0x000fe20000000039 */
[----:B------:R-:W1:Y:S01]  /*6250*/  LDC R193, c[0x0][0x3c4] ;  /* 0x0000f100ffc17b82 */ /* 0x000e620000000800 */
[-C--:B------:R-:W-:Y:S01]  /*6260*/  IADD3 R10, P2, PT, R44, R3.reuse, RZ ;  /* 0x000000032c0a7210 */ /* 0x080fe20007f5e0ff */
[----:B------:R-:W-:Y:S01]  /*6270*/  IMAD R44, R37, 0x13c, RZ ;  /* 0x0000013c252c7824 */ /* 0x000fe200078e02ff */
[-C--:B------:R-:W-:Y:S02]  /*6280*/  LEA.HI.X.SX32 R9, R15, R2.reuse, 0x1, P1 ;  /* 0x000000020f097211 */ /* 0x080fe400008f0eff */
[-C--:B------:R-:W-:Y:S01]  /*6290*/  LEA.HI.X.SX32 R13, R13, R2.reuse, 0x1, P0 ;  /* 0x000000020d0d7211 */ /* 0x080fe200000f0eff */
[----:B------:R-:W-:Y:S01]  /*62a0*/  IMAD R15, R4, 0x9f, RZ ;  /* 0x0000009f040f7824 */ /* 0x000fe200078e02ff */
[----:B----4-:R-:W-:Y:S01]  /*62b0*/  IADD3 R6, P0, PT, R44, R3, RZ ;  /* 0x000000032c067210 */ /* 0x010fe20007f1e0ff */
[----:B------:R4:W3:Y:S01]  /*62c0*/  LDG.E.U16 R33, desc[UR8][R8.64] ;  /* 0x0000000808217981 */ /* 0x0008e2000c1e1500 */
[----:B------:R-:W1:Y:S02]  /*62d0*/  LDC R44, c[0x0][0x3b8] ;  /* 0x0000ee00ff2c7b82 */ /* 0x000e640000000800 */
[-C--:B------:R-:W-:Y:S01]  /*62e0*/  LEA.HI.X.SX32 R7, R16, R2.reuse, 0x1, P0 ;  /* 0x0000000210077211 */ /* 0x080fe200000f0eff */
[----:B------:R4:W3:Y:S01]  /*62f0*/  LDG.E.U16 R35, desc[UR8][R12.64] ;  /* 0x000000080c237981 */ /* 0x0008e2000c1e1500 */
[----:B------:R-:W-:-:S03]  /*6300*/  LEA.HI.X.SX32 R11, R237, R2, 0x1, P2 ;  /* 0x00000002ed0b7211 */ /* 0x000fc600010f0eff */
[----:B------:R-:W3:Y:S01]  /*6310*/  LDG.E.U16 R16, desc[UR8][R6.64] ;  /* 0x0000000806107981 */ /* 0x000ee2000c1e1500 */
[----:B------:R-:W1:Y:S01]  /*6320*/  LDC R191, c[0x0][0x3c4] ;  /* 0x0000f100ffbf7b82 */ /* 0x000e620000000800 */
[-C--:B----4-:R-:W-:Y:S02]  /*6330*/  IADD3 R8, P1, PT, R38, R3.reuse, RZ ;  /* 0x0000000326087210 */ /* 0x090fe40007f3e0ff */
[----:B------:R-:W4:Y:S01]  /*6340*/  LDG.E.U16 R36, desc[UR8][R10.64] ;  /* 0x000000080a247981 */ /* 0x000f22000c1e1500 */
[----:B------:R-:W-:Y:S01]  /*6350*/  IADD3 R12, P0, PT, R40, R3, RZ ;  /* 0x00000003280c7210 */ /* 0x000fe20007f1e0ff */
[----:B0-----:R-:W-:Y:S01]  /*6360*/  IMAD R40, R14, 0x15c, RZ ;  /* 0x0000015c0e287824 */ /* 0x001fe200078e02ff */
[----:B------:R-:W-:Y:S02]  /*6370*/  LEA.HI.X.SX32 R9, R15, R2, 0x1, P1 ;  /* 0x000000020f097211 */ /* 0x000fe400008f0eff */
[----:B------:R-:W0:Y:S01]  /*6380*/  LDC R14, c[0x0][0x3b8] ;  /* 0x0000ee00ff0e7b82 */ /* 0x000e220000000800 */
[----:B------:R-:W-:-:S02]  /*6390*/  IMAD R13, R4, 0xa7, RZ ;  /* 0x000000a7040d7824 */ /* 0x000fc400078e02ff */
[----:B------:R1:W4:Y:S05]  /*63a0*/  LDG.E.U16 R37, desc[UR8][R8.64] ;  /* 0x0000000808257981 */ /* 0x00032a000c1e1500 */
[----:B------:R-:W0:Y:S01]  /*63b0*/  LDC R15, c[0x0][0x3b8] ;  /* 0x0000ee00ff0f7b82 */ /* 0x000e220000000800 */
[----:B------:R-:W-:-:S05]  /*63c0*/  LEA.HI.X.SX32 R13, R13, R2, 0x1, P0 ;  /* 0x000000020d0d7211 */ /* 0x000fca00000f0eff */
[----:B------:R1:W4:Y:S02]  /*63d0*/  LDG.E.U16 R39, desc[UR8][R12.64] ;  /* 0x000000080c277981 */ /* 0x000324000c1e1500 */
[----:B-1----:R-:W-:Y:S01]  /*63e0*/  IMAD R9, R4, 0xaf, RZ ;  /* 0x000000af04097824 */ /* 0x002fe200078e02ff */
[-C--:B------:R-:W-:Y:S01]  /*63f0*/  IADD3 R8, P1, PT, R48, R3.reuse, RZ ;  /* 0x0000000330087210 */ /* 0x080fe20007f3e0ff */
[----:B------:R-:W1:Y:S01]  /*6400*/  LDC R189, c[0x0][0x3c4] ;  /* 0x0000f100ffbd7b82 */ /* 0x000e620000000800 */
[----:B------:R-:W-:Y:S01]  /*6410*/  IADD3 R10, P2, PT, R46, R3, RZ ;  /* 0x000000032e0a7210 */ /* 0x000fe20007f5e0ff */
[----:B------:R-:W-:-:S06]  /*6420*/  IMAD R12, R43, 0x16e, RZ ;  /* 0x0000016e2b0c7824 */ /* 0x000fcc00078e02ff */
[----:B------:R-:W1:Y:S01]  /*6430*/  LDC R46, c[0x0][0x3b8] ;  /* 0x0000ee00ff2e7b82 */ /* 0x000e620000000800 */
[-C--:B------:R-:W-:Y:S01]  /*6440*/  LEA.HI.X.SX32 R9, R9, R2.reuse, 0x1, P1 ;  /* 0x0000000209097211 */ /* 0x080fe200008f0eff */
[----:B------:R-:W-:Y:S01]  /*6450*/  IMAD R44, R44, 0x18c, RZ ;  /* 0x0000018c2c2c7824 */ /* 0x000fe200078e02ff */
[-C--:B------:R-:W-:Y:S01]  /*6460*/  IADD3 R6, P0, PT, R40, R3.reuse, RZ ;  /* 0x0000000328067210 */ /* 0x080fe20007f1e0ff */
[----:B------:R-:W-:Y:S02]  /*6470*/  IMAD R13, R4, 0xb7, RZ ;  /* 0x000000b7040d7824 */ /* 0x000fe400078e02ff */
[----:B------:R0:W4:Y:S02]  /*6480*/  LDG.E.U16 R40, desc[UR8][R8.64] ;  /* 0x0000000808287981 */ /* 0x000124000c1e1500 */
[----:B------:R-:W1:Y:S01]  /*6490*/  LDC R43, c[0x0][0x3b8] ;  /* 0x0000ee00ff2b7b82 */ /* 0x000e620000000800 */
[-C--:B------:R-:W-:Y:S01]  /*64a0*/  LEA.HI.X.SX32 R7, R18, R2.reuse, 0x1, P0 ;  /* 0x0000000212077211 */ /* 0x080fe200000f0eff */
[----:B0-----:R-:W-:Y:S01]  /*64b0*/  IMAD R48, R15, 0x17c, RZ ;  /* 0x0000017c0f307824 */ /* 0x001fe200078e02ff */
[-C--:B------:R-:W-:Y:S01]  /*64c0*/  IADD3 R12, P0, PT, R12, R3.reuse, RZ ;  /* 0x000000030c0c7210 */ /* 0x080fe20007f1e0ff */
[----:B------:R-:W-:Y:S01]  /*64d0*/  IMAD R14, R14, 0x1bc, RZ ;  /* 0x000001bc0e0e7824 */ /* 0x000fe200078e02ff */
[-C--:B------:R-:W-:Y:S01]  /*64e0*/  LEA.HI.X.SX32 R11, R236, R2.reuse, 0x1, P2 ;  /* 0x00000002ec0b7211 */ /* 0x080fe200010f0eff */
[----:B------:R-:W-:Y:S01]  /*64f0*/  IMAD R42, R42, 0x16c, RZ ;  /* 0x0000016c2a2a7824 */ /* 0x000fe200078e02ff */
[----:B------:R0:W4:Y:S01]  /*6500*/  LDG.E.U16 R18, desc[UR8][R6.64] ;  /* 0x0000000806127981 */ /* 0x000122000c1e1500 */
[----:B------:R-:W-:Y:S01]  /*6510*/  IADD3 R8, P1, PT, R44, R3, RZ ;  /* 0x000000032c087210 */ /* 0x000fe20007f3e0ff */
[----:B------:R-:W2:Y:S01]  /*6520*/  LDC R187, c[0x0][0x3c4] ;  /* 0x0000f100ffbb7b82 */ /* 0x000ea20000000800 */
[-C--:B------:R-:W-:Y:S01]  /*6530*/  LEA.HI.X.SX32 R13, R13, R2.reuse, 0x1, P0 ;  /* 0x000000020d0d7211 */ /* 0x080fe200000f0eff */
[----:B------:R0:W4:Y:S01]  /*6540*/  LDG.E.U16 R38, desc[UR8][R10.64] ;  /* 0x000000080a267981 */ /* 0x000122000c1e1500 */
[----:B------:R-:W-:-:S02]  /*6550*/  LEA.HI.X.SX32 R9, R232, R2, 0x1, P1 ;  /* 0x00000002e8097211 */ /* 0x000fc400008f0eff */
[-C--:B------:R-:W-:Y:S01]  /*6560*/  IADD3 R14, P1, PT, R14, R3.reuse, RZ ;  /* 0x000000030e0e7210 */ /* 0x080fe20007f3e0ff */
[----:B------:R-:W4:Y:S01]  /*6570*/  LDG.E.U16 R41, desc[UR8][R12.64] ;  /* 0x000000080c297981 */ /* 0x000f22000c1e1500 */
[-C--:B0-----:R-:W-:Y:S01]  /*6580*/  IADD3 R6, P0, PT, R48, R3.reuse, RZ ;  /* 0x0000000330067210 */ /* 0x081fe20007f1e0ff */
[----:B------:R-:W-:Y:S01]  /*6590*/  IMAD R161, R161, 0x27, RZ ;  /* 0x00000027a1a17824 */ /* 0x000fe200078e02ff */
[-C--:B------:R-:W-:Y:S01]  /*65a0*/  LEA.HI.X.SX32 R15, R21, R2.reuse, 0x1, P1 ;  /* 0x00000002150f7211 */ /* 0x080fe200008f0eff */
[----:B------:R-:W0:Y:S01]  /*65b0*/  LDC R164, c[0x0][0x3c4] ;  /* 0x0000f100ffa47b82 */ /* 0x000e220000000800 */
[----:B------:R-:W-:Y:S02]  /*65c0*/  IADD3 R10, P2, PT, R42, R3, RZ ;  /* 0x000000032a0a7210 */ /* 0x000fe40007f5e0ff */
[-C--:B------:R-:W-:Y:S01]  /*65d0*/  LEA.HI.X.SX32 R7, R19, R2.reuse, 0x1, P0 ;  /* 0x0000000213077211 */ /* 0x080fe200000f0eff */
[----:B------:R-:W-:Y:S01]  /*65e0*/  IMAD R48, R45, 0x19c, RZ ;  /* 0x0000019c2d307824 */ /* 0x000fe200078e02ff */
[----:B------:R-:W-:Y:S01]  /*65f0*/  LEA.HI.X.SX32 R11, R235, R2, 0x1, P2 ;  /* 0x00000002eb0b7211 */ /* 0x000fe200010f0eff */
[----:B------:R-:W4:Y:S02]  /*6600*/  LDG.E.U16 R50, desc[UR8][R14.64] ;  /* 0x000000080e327981 */ /* 0x000f24000c1e1500 */
[----:B------:R-:W0:Y:S01]  /*6610*/  LDC R19, c[0x0][0x3b8] ;  /* 0x0000ee00ff137b82 */ /* 0x000e220000000800 */
[----:B-1----:R-:W-:Y:S01]  /*6620*/  IMAD R52, R43, 0x1cc, RZ ;  /* 0x000001cc2b347824 */ /* 0x002fe200078e02ff */
[----:B------:R1:W4:Y:S01]  /*6630*/  LDG.E.U16 R42, desc[UR8][R10.64] ;  /* 0x000000080a2a7981 */ /* 0x000322000c1e1500 */
[----:B------:R-:W-:-:S03]  /*6640*/  IMAD R46, R46, 0x1ac, RZ ;  /* 0x000001ac2e2e7824 */ /* 0x000fc600078e02ff */
[----:B------:R1:W4:Y:S02]  /*6650*/  LDG.E.U16 R44, desc[UR8][R6.64] ;  /* 0x00000008062c7981 */ /* 0x000324000c1e1500 */
[----:B------:R-:W0:Y:S01]  /*6660*/  LDC R21, c[0x0][0x3b8] ;  /* 0x0000ee00ff157b82 */ /* 0x000e220000000800 */
[----:B-1----:R-:W-:-:S07]  /*6670*/  IADD3 R10, P0, PT, R48, R3, RZ ;  /* 0x00000003300a7210 */ /* 0x002fce0007f1e0ff */
[----:B------:R-:W1:Y:S01]  /*6680*/  LDC R43, c[0x0][0x3b8] ;  /* 0x0000ee00ff2b7b82 */ /* 0x000e620000000800 */
[----:B------:R-:W-:-:S07]  /*6690*/  IADD3 R12, P2, PT, R46, R3, RZ ;  /* 0x000000032e0c7210 */ /* 0x000fce0007f5e0ff */
[----:B------:R-:W0:Y:S01]  /*66a0*/  LDC R14, c[0x0][0x3b8] ;  /* 0x0000ee00ff0e7b82 */ /* 0x000e220000000800 */
[----:B------:R-:W-:Y:S02]  /*66b0*/  LEA.HI.X.SX32 R11, R20, R2, 0x1, P0 ;  /* 0x00000002140b7211 */ /* 0x000fe400000f0eff */
[----:B------:R-:W-:Y:S01]  /*66c0*/  IADD3 R6, P0, PT, R52, R3, RZ ;  /* 0x0000000334067210 */ /* 0x000fe20007f1e0ff */
[----:B------:R-:W-:-:S04]  /*66d0*/  IMAD R52, R51, 0x1fc, RZ ;  /* 0x000001fc33347824 */ /* 0x000fc800078e02ff */
[----:B------:R-:W1:Y:S01]  /*66e0*/  LDC R45, c[0x0][0x3b8] ;  /* 0x0000ee00ff2d7b82 */ /* 0x000e620000000800 */
[-C--:B------:R-:W-:Y:S01]  /*66f0*/  LEA.HI.X.SX32 R13, R231, R2.reuse, 0x1, P2 ;  /* 0x00000002e70d7211 */ /* 0x080fe200010f0eff */
[----:B------:R0:W4:Y:S01]  /*6700*/  LDG.E.U16 R20, desc[UR8][R8.64] ;  /* 0x0000000808147981 */ /* 0x000122000c1e1500 */
[----:B------:R-:W-:-:S03]  /*6710*/  LEA.HI.X.SX32 R7, R230, R2, 0x1, P0 ;  /* 0x00000002e6077211 */ /* 0x000fc600000f0eff */
[----:B------:R0:W4:Y:S02]  /*6720*/  LDG.E.U16 R46, desc[UR8][R10.64] ;  /* 0x000000080a2e7981 */ /* 0x000124000c1e1500 */
[----:B------:R-:W2:Y:S02]  /*6730*/  LDC R51, c[0x0][0x3b8] ;  /* 0x0000ee00ff337b82 */ /* 0x000ea40000000800 */
[----:B------:R0:W4:Y:S02]  /*6740*/  LDG.E.U16 R48, desc[UR8][R12.64] ;  /* 0x000000080c307981 */ /* 0x000124000c1e1500 */
[-C--:B0-----:R-:W-:Y:S02]  /*6750*/  IADD3 R8, P1, PT, R54, R3.reuse, RZ ;  /* 0x0000000336087210 */ /* 0x081fe40007f3e0ff */
[----:B------:R-:W-:Y:S02]  /*6760*/  IADD3 R10, P2, PT, R56, R3, RZ ;  /* 0x00000003380a7210 */ /* 0x000fe40007f5e0ff */
[----:B------:R-:W0:Y:S01]  /*6770*/  LDC R162, c[0x0][0x3c4] ;  /* 0x0000f100ffa27b82 */ /* 0x000e220000000800 */
[----:B------:R-:W-:-:S02]  /*6780*/  LEA.HI.X.SX32 R9, R17, R2, 0x1, P1 ;  /* 0x0000000211097211 */ /* 0x000fc400008f0eff */
[----:B------:R-:W-:Y:S02]  /*6790*/  IADD3 R12, P0, PT, R52, R3, RZ ;  /* 0x00000003340c7210 */ /* 0x000fe40007f1e0ff */
[-C--:B------:R-:W-:Y:S01]  /*67a0*/  LEA.HI.X.SX32 R11, R229, R2.reuse, 0x1, P2 ;  /* 0x00000002e50b7211 */ /* 0x080fe200010f0eff */
[----:B------:R1:W4:Y:S01]  /*67b0*/  LDG.E.U16 R52, desc[UR8][R6.64] ;  /* 0x0000000806347981 */ /* 0x000322000c1e1500 */
[----:B------:R-:W-:Y:S01]  /*67c0*/  LEA.HI.X.SX32 R13, R22, R2, 0x1, P0 ;  /* 0x00000002160d7211 */ /* 0x000fe200000f0eff */
[----:B------:R-:W-:Y:S01]  /*67d0*/  IMAD R15, R4, 0xbf, RZ ;  /* 0x000000bf040f7824 */ /* 0x000fe200078e02ff */
[----:B------:R-:W0:Y:S01]  /*67e0*/  LDC R150, c[0x0][0x3c4] ;  /* 0x0000f100ff967b82 */ /* 0x000e220000000800 */
[----:B------:R1:W4:Y:S01]  /*67f0*/  LDG.E.U16 R54, desc[UR8][R8.64] ;  /* 0x0000000808367981 */ /* 0x000322000c1e1500 */
[----:B------:R-:W-:-:S03]  /*6800*/  IMAD R14, R14, 0x1ae, RZ ;  /* 0x000001ae0e0e7824 */ /* 0x000fc600078e02ff */
[----:B------:R1:W4:Y:S02]  /*6810*/  LDG.E.U16 R56, desc[UR8][R10.64] ;  /* 0x000000080a387981 */ /* 0x000324000c1e1500 */
[----:B-1----:R-:W-:Y:S01]  /*6820*/  IMAD R6, R19, 0x17e, RZ ;  /* 0x0000017e13067824 */ /* 0x002fe200078e02ff */
[----:B------:R-:W1:Y:S01]  /*6830*/  LDC R146, c[0x0][0x3c4] ;  /* 0x0000f100ff927b82 */ /* 0x000e620000000800 */
[----:B------:R2:W4:Y:S01]  /*6840*/  LDG.E.U16 R58, desc[UR8][R12.64] ;  /* 0x000000080c3a7981 */ /* 0x000522000c1e1500 */
[----:B------:R-:W-:Y:S02]  /*6850*/  IMAD R8, R21, 0x18e, RZ ;  /* 0x0000018e15087824 */ /* 0x000fe400078e02ff */
[----:B------:R-:W-:Y:S01]  /*6860*/  IADD3 R6, P0, PT, R6, R3, RZ ;  /* 0x0000000306067210 */ /* 0x000fe20007f1e0ff */
[----:B------:R-:W-:-:S03]  /*6870*/  IMAD R10, R43, 0x19e, RZ ;  /* 0x0000019e2b0a7824 */ /* 0x000fc600078e02ff */
[-C--:B------:R-:W-:Y:S01]  /*6880*/  LEA.HI.X.SX32 R7, R15, R2.reuse, 0x1, P0 ;  /* 0x000000020f077211 */ /* 0x080fe200000f0eff */
[----:B------:R-:W-:Y:S01]  /*6890*/  IMAD R17, R4, 0xc7, RZ ;  /* 0x000000c704117824 */ /* 0x000fe200078e02ff */
[-C--:B------:R-:W-:Y:S01]  /*68a0*/  IADD3 R8, P1, PT, R8, R3.reuse, RZ ;  /* 0x0000000308087210 */ /* 0x080fe20007f3e0ff */
[----:B------:R-:W-:Y:S01]  /*68b0*/  IMAD R11, R4, 0xcf, RZ ;  /* 0x000000cf040b7824 */ /* 0x000fe200078e02ff */
[-C--:B------:R-:W-:Y:S01]  /*68c0*/  IADD3 R10, P2, PT, R10, R3.reuse, RZ ;  /* 0x000000030a0a7210 */ /* 0x080fe20007f5e0ff */
[----:B--2---:R-:W-:Y:S01]  /*68d0*/  IMAD R13, R4, 0xd7, RZ ;  /* 0x000000d7040d7824 */ /* 0x004fe200078e02ff */
[----:B------:R-:W-:Y:S01]  /*68e0*/  IADD3 R12, P0, PT, R14, R3, RZ ;  /* 0x000000030e0c7210 */ /* 0x000fe20007f1e0ff */
[----:B------:R-:W-:Y:S01]  /*68f0*/  IMAD R60, R45, 0x1be, RZ ;  /* 0x000001be2d3c7824 */ /* 0x000fe200078e02ff */
[-C--:B------:R-:W-:Y:S01]  /*6900*/  LEA.HI.X.SX32 R9, R17, R2.reuse, 0x1, P1 ;  /* 0x0000000211097211 */ /* 0x080fe200008f0eff */
[----:B------:R-:W-:Y:S01]  /*6910*/  IMAD R15, R4, 0xdf, RZ ;  /* 0x000000df040f7824 */ /* 0x000fe200078e02ff */
[-C--:B------:R-:W-:Y:S01]  /*6920*/  LEA.HI.X.SX32 R11, R11, R2.reuse, 0x1, P2 ;  /* 0x000000020b0b7211 */ /* 0x080fe200010f0eff */
[----:B------:R2:W4:Y:S01]  /*6930*/  LDG.E.U16 R17, desc[UR8][R6.64] ;  /* 0x0000000806117981 */ /* 0x000522000c1e1500 */
[----:B------:R-:W-:Y:S01]  /*6940*/  LEA.HI.X.SX32 R13, R13, R2, 0x1, P0 ;  /* 0x000000020d0d7211 */ /* 0x000fe200000f0eff */
[----:B------:R-:W-:Y:S01]  /*6950*/  IMAD R14, R53, 0x1fe, RZ ;  /* 0x000001fe350e7824 */ /* 0x000fe200078e02ff */
[----:B------:R-:W0:Y:S01]  /*6960*/  LDC R134, c[0x0][0x3c4] ;  /* 0x0000f100ff867b82 */ /* 0x000e220000000800 */
[----:B------:R-:W-:Y:S01]  /*6970*/  IMAD R64, R49, 0x1de, RZ ;  /* 0x000001de31407824 */ /* 0x000fe200078e02ff */
[----:B------:R2:W4:Y:S01]  /*6980*/  LDG.E.U16 R19, desc[UR8][R8.64] ;  /* 0x0000000808137981 */ /* 0x000522000c1e1500 */
[----:B------:R-:W-:-:S03]  /*6990*/  IMAD R66, R51, 0x1ee, RZ ;  /* 0x000001ee33427824 */ /* 0x000fc600078e02ff */
[----:B------:R2:W4:Y:S02]  /*69a0*/  LDG.E.U16 R21, desc[UR8][R10.64] ;  /* 0x000000080a157981 */ /* 0x000524000c1e1500 */
[-C--:B--2---:R-:W-:Y:S01]  /*69b0*/  IADD3 R6, P0, PT, R60, R3.reuse, RZ ;  /* 0x000000033c067210 */ /* 0x084fe20007f1e0ff */
[----:B------:R-:W2:Y:S01]  /*69c0*/  LDC R126, c[0x0][0x3c4] ;  /* 0x0000f100ff7e7b82 */ /* 0x000ea20000000800 */
[-C--:B------:R-:W-:Y:S01]  /*69d0*/  IADD3 R14, P4, PT, R14, R3.reuse, RZ ;  /* 0x000000030e0e7210 */ /* 0x080fe20007f9e0ff */
[----:B------:R1:W2:Y:S01]  /*69e0*/  LDG.E.U16 R22, desc[UR8][R12.64] ;  /* 0x000000080c167981 */ /* 0x0002a2000c1e1500 */
[----:B------:R-:W-:Y:S01]  /*69f0*/  LEA.HI.X.SX32 R7, R15, R2, 0x1, P0 ;  /* 0x000000020f077211 */ /* 0x000fe200000f0eff */
[----:B------:R-:W-:Y:S01]  /*6a00*/  IMAD R15, R4, 0xff, RZ ;  /* 0x000000ff040f7824 */ /* 0x000fe200078e02ff */
[-C--:B------:R-:W-:Y:S02]  /*6a10*/  IADD3 R8, P1, PT, R62, R3.reuse, RZ ;  /* 0x000000033e087210 */ /* 0x080fe40007f3e0ff */
[-C--:B------:R-:W-:Y:S01]  /*6a20*/  IADD3 R10, P2, PT, R64, R3.reuse, RZ ;  /* 0x00000003400a7210 */ /* 0x080fe20007f5e0ff */
[----:B------:R-:W-:Y:S01]  /*6a30*/  IMAD R11, R4, 0xef, RZ ;  /* 0x000000ef040b7824 */ /* 0x000fe200078e02ff */
[----:B------:R-:W0:Y:S01]  /*6a40*/  LDC R127, c[0x0][0x3c4] ;  /* 0x0000f100ff7f7b82 */ /* 0x000e220000000800 */
[----:B-1----:R-:W-:Y:S01]  /*6a50*/  IADD3 R12, P3, PT, R66, R3, RZ ;  /* 0x00000003420c7210 */ /* 0x002fe20007f7e0ff */
[----:B------:R-:W-:-:S02]  /*6a60*/  IMAD R3, R4, 0xe7, RZ ;  /* 0x000000e704037824 */ /* 0x000fc400078e02ff */
[----:B------:R-:W-:Y:S01]  /*6a70*/  IMAD R13, R4, 0xf7, RZ ;  /* 0x000000f7040d7824 */ /* 0x000fe200078e02ff */
[-C--:B------:R-:W-:Y:S01]  /*6a80*/  LEA.HI.X.SX32 R11, R11, R2.reuse, 0x1, P2 ;  /* 0x000000020b0b7211 */ /* 0x080fe200010f0eff */
[----:B------:R1:W2:Y:S01]  /*6a90*/  LDG.E.U16 R6, desc[UR8][R6.64] ;  /* 0x0000000806067981 */ /* 0x0002a2000c1e1500 */
[-C--:B------:R-:W-:Y:S01]  /*6aa0*/  LEA.HI.X.SX32 R9, R3, R2.reuse, 0x1, P1 ;  /* 0x0000000203097211 */ /* 0x080fe200008f0eff */
[----:B------:R-:W0:Y:S01]  /*6ab0*/  LDC R4, c[0x0][0x3c8] ;  /* 0x0000f200ff047b82 */ /* 0x000e220000000800 */
[-C--:B------:R-:W-:Y:S01]  /*6ac0*/  LEA.HI.X.SX32 R15, R15, R2.reuse, 0x1, P4 ;  /* 0x000000020f0f7211 */ /* 0x080fe200020f0eff */
[----:B------:R-:W2:Y:S01]  /*6ad0*/  LDG.E.U16 R10, desc[UR8][R10.64] ;  /* 0x000000080a0a7981 */ /* 0x000ea2000c1e1500 */
[----:B------:R-:W-:-:S03]  /*6ae0*/  LEA.HI.X.SX32 R13, R13, R2, 0x1, P3 ;  /* 0x000000020d0d7211 */ /* 0x000fc600018f0eff */
[----:B------:R-:W2:Y:S02]  /*6af0*/  LDG.E.U16 R8, desc[UR8][R8.64] ;  /* 0x0000000808087981 */ /* 0x000ea4000c1e1500 */
[----:B-1----:R-:W1:Y:S02]  /*6b00*/  LDC R7, c[0x0][0x3c4] ;  /* 0x0000f100ff077b82 */ /* 0x002e640000000800 */
[----:B------:R-:W2:Y:S04]  /*6b10*/  LDG.E.U16 R12, desc[UR8][R12.64] ;  /* 0x000000080c0c7981 */ /* 0x000ea8000c1e1500 */
[----:B------:R0:W2:Y:S01]  /*6b20*/  LDG.E.U16 R14, desc[UR8][R14.64] ;  /* 0x000000080e0e7981 */ /* 0x0000a2000c1e1500 */
[----:B------:R-:W-:Y:S01]  /*6b30*/  SHF.R.U32.HI R2, RZ, 0x5, R204 ;  /* 0x00000005ff027819 */ /* 0x000fe200000116cc */
[----:B------:R-:W-:Y:S01]  /*6b40*/  IMAD R154, R154, 0x3, RZ ;  /* 0x000000039a9a7824 */ /* 0x000fe200078e02ff */
[----:B------:R-:W1:Y:S02]  /*6b50*/  LDC R132, c[0x0][0x3c4] ;  /* 0x0000f100ff847b82 */ /* 0x000e640000000800 */
[----:B------:R-:W-:-:S02]  /*6b60*/  R2UR UR44, R2 ;  /* 0x00000000022c72ca */ /* 0x000fc400000e0000 */
[----:B------:R-:W-:-:S04]  /*6b70*/  LOP3.LUT R3, R204, 0x7f, RZ, 0xc0, !PT ;  /* 0x0000007fcc037812 */ /* 0x000fc800078ec0ff */
[----:B0-----:R-:W0:Y:S07]  /*6b80*/  LDC R15, c[0x0][0x3c4] ;  /* 0x0000f100ff0f7b82 */ /* 0x001e2e0000000800 */
[----:B------:R-:W-:Y:S01]  /*6b90*/  USHF.L.U32 UR6, UR44, 0x15, URZ ;  /* 0x000000152c067899 */ /* 0x000fe200080006ff */
[----:B------:R-:W0:Y:S03]  /*6ba0*/  LDC R135, c[0x0][0x3c4] ;  /* 0x0000f100ff877b82 */ /* 0x000e260000000800 */
[----:B------:R-:W-:-:S04]  /*6bb0*/  ULOP3.LUT UR6, UR6, 0x600000, URZ, 0xc0, !UPT ;  /* 0x0060000006067892 */ /* 0x000fc8000f8ec0ff */
[----:B------:R-:W-:Y:S01]  /*6bc0*/  UIADD3 UR6, UPT, UPT, UR5, UR6, URZ ;  /* 0x0000000605067290 */ /* 0x000fe2000fffe0ff */
[----:B------:R-:W-:Y:S01]  /*6bd0*/  STS.U16 [R5+UR4+0x2300], R218 ;  /* 0x002300da05007988 */ /* 0x000fe20008000404 */
[----:B------:R-:W-:Y:S01]  /*6be0*/  IMAD R138, R138, 0x23, RZ ;  /* 0x000000238a8a7824 */ /* 0x000fe200078e02ff */
[----:B------:R-:W0:Y:S02]  /*6bf0*/  LDC R136, c[0x0][0x3c4] ;  /* 0x0000f100ff887b82 */ /* 0x000e240000000800 */
[----:B------:R-:W-:Y:S04]  /*6c00*/  STS.U16 [R5+UR4+0x2700], R228 ;  /* 0x002700e405007988 */ /* 0x000fe80008000404 */
[----:B------:R-:W-:Y:S01]  /*6c10*/  STTM.x64 tmem[UR6], RZ ;  /* 0x000000ff000079ed */ /* 0x000fe20008340006 */
[----:B------:R-:W-:Y:S01]  /*6c20*/  STTM.x64 tmem[UR6+0x40], RZ ;  /* 0x000040ff000079ed */ /* 0x000fe20008340006 */
[----:B------:R-:W-:Y:S01]  /*6c30*/  STS.U16 [R5+UR4+0x2b00], R214 ;  /* 0x002b00d605007988 */ /* 0x000fe20008000404 */
[----:B------:R-:W0:Y:S03]  /*6c40*/  LDC R137, c[0x0][0x3c4] ;  /* 0x0000f100ff897b82 */ /* 0x000e260000000800 */
[----:B------:R-:W-:Y:S04]  /*6c50*/  STS.U16 [R5+UR4+0x2f00], R233 ;  /* 0x002f00e905007988 */ /* 0x000fe80008000404 */
[----:B------:R-:W-:Y:S01]  /*6c60*/  STS.U16 [R5+UR4+0x3300], R234 ;  /* 0x003300ea05007988 */ /* 0x000fe20008000404 */
[----:B------:R-:W0:Y:S03]  /*6c70*/  LDC R139, c[0x0][0x3c4] ;  /* 0x0000f100ff8b7b82 */ /* 0x000e260000000800 */
[----:B------:R-:W-:Y:S04]  /*6c80*/  STS.U16 [R5+UR4+0x3700], R124 ;  /* 0x0037007c05007988 */ /* 0x000fe80008000404 */
[----:B------:R-:W-:Y:S01]  /*6c90*/  STS.U16 [R5+UR4+0x3b00], R122 ;  /* 0x003b007a05007988 */ /* 0x000fe20008000404 */
[----:B------:R-:W-:Y:S01]  /*6ca0*/  IMAD R128, R128, 0x14, RZ ;  /* 0x0000001480807824 */ /* 0x000fe200078e02ff */
[----:B------:R-:W0:Y:S02]  /*6cb0*/  LDC R141, c[0x0][0x3c4] ;  /* 0x0000f100ff8d7b82 */ /* 0x000e240000000800 */
[----:B---3--:R-:W-:Y:S01]  /*6cc0*/  STS.U16 [R5+UR4+0x3f00], R208 ;  /* 0x003f00d005007988 */ /* 0x008fe20008000404 */
[----:B------:R-:W-:Y:S01]  /*6cd0*/  STTM.x64 tmem[UR6+0x80], RZ ;  /* 0x000080ff000079ed */ /* 0x000fe20008340006 */
[----:B------:R-:W-:Y:S04]  /*6ce0*/  STTM.x64 tmem[UR6+0xc0], RZ ;  /* 0x0000c0ff000079ed */ /* 0x000fe80008340006 */
[----:B------:R-:W3:Y:S01]  /*6cf0*/  LDC R143, c[0x0][0x3c4] ;  /* 0x0000f100ff8f7b82 */ /* 0x000ee20000000800 */
[----:B------:R-:W-:-:S02]  /*6d00*/  IMAD R129, R129, 0x1c, RZ ;  /* 0x0000001c81817824 */ /* 0x000fc400078e02ff */
[----:B------:R-:W-:Y:S02]  /*6d10*/  IMAD R131, R131, 0x24, RZ ;  /* 0x0000002483837824 */ /* 0x000fe400078e02ff */
[----:B------:R-:W-:-:S03]  /*6d20*/  IMAD R133, R133, 0x34, RZ ;  /* 0x0000003485857824 */ /* 0x000fc600078e02ff */
[----:B------:R-:W0:Y:S01]  /*6d30*/  LDC R145, c[0x0][0x3c4] ;  /* 0x0000f100ff917b82 */ /* 0x000e220000000800 */
[----:B------:R-:W-:Y:S07]  /*6d40*/  STS.U16 [R5+UR4+0x4300], R32 ;  /* 0x0043002005007988 */ /* 0x000fee0008000404 */
[----:B------:R-:W0:Y:S01]  /*6d50*/  LDC R147, c[0x0][0x3c4] ;  /* 0x0000f100ff937b82 */ /* 0x000e220000000800 */
[----:B------:R-:W-:Y:S07]  /*6d60*/  STS.U16 [R5+UR4+0x4700], R34 ;  /* 0x0047002205007988 */ /* 0x000fee0008000404 */
[----:B------:R-:W0:Y:S08]  /*6d70*/  LDC R148, c[0x0][0x3c4] ;  /* 0x0000f100ff947b82 */ /* 0x000e300000000800 */
[----:B------:R-:W0:Y:S01]  /*6d80*/  LDC R149, c[0x0][0x3c4] ;  /* 0x0000f100ff957b82 */ /* 0x000e220000000800 */
[----:B------:R-:W-:Y:S07]  /*6d90*/  STS.U16 [R5+UR4+0x4f00], R16 ;  /* 0x004f001005007988 */ /* 0x000fee0008000404 */
[----:B------:R-:W0:Y:S01]  /*6da0*/  LDC R151, c[0x0][0x3c4] ;  /* 0x0000f100ff977b82 */ /* 0x000e220000000800 */
[----:B----4-:R-:W-:Y:S01]  /*6db0*/  STS.U16 [R5+UR4+0x4b00], R36 ;  /* 0x004b002405007988 */ /* 0x010fe20008000404 */
[----:B------:R-:W-:-:S05]  /*6dc0*/  IMAD R3, R3, UR15, RZ ;  /* 0x0000000f03037c24 */ /* 0x000fca000f8e02ff */
[----:B------:R-:W-:Y:S01]  /*6dd0*/  LEA R4, R4, R3, 0x7 ;  /* 0x0000000304047211 */ /* 0x000fe200078e38ff */
[----:B------:R-:W4:Y:S01]  /*6de0*/  LDC R153, c[0x0][0x3c4] ;  /* 0x0000f100ff997b82 */ /* 0x000f220000000800 */
[----:B------:R-:W-:-:S07]  /*6df0*/  LEA R202, P0, R3, UR7, 0x1 ;  /* 0x0000000703ca7c11 */ /* 0x000fce000f8008ff */
[----:B------:R-:W0:Y:S08]  /*6e00*/  LDC R155, c[0x0][0x3c4] ;  /* 0x0000f100ff9b7b82 */ /* 0x000e300000000800 */
[----:B------:R-:W0:Y:S08]  /*6e10*/  LDC R157, c[0x0][0x3c4] ;  /* 0x0000f100ff9d7b82 */ /* 0x000e300000000800 */
[----:B------:R-:W0:Y:S01]  /*6e20*/  LDC R159, c[0x0][0x3c4] ;  /* 0x0000f100ff9f7b82 */ /* 0x000e220000000800 */
[----:B------:R-:W-:-:S07]  /*6e30*/  PRMT R0, RZ, 0x7610, R0 ;  /* 0x00007610ff007816 */ /* 0x000fce0000000000 */
[----:B------:R-:W0:Y:S01]  /*6e40*/  LDC R163, c[0x0][0x3c4] ;  /* 0x0000f100ffa37b82 */ /* 0x000e220000000800 */
[----:B------:R-:W-:Y:S07]  /*6e50*/  STS.U16 [R5+UR4+0x5700], R18 ;  /* 0x0057001205007988 */ /* 0x000fee0008000404 */
[----:B------:R-:W0:Y:S01]  /*6e60*/  LDC R165, c[0x0][0x3c4] ;  /* 0x0000f100ffa57b82 */ /* 0x000e220000000800 */
        /* <DEDUP_REMOVED lines=12> */
[----:B------:R-:W-:Y:S01]  /*6f30*/  STS.U16 [R225+UR4+0x780], R216 ;  /* 0x000780d8e1007988 */ /* 0x000fe20008000404 */
[----:B0-----:R-:W0:Y:S03]  /*6f40*/  LDC R5, c[0x0][0x3c4] ;  /* 0x0000f100ff057b82 */ /* 0x001e260000000800 */
[----:B------:R-:W-:Y:S04]  /*6f50*/  STS.U16 [R225+UR4+0xb80], R140 ;  /* 0x000b808ce1007988 */ /* 0x000fe80008000404 */
[----:B------:R-:W-:Y:S04]  /*6f60*/  STS.U16 [R225+UR4+0xf80], R227 ;  /* 0x000f80e3e1007988 */ /* 0x000fe80008000404 */
[----:B------:R-:W-:Y:S01]  /*6f70*/  STS.U16 [R225+UR4+0x1380], R210 ;  /* 0x001380d2e1007988 */ /* 0x000fe20008000404 */
[----:B------:R-:W-:Y:S01]  /*6f80*/  LEA R200, P1, R4, UR7, 0x1 ;  /* 0x0000000704c87c11 */ /* 0x000fe2000f8208ff */
[----:B-1----:R-:W-:-:S02]  /*6f90*/  IMAD R13, R7, 0x9, RZ ;  /* 0x00000009070d7824 */ /* 0x002fc400078e02ff */
[----:B------:R-:W-:Y:S01]  /*6fa0*/  STS.U16 [R225+UR4+0x1780], R203 ;  /* 0x001780cbe1007988 */ /* 0x000fe20008000404 */
[----:B------:R-:W-:Y:S02]  /*6fb0*/  SHF.L.U32 R168, R15, 0x1, RZ ;  /* 0x000000010fa87819 */ /* 0x000fe400000006ff */
[----:B------:R-:W-:Y:S01]  /*6fc0*/  PRMT R43, RZ, 0x7610, R43 ;  /* 0x00007610ff2b7816 */ /* 0x000fe2000000002b */
[----:B------:R-:W-:Y:S01]  /*6fd0*/  STS.U16 [R225+UR4+0x1b80], R201 ;  /* 0x001b80c9e1007988 */ /* 0x000fe20008000404 */
[----:B------:R-:W-:Y:S02]  /*6fe0*/  PRMT R2, RZ, 0x7610, R2 ;  /* 0x00007610ff027816 */ /* 0x000fe40000000002 */
[----:B------:R-:W-:Y:S01]  /*6ff0*/  PRMT R45, RZ, 0x7610, R45 ;  /* 0x00007610ff2d7816 */ /* 0x000fe2000000002d */
[----:B------:R-:W-:Y:S01]  /*7000*/  STS.U16 [R225+UR4+0x1f80], R120 ;  /* 0x001f8078e1007988 */ /* 0x000fe20008000404 */
[----:B------:R-:W-:Y:S02]  /*7010*/  PRMT R32, RZ, 0x7610, R32 ;  /* 0x00007610ff207816 */ /* 0x000fe40000000020 */
[----:B------:R-:W-:Y:S01]  /*7020*/  PRMT R49, RZ, 0x7610, R49 ;  /* 0x00007610ff317816 */ /* 0x000fe20000000031 */
        /* <DEDUP_REMOVED lines=18> */
[----:B--2---:R-:W-:Y:S04]  /*7150*/  STS.U16 [R225+UR4+0x6b80], R22 ;  /* 0x006b8016e1007988 */ /* 0x004fe80008000404 */
[----:B------:R-:W-:Y:S04]  /*7160*/  STS.U16 [R225+UR4+0x6f80], R6 ;  /* 0x006f8006e1007988 */ /* 0x000fe80008000404 */
[----:B------:R-:W-:Y:S04]  /*7170*/  STS.U16 [R225+UR4+0x7380], R8 ;  /* 0x00738008e1007988 */ /* 0x000fe80008000404 */
[----:B------:R-:W-:Y:S04]  /*7180*/  STS.U16 [R225+UR4+0x7780], R10 ;  /* 0x0077800ae1007988 */ /* 0x000fe80008000404 */
[----:B------:R1:W-:Y:S04]  /*7190*/  STS.U16 [R225+UR4+0x7b80], R12 ;  /* 0x007b800ce1007988 */ /* 0x0003e80008000404 */
[----:B------:R2:W-:Y:S01]  /*71a0*/  STS.U16 [R225+UR4+0x7f80], R14 ;  /* 0x007f800ee1007988 */ /* 0x0005e20008000404 */
[----:B0-----:R-:W-:-:S02]  /*71b0*/  SHF.L.U32 R5, R5, 0x3, RZ ;  /* 0x0000000305057819 */ /* 0x001fc400000006ff */
[----:B------:R-:W-:Y:S01]  /*71c0*/  PRMT R51, RZ, 0x7610, R51 ;  /* 0x00007610ff337816 */ /* 0x000fe20000000033 */
[----:B------:R-:W0:Y:S02]  /*71d0*/  FENCE.VIEW.ASYNC.T ;  /* 0x00000000000073c6 */ /* 0x000e240000000200 */
[----:B0-----:R-:W-:Y:S08]  /*71e0*/  BAR.SYNC.DEFER_BLOCKING 0x0 ;  /* 0x0000000000007b1d */ /* 0x001ff00000010000 */
[----:B-1----:R-:W0:Y:S01]  /*71f0*/  LDC R12, c[0x0][0x3c4] ;  /* 0x0000f100ff0c7b82 */ /* 0x002e220000000800 */
[----:B------:R-:W-:-:S02]  /*7200*/  LEA.HI.X.SX32 R203, R3, UR11, 0x1, P0 ;  /* 0x0000000b03cb7c11 */ /* 0x000fc400080f0eff */
[----:B------:R-:W-:Y:S02]  /*7210*/  ISETP.GT.AND P0, PT, R246, RZ, PT ;  /* 0x000000fff600720c */ /* 0x000fe40003f04270 */
[----:B------:R-:W-:Y:S02]  /*7220*/  PRMT R34, RZ, 0x7610, R34 ;  /* 0x00007610ff227816 */ /* 0x000fe40000000022 */
[----:B------:R-:W-:Y:S02]  /*7230*/  PRMT R36, RZ, 0x7610, R36 ;  /* 0x00007610ff247816 */ /* 0x000fe40000000024 */
[----:B------:R-:W-:Y:S02]  /*7240*/  PRMT R53, RZ, 0x7610, R53 ;  /* 0x00007610ff357816 */ /* 0x000fe40000000035 */
[----:B------:R-:W-:Y:S02]  /*7250*/  PRMT R60, RZ, 0x7610, R60 ;  /* 0x00007610ff3c7816 */ /* 0x000fe4000000003c */
[----:B------:R-:W-:-:S02]  /*7260*/  PRMT R62, RZ, 0x7610, R62 ;  /* 0x00007610ff3e7816 */ /* 0x000fc4000000003e */
[----:B------:R-:W-:Y:S01]  /*7270*/  PRMT R64, RZ, 0x7610, R64 ;  /* 0x00007610ff407816 */ /* 0x000fe20000000040 */
[----:B------:R-:W-:Y:S01]  /*7280*/  IMAD.SHL.U32 R207, R207, 0x10, RZ ;  /* 0x00000010cfcf7824 */ /* 0x000fe200078e00ff */
[----:B------:R-:W-:Y:S01]  /*7290*/  PRMT R38, RZ, 0x7610, R38 ;  /* 0x00007610ff267816 */ /* 0x000fe20000000026 */
[----:B------:R-:W1:Y:S02]  /*72a0*/  FENCE.VIEW.ASYNC.S ;  /* 0x00000000000073c6 */ /* 0x000e640000000000 */
[----:B-1----:R1:W1:Y:S01]  /*72b0*/  @!UP2 SYNCS.EXCH.64 URZ, [UR4+0x28000], UR12 ;  /* 0x0280000c04ffa5b2 */ /* 0x0022620008000100 */
[----:B------:R-:W-:Y:S02]  /*72c0*/  LEA.HI.X.SX32 R201, R4, UR11, 0x1, P1 ;  /* 0x0000000b04c97c11 */ /* 0x000fe400088f0eff */
[----:B------:R-:W-:Y:S01]  /*72d0*/  SHF.L.U32 R19, R245, 0x2, RZ ;  /* 0x00000002f5137819 */ /* 0x000fe200000006ff */
[----:B------:R-:W-:Y:S01]  /*72e0*/  IMAD.WIDE R8, R5, 0x2, R202 ;  /* 0x0000000205087825 */ /* 0x000fe200078e02ca */
[----:B-1----:R-:W-:Y:S01]  /*72f0*/  BAR.SYNC.DEFER_BLOCKING 0x0 ;  /* 0x0000000000007b1d */ /* 0x002fe20000010000 */
[----:B------:R-:W-:-:S02]  /*7300*/  PRMT R3, RZ, 0x7610, R3 ;  /* 0x00007610ff037816 */ /* 0x000fc40000000003 */
[----:B0-----:R-:W-:Y:S01]  /*7310*/  IMAD R196, R12, 0x7, RZ ;  /* 0x000000070cc47824 */ /* 0x001fe200078e02ff */
[----:B------:R-:W-:Y:S01]  /*7320*/  PRMT R4, RZ, 0x7610, R4 ;  /* 0x00007610ff047816 */ /* 0x000fe20000000004 */
[----:B------:R-:W-:Y:S01]  /*7330*/  IMAD.WIDE R10, R5, 0x2, R200 ;  /* 0x00000002050a7825 */ /* 0x000fe200078e02c8 */
[----:B------:R-:W-:Y:S02]  /*7340*/  PRMT R5, RZ, 0x7610, R5 ;  /* 0x00007610ff057816 */ /* 0x000fe40000000005 */
[----:B------:R-:W-:Y:S01]  /*7350*/  PRMT R6, RZ, 0x7610, R6 ;  /* 0x00007610ff067816 */ /* 0x000fe20000000006 */
[----:B------:R-:W-:Y:S01]  /*7360*/  IMAD.WIDE R12, R13, 0x2, R202 ;  /* 0x000000020d0c7825 */ /* 0x000fe200078e02ca */
[----:B------:R-:W-:Y:S01]  /*7370*/  PRMT R7, RZ, 0x7610, R7 ;  /* 0x00007610ff077816 */ /* 0x000fe20000000007 */
[----:B------:R-:W0:Y:S01]  /*7380*/  LDC R140, c[0x0][0x3c4] ;  /* 0x0000f100ff8c7b82 */ /* 0x000e220000000800 */
[----:B------:R-:W-:Y:S01]  /*7390*/  PRMT R22, RZ, 0x7610, R22 ;  /* 0x00007610ff167816 */ /* 0x000fe20000000016 */
[----:B--2---:R-:W-:Y:S01]  /*73a0*/  IMAD.WIDE R14, R168, 0x2, R200 ;  /* 0x00000002a80e7825 */ /* 0x004fe200078e02c8 */
[----:B------:R-:W-:-:S02]  /*73b0*/  PRMT R23, RZ, 0x7610, R23 ;  /* 0x00007610ff177816 */ /* 0x000fc40000000017 */
[----:B------:R-:W-:Y:S01]  /*73c0*/  PRMT R24, RZ, 0x7610, R24 ;  /* 0x00007610ff187816 */ /* 0x000fe20000000018 */
[C---:B------:R-:W-:Y:S01]  /*73d0*/  IMAD.WIDE R16, R19.reuse, 0x2, R202 ;  /* 0x0000000213107825 */ /* 0x040fe200078e02ca */
[----:B------:R-:W-:Y:S02]  /*73e0*/  PRMT R25, RZ, 0x7610, R25 ;  /* 0x00007610ff197816 */ /* 0x000fe40000000019 */
[----:B------:R-:W-:Y:S01]  /*73f0*/  PRMT R26, RZ, 0x7610, R26 ;  /* 0x00007610ff1a7816 */ /* 0x000fe2000000001a */
[----:B------:R-:W-:Y:S01]  /*7400*/  IMAD.WIDE R18, R19, 0x2, R200 ;  /* 0x0000000213127825 */ /* 0x000fe200078e02c8 */
[----:B------:R-:W-:Y:S02]  /*7410*/  PRMT R27, RZ, 0x7610, R27 ;  /* 0x00007610ff1b7816 */ /* 0x000fe4000000001b */
[----:B------:R-:W-:Y:S01]  /*7420*/  PRMT R28, RZ, 0x7610, R28 ;  /* 0x00007610ff1c7816 */ /* 0x000fe2000000001c */
[----:B------:R-:W-:Y:S01]  /*7430*/  IMAD.WIDE R20, R196, 0x2, R200 ;  /* 0x00000002c4147825 */ /* 0x000fe200078e02c8 */
[----:B------:R-:W2:Y:S01]  /*7440*/  @P0 LDG.E.U16 R2, desc[UR8][R10.64] ;  /* 0x000000080a020981 */ /* 0x000ea2000c1e1500 */
[----:B------:R-:W-:-:S02]  /*7450*/  PRMT R29, RZ, 0x7610, R29 ;  /* 0x00007610ff1d7816 */ /* 0x000fc4000000001d */
[----:B------:R-:W-:Y:S01]  /*7460*/  PRMT R30, RZ, 0x7610, R30 ;  /* 0x00007610ff1e7816 */ /* 0x000fe2000000001e */
[----:B------:R-:W2:Y:S01]  /*7470*/  @P0 LDG.E.U16 R3, desc[UR8][R12.64] ;  /* 0x000000080c030981 */ /* 0x000ea2000c1e1500 */
[----:B------:R-:W-:Y:S02]  /*7480*/  PRMT R31, RZ, 0x7610, R31 ;  /* 0x00007610ff1f7816 */ /* 0x000fe4000000001f */
[----:B------:R-:W-:Y:S01]  /*7490*/  PRMT R33, RZ, 0x7610, R33 ;  /* 0x00007610ff217816 */ /* 0x000fe20000000021 */
[----:B------:R-:W2:Y:S01]  /*74a0*/  @P0 LDG.E.U16 R4, desc[UR8][R14.64] ;  /* 0x000000080e040981 */ /* 0x000ea2000c1e1500 */
[----:B------:R-:W-:Y:S02]  /*74b0*/  PRMT R35, RZ, 0x7610, R35 ;  /* 0x00007610ff237816 */ /* 0x000fe40000000023 */
[----:B------:R-:W-:Y:S01]  /*74c0*/  PRMT R37, RZ, 0x7610, R37 ;  /* 0x00007610ff257816 */ /* 0x000fe20000000025 */
[----:B------:R-:W2:Y:S01]  /*74d0*/  @P0 LDG.E.U16 R5, desc[UR8][R16.64] ;  /* 0x0000000810050981 */ /* 0x000ea2000c1e1500 */
[----:B------:R-:W-:-:S02]  /*74e0*/  PRMT R39, RZ, 0x7610, R39 ;  /* 0x00007610ff277816 */ /* 0x000fc40000000027 */
[----:B------:R-:W-:Y:S01]  /*74f0*/  PRMT R40, RZ, 0x7610, R40 ;  /* 0x00007610ff287816 */ /* 0x000fe20000000028 */
[----:B------:R1:W2:Y:S01]  /*7500*/  @P0 LDG.E.U16 R6, desc[UR8][R18.64] ;  /* 0x0000000812060981 */ /* 0x0002a2000c1e1500 */
[----:B------:R-:W-:Y:S02]  /*7510*/  PRMT R41, RZ, 0x7610, R41 ;  /* 0x00007610ff297816 */ /* 0x000fe40000000029 */
[----:B------:R-:W-:Y:S01]  /*7520*/  PRMT R42, RZ, 0x7610, R42 ;  /* 0x00007610ff2a7816 */ /* 0x000fe2000000002a */
[----:B------:R0:W2:Y:S01]  /*7530*/  @P0 LDG.E.U16 R7, desc[UR8][R20.64] ;  /* 0x0000000814070981 */ /* 0x0000a2000c1e1500 */
[----:B------:R-:W-:Y:S02]  /*7540*/  PRMT R44, RZ, 0x7610, R44 ;  /* 0x00007610ff2c7816 */ /* 0x000fe4000000002c */
[----:B------:R-:W-:Y:S02]  /*7550*/  PRMT R46, RZ, 0x7610, R46 ;  /* 0x00007610ff2e7816 */ /* 0x000fe4000000002e */
[----:B------:R-:W-:-:S02]  /*7560*/  PRMT R48, RZ, 0x7610, R48 ;  /* 0x00007610ff307816 */ /* 0x000fc40000000030 */
[----:B------:R-:W-:Y:S02]  /*7570*/  PRMT R50, RZ, 0x7610, R50 ;  /* 0x00007610ff327816 */ /* 0x000fe40000000032 */
[----:B------:R-:W-:Y:S02]  /*7580*/  PRMT R52, RZ, 0x7610, R52 ;  /* 0x00007610ff347816 */ /* 0x000fe40000000034 */
[----:B------:R-:W-:Y:S02]  /*7590*/  PRMT R54, RZ, 0x7610, R54 ;  /* 0x00007610ff367816 */ /* 0x000fe40000000036 */
[----:B------:R-:W-:Y:S02]  /*75a0*/  PRMT R56, RZ, 0x7610, R56 ;  /* 0x00007610ff387816 */ /* 0x000fe40000000038 */
[----:B------:R-:W-:Y:S02]  /*75b0*/  PRMT R58, RZ, 0x7610, R58 ;  /* 0x00007610ff3a7816 */ /* 0x000fe4000000003a */
[----:B------:R-:W-:-:S02]  /*75c0*/  PRMT R66, RZ, 0x7610, R66 ;  /* 0x00007610ff427816 */ /* 0x000fc40000000042 */
[----:B------:R-:W-:Y:S02]  /*75d0*/  PRMT R120, RZ, 0x7610, R120 ;  /* 0x00007610ff787816 */ /* 0x000fe40000000078 */
[----:B------:R-:W-:Y:S01]  /*75e0*/  PRMT R122, RZ, 0x7610, R122 ;  /* 0x00007610ff7a7816 */ /* 0x000fe2000000007a */
[----:B------:R-:W-:Y:S01]  /*75f0*/  IMAD R199, R199, 0x18, RZ ;  /* 0x00000018c7c77824 */ /* 0x000fe200078e02ff */
[----:B-1----:R-:W-:Y:S01]  /*7600*/  PRMT R18, RZ, 0x7610, R18 ;  /* 0x00007610ff127816 */ /* 0x002fe20000000012 */
[----:B------:R-:W-:Y:S01]  /*7610*/  IMAD R160, R160, 0x1f, RZ ;  /* 0x0000001fa0a07824 */ /* 0x000fe200078e02ff */
[----:B------:R-:W-:Y:S02]  /*7620*/  PRMT R19, RZ, 0x7610, R19 ;  /* 0x00007610ff137816 */ /* 0x000fe40000000013 */
[----:B------:R-:W-:Y:S02]  /*7630*/  PRMT R124, RZ, 0x7610, R124 ;  /* 0x00007610ff7c7816 */ /* 0x000fe4000000007c */
[----:B------:R-:W-:Y:S01]  /*7640*/  SHF.L.U32 R197, R197, 0x5, RZ ;  /* 0x00000005c5c57819 */ /* 0x000fe200000006ff */
[----:B------:R-:W-:Y:S01]  /*7650*/  IMAD R195, R195, 0x28, RZ ;  /* 0x00000028c3c37824 */ /* 0x000fe200078e02ff */
[----:B0-----:R-:W-:Y:S01]  /*7660*/  PRMT R20, RZ, 0x7610, R20 ;  /* 0x00007610ff147816 */ /* 0x001fe20000000014 */
[----:B------:R-:W-:Y:S01]  /*7670*/  IMAD R193, R193, 0x30, RZ ;  /* 0x00000030c1c17824 */ /* 0x000fe200078e02ff */
[----:B------:R-:W-:Y:S01]  /*7680*/  PRMT R21, RZ, 0x7610, R21 ;  /* 0x00007610ff157816 */ /* 0x000fe20000000015 */
[----:B------:R-:W-:Y:S01]  /*7690*/  IMAD R191, R191, 0x38, RZ ;  /* 0x00000038bfbf7824 */ /* 0x000fe200078e02ff */
[----:B------:R-:W2:Y:S01]  /*76a0*/  @P0 LDG.E.U16 R0, desc[UR8][R8.64] ;  /* 0x0000000808000981 */ /* 0x000ea2000c1e1500 */
[----:B------:R-:W-:-:S02]  /*76b0*/  IMAD R189, R189, 0x9, RZ ;  /* 0x00000009bdbd7824 */ /* 0x000fc400078e02ff */
[----:B------:R-:W-:Y:S02]  /*76c0*/  IMAD R185, R185, 0x11, RZ ;  /* 0x00000011b9b97824 */ /* 0x000fe400078e02ff */
[----:B------:R-:W-:Y:S02]  /*76d0*/  IMAD R183, R183, 0x19, RZ ;  /* 0x00000019b7b77824 */ /* 0x000fe400078e02ff */
[----:B------:R-:W-:Y:S02]  /*76e0*/  IMAD R181, R181, 0x21, RZ ;  /* 0x00000021b5b57824 */ /* 0x000fe400078e02ff */
[----:B------:R-:W-:Y:S02]  /*76f0*/  IMAD R179, R179, 0x29, RZ ;  /* 0x00000029b3b37824 */ /* 0x000fe400078e02ff */
[----:B------:R-:W-:Y:S02]  /*7700*/  IMAD R177, R177, 0x31, RZ ;  /* 0x00000031b1b17824 */ /* 0x000fe400078e02ff */
        /* <DEDUP_REMOVED lines=13> */
[----:B------:R-:W-:-:S04]  /*77e0*/  IMAD.WIDE R204, R131, 0x2, R202 ;  /* 0x0000000283cc7825 */ /* 0x000fc800078e02ca */
[----:B------:R-:W-:Y:S02]  /*77f0*/  IMAD R135, R135, 0x3c, RZ ;  /* 0x0000003c87877824 */ /* 0x000fe400078e02ff */
[----:B------:R-:W-:Y:S02]  /*7800*/  IMAD R136, R136, 0x5, RZ ;  /* 0x0000000588887824 */ /* 0x000fe400078e02ff */
[----:B------:R-:W-:Y:S02]  /*7810*/  IMAD R137, R137, 0xd, RZ ;  /* 0x0000000d89897824 */ /* 0x000fe400078e02ff */
[----:B------:R-:W-:Y:S02]  /*7820*/  IMAD R139, R139, 0x15, RZ ;  /* 0x000000158b8b7824 */ /* 0x000fe400078e02ff */
[----:B------:R-:W-:Y:S02]  /*7830*/  IMAD R141, R141, 0x25, RZ ;  /* 0x000000258d8d7824 */ /* 0x000fe400078e02ff */
[----:B---3--:R-:W-:-:S02]  /*7840*/  IMAD R143, R143, 0x2d, RZ ;  /* 0x0000002d8f8f7824 */ /* 0x008fc400078e02ff */
[----:B------:R-:W-:Y:S02]  /*7850*/  IMAD R145, R145, 0x3d, RZ ;  /* 0x0000003d91917824 */ /* 0x000fe400078e02ff */
[----:B------:R-:W-:Y:S02]  /*7860*/  IMAD R147, R147, 0x6, RZ ;  /* 0x0000000693937824 */ /* 0x000fe400078e02ff */
[----:B------:R-:W-:-:S04]  /*7870*/  IMAD.WIDE R222, R144, 0x2, R202 ;  /* 0x0000000290de7825 */ /* 0x000fc800078e02ca */
[----:B------:R-:W-:Y:S02]  /*7880*/  IMAD R148, R148, 0xe, RZ ;  /* 0x0000000e94947824 */ /* 0x000fe400078e02ff */
[----:B------:R-:W-:Y:S02]  /*7890*/  IMAD R149, R149, 0x16, RZ ;  /* 0x0000001695957824 */ /* 0x000fe400078e02ff */
[----:B------:R-:W-:Y:S02]  /*78a0*/  IMAD R151, R151, 0x1e, RZ ;  /* 0x0000001e97977824 */ /* 0x000fe400078e02ff */
[----:B------:R-:W-:Y:S02]  /*78b0*/  IMAD R152, R152, 0x26, RZ ;  /* 0x0000002698987824 */ /* 0x000fe400078e02ff */
[----:B----4-:R-:W-:Y:S02]  /*78c0*/  IMAD R153, R153, 0x2e, RZ ;  /* 0x0000002e99997824 */ /* 0x010fe400078e02ff */
[----:B------:R-:W-:-:S02]  /*78d0*/  IMAD R155, R155, 0x36, RZ ;  /* 0x000000369b9b7824 */ /* 0x000fc400078e02ff */
[----:B------:R-:W-:Y:S02]  /*78e0*/  IMAD R157, R157, 0xf, RZ ;  /* 0x0000000f9d9d7824 */ /* 0x000fe400078e02ff */
[----:B------:R-:W-:Y:S02]  /*78f0*/  IMAD R159, R159, 0x17, RZ ;  /* 0x000000179f9f7824 */ /* 0x000fe400078e02ff */
[----:B------:R-:W-:Y:S01]  /*7900*/  IMAD R163, R163, 0x2f, RZ ;  /* 0x0000002fa3a37824 */ /* 0x000fe200078e02ff */
[----:B------:R-:W-:-:S04]  /*7910*/  @!UP1 UIADD3 UR12, UPT, UPT, -UR14, 0x100000, URZ ;  /* 0x001000000e0c9890 */ /* 0x000fc8000fffe1ff */
[----:B------:R-:W-:Y:S02]  /*7920*/  @!UP1 USHF.L.U32 UR13, UR12, 0xb, URZ ;  /* 0x0000000b0c0d9899 */ /* 0x000fe400080006ff */
[----:B------:R-:W-:Y:S01]  /*7930*/  @!UP1 USHF.L.U32 UR12, UR12, 0x1, URZ ;  /* 0x000000010c0c9899 */ /* 0x000fe200080006ff */
[----:B------:R-:W-:Y:S01]  /*7940*/  IMAD.WIDE R218, R131, 0x2, R200 ;  /* 0x0000000283da7825 */ /* 0x000fe200078e02c8 */
[----:B------:R-:W-:Y:S01]  /*7950*/  VOTEU.ALL UP2, P5 ;  /* 0x0000000000ff7886 */ /* 0x000fe20002840000 */
[----:B------:R-:W0:Y:S02]  /*7960*/  LDCU UR11, c[0x0][0x3a8] ;  /* 0x00007500ff0b77ac */ /* 0x000e240008000800 */
[----:B------:R-:W-:-:S04]  /*7970*/  IMAD.WIDE R250, R135, 0x2, R202 ;  /* 0x0000000287fa7825 */ /* 0x000fc800078e02ca */
[----:B------:R-:W-:-:S04]  /*7980*/  IMAD.WIDE R248, R135, 0x2, R200 ;  /* 0x0000000287f87825 */ /* 0x000fc800078e02c8 */
[----:B------:R-:W-:Y:S02]  /*7990*/  IMAD R140, R140, 0x1d, RZ ;  /* 0x0000001d8c8c7824 */ /* 0x000fe400078e02ff */
[----:B------:R-:W-:Y:S01]  /*79a0*/  IMAD.WIDE R220, R144, 0x2, R200 ;  /* 0x0000000290dc7825 */ /* 0x000fe200078e02c8 */
[----:B--2---:R1:W-:Y:S03]  /*79b0*/  STL.64 [R1+0x878], R2 ;  /* 0x0008780201007387 */ /* 0x0043e60000100a00 */
[----:B------:R-:W-:Y:S01]  /*79c0*/  IMAD.WIDE R246, R136, 0x2, R202 ;  /* 0x0000000288f67825 */ /* 0x000fe200078e02ca */
[----:B------:R-:W-:Y:S01]  /*79d0*/  PRMT R10, RZ, 0x7610, R10 ;  /* 0x00007610ff0a7816 */ /* 0x000fe2000000000a */
[----:B------:R2:W3:Y:S01]  /*79e0*/  @!UP2 SYNCS.EXCH.64 URZ, [UR4+0x28008], UR12 ;  /* 0x0280080c04ffa5b2 */ /* 0x0004e20008000100 */
[----:B------:R4:W-:Y:S01]  /*79f0*/  STL.64 [R1+0x880], R4 ;  /* 0x0008800401007387 */ /* 0x0009e20000100a00 */
[----:B-1----:R-:W-:Y:S01]  /*7a00*/  IMAD.WIDE R2, R199, 0x2, R202 ;  /* 0x00000002c7027825 */ /* 0x002fe200078e02ca */
[----:B------:R-:W-:-:S02]  /*7a10*/  PRMT R13, RZ, 0x7610, R13 ;  /* 0x00007610ff0d7816 */ /* 0x000fc4000000000d */
[----:B------:R-:W-:Y:S01]  /*7a20*/  PRMT R17, RZ, 0x7610, R17 ;  /* 0x00007610ff117816 */ /* 0x000fe20000000011 */
[----:B------:R-:W-:Y:S01]  /*7a30*/  STL.64 [R1+0x888], R6 ;  /* 0x0008880601007387 */ /* 0x000fe20000100a00 */
[----:B------:R-:W-:Y:S01]  /*7a40*/  IMAD.WIDE R244, R136, 0x2, R200 ;  /* 0x0000000288f47825 */ /* 0x000fe200078e02c8 */
[----:B------:R-:W-:Y:S01]  /*7a50*/  PRMT R16, RZ, 0x7610, R16 ;  /* 0x00007610ff107816 */ /* 0x000fe20000000010 */
[----:B--2---:R-:W1:Y:S01]  /*7a60*/  LDCU UR12, c[0x0][0x3d0] ;  /* 0x00007a00ff0c77ac */ /* 0x004e620008000800 */
[----:B------:R2:W-:Y:S04]  /*7a70*/  STL.64 [R1+0xa48], R18 ;  /* 0x000a481201007387 */ /* 0x0005e80000100a00 */
[----:B------:R0:W-:Y:S04]  /*7a80*/  STL.64 [R1+0xa40], R20 ;  /* 0x000a401401007387 */ /* 0x0001e80000100a00 */
[----:B------:R0:W-:Y:S04]  /*7a90*/  STL.64 [R1+0xa38], R22 ;  /* 0x000a381601007387 */ /* 0x0001e80000100a00 */
[----:B------:R-:W-:Y:S04]  /*7aa0*/  STL.64 [R1+0xa28], R24 ;  /* 0x000a281801007387 */ /* 0x000fe80000100a00 */
        /* <DEDUP_REMOVED lines=43> */
[----:B------:R-:W-:Y:S01]  /*7d60*/  STL.64 [R1+0x9b0], R112 ;  /* 0x0009b07001007387 */ /* 0x000fe20000100a00 */
[----:B----4-:R-:W-:-:S03]  /*7d70*/  IMAD.WIDE R4, R207, 0x2, R200 ;  /* 0x00000002cf047825 */ /* 0x010fc600078e02c8 */
[----:B------:R-:W-:Y:S01]  /*7d80*/  STL.64 [R1+0x9c0], R114 ;  /* 0x0009c07201007387 */ /* 0x000fe20000100a00 */
[----:B--2---:R-:W-:-:S03]  /*7d90*/  IMAD.WIDE R18, R207, 0x2, R202 ;  /* 0x00000002cf127825 */ /* 0x004fc600078e02ca */
[----:B------:R-:W-:Y:S04]  /*7da0*/  STL.64 [R1+0x9d0], R116 ;  /* 0x0009d07401007387 */ /* 0x000fe80000100a00 */
[----:B------:R-:W-:Y:S04]  /*7db0*/  STL.64 [R1+0x9d8], R118 ;  /* 0x0009d87601007387 */ /* 0x000fe80000100a00 */
[----:B------:R-:W-:Y:S04]  /*7dc0*/  STL.64 [R1+0x9e8], R120 ;  /* 0x0009e87801007387 */ /* 0x000fe80000100a00 */
[----:B------:R-:W-:Y:S01]  /*7dd0*/  STL.64 [R1+0x9f8], R122 ;  /* 0x0009f87a01007387 */ /* 0x000fe20000100a00 */
[----:B------:R-:W-:-:S03]  /*7de0*/  IMAD.WIDE R6, R197, 0x2, R202 ;  /* 0x00000002c5067825 */ /* 0x000fc600078e02ca */
[----:B------:R-:W-:Y:S01]  /*7df0*/  STL.64 [R1+0xa08], R124 ;  /* 0x000a087c01007387 */ /* 0x000fe20000100a00 */
[----:B0-----:R-:W-:-:S03]  /*7e00*/  IMAD.WIDE R20, R199, 0x2, R200 ;  /* 0x00000002c7147825 */ /* 0x001fc600078e02c8 */
[----:B------:R-:W-:Y:S04]  /*7e10*/  STL.64 [R1+0xa20], R160 ;  /* 0x000a20a001007387 */ /* 0x000fe80000100a00 */
[----:B------:R0:W-:Y:S04]  /*7e20*/  STL [R1+0xa30], R206 ;  /* 0x000a30ce01007387 */ /* 0x0001e80000100800 */
[----:B------:R2:W-:Y:S01]  /*7e30*/  STL.64 [R1+0x7d0], R4 ;  /* 0x0007d00401007387 */ /* 0x0005e20000100a00 */
[----:B------:R-:W-:-:S03]  /*7e40*/  IMAD.WIDE R22, R195, 0x2, R200 ;  /* 0x00000002c3167825 */ /* 0x000fc600078e02c8 */
[----:B------:R-:W-:Y:S04]  /*7e50*/  STL.64 [R1+0x7d8], R18 ;  /* 0x0007d81201007387 */ /* 0x000fe80000100a00 */
[----:B------:R4:W-:Y:S01]  /*7e60*/  STL.64 [R1+0x758], R2 ;  /* 0x0007580201007387 */ /* 0x0009e20000100a00 */
[----:B0-----:R-:W-:-:S03]  /*7e70*/  IMAD.WIDE R206, R193, 0x2, R202 ;  /* 0x00000002c1ce7825 */ /* 0x001fc600078e02ca */
[----:B------:R-:W3:Y:S01]  /*7e80*/  @P0 LDG.E.U16 R10, desc[UR8][R18.64] ;  /* 0x00000008120a0981 */ /* 0x000ee2000c1e1500 */
[----:B--2---:R-:W-:-:S03]  /*7e90*/  IMAD.WIDE R4, R197, 0x2, R200 ;  /* 0x00000002c5047825 */ /* 0x004fc600078e02c8 */
[----:B------:R0:W-:Y:S01]  /*7ea0*/  STL.64 [R1+0x6d8], R6 ;  /* 0x0006d80601007387 */ /* 0x0001e20000100a00 */
[----:B------:R-:W-:-:S03]  /*7eb0*/  IMAD.WIDE R24, R193, 0x2, R200 ;  /* 0x00000002c1187825 */ /* 0x000fc600078e02c8 */
[----:B------:R-:W2:Y:S01]  /*7ec0*/  @P0 LDG.E.U16 R13, desc[UR8][R20.64] ;  /* 0x00000008140d0981 */ /* 0x000ea2000c1e1500 */
[----:B----4-:R-:W-:-:S03]  /*7ed0*/  IMAD.WIDE R2, R195, 0x2, R202 ;  /* 0x00000002c3027825 */ /* 0x010fc600078e02ca */
[----:B------:R-:W-:Y:S01]  /*7ee0*/  STL.64 [R1+0x750], R20 ;  /* 0x0007501401007387 */ /* 0x000fe20000100a00 */
[----:B------:R-:W-:-:S03]  /*7ef0*/  IMAD.WIDE R160, R191, 0x2, R202 ;  /* 0x00000002bfa07825 */ /* 0x000fc600078e02ca */
[----:B------:R4:W-:Y:S01]  /*7f00*/  STL.64 [R1+0x6d0], R4 ;  /* 0x0006d00401007387 */ /* 0x0009e20000100a00 */
        /* <DEDUP_REMOVED lines=57> */
[----:B------:R-:W-:Y:S01]  /*82a0*/  STL.64 [R1+0x6b8], R50 ;  /* 0x0006b83201007387 */ /* 0x000fe20000100a00 */
        /* <DEDUP_REMOVED lines=42> */
[----:B0-----:R-:W-:-:S03]  /*8550*/  IMAD.WIDE R6, R128, 0x2, R200 ;  /* 0x0000000280067825 */ /* 0x001fc600078e02c8 */
[----:B------:R-:W-:Y:S01]  /*8560*/  STL.64 [R1+0x538], R70 ;  /* 0x0005384601007387 */ /* 0x000fe20000100a00 */
[----:B----4-:R-:W-:-:S03]  /*8570*/  IMAD.WIDE R4, R129, 0x2, R202 ;  /* 0x0000000281047825 */ /* 0x010fc600078e02ca */
[----:B------:R-:W-:Y:S01]  /*8580*/  STL.64 [R1+0x530], R72 ;  /* 0x0005304801007387 */ /* 0x000fe20000100a00 */
[----:B------:R-:W-:-:S03]  /*8590*/  IMAD.WIDE R2, R129, 0x2, R200 ;  /* 0x0000000281027825 */ /* 0x000fc600078e02c8 */
[----:B------:R-:W-:Y:S04]  /*85a0*/  STL.64 [R1+0x818], R78 ;  /* 0x0008184e01007387 */ /* 0x000fe80000100a00 */
[----:B------:R-:W-:Y:S01]  /*85b0*/  STL.64 [R1+0x810], R74 ;  /* 0x0008104a01007387 */ /* 0x000fe20000100a00 */
[----:B------:R-:W-:-:S03]  /*85c0*/  IMAD.WIDE R128, R132, 0x2, R202 ;  /* 0x0000000284807825 */ /* 0x000fc600078e02ca */
[----:B------:R-:W-:Y:S01]  /*85d0*/  STL.64 [R1+0x798], R76 ;  /* 0x0007984c01007387 */ /* 0x000fe20000100a00 */
[----:B------:R-:W-:-:S03]  /*85e0*/  IMAD.WIDE R168, R132, 0x2, R200 ;  /* 0x0000000284a87825 */ /* 0x000fc600078e02c8 */
[----:B------:R-:W-:Y:S04]  /*85f0*/  STL.64 [R1+0x790], R6 ;  /* 0x0007900601007387 */ /* 0x000fe80000100a00 */
[----:B------:R-:W4:Y:S01]  /*8600*/  LDL.64 R130, [R1+0x658] ;  /* 0x0006580001827983 */ /* 0x000f220000100a00 */
[----:B------:R-:W-:-:S03]  /*8610*/  IMAD.WIDE R170, R133, 0x2, R202 ;  /* 0x0000000285aa7825 */ /* 0x000fc600078e02ca */
[----:B------:R-:W-:Y:S01]  /*8620*/  STL.64 [R1+0x718], R4 ;  /* 0x0007180401007387 */ /* 0x000fe20000100a00 */
[----:B------:R-:W-:-:S03]  /*8630*/  IMAD.WIDE R172, R133, 0x2, R200 ;  /* 0x0000000285ac7825 */ /* 0x000fc600078e02c8 */
[----:B------:R-:W-:Y:S04]  /*8640*/  STL.64 [R1+0x710], R2 ;  /* 0x0007100201007387 */ /* 0x000fe80000100a00 */
[----:B------:R-:W-:Y:S04]  /*8650*/  STL.64 [R1+0x698], R204 ;  /* 0x000698cc01007387 */ /* 0x000fe80000100a00 */
[----:B------:R-:W-:Y:S04]  /*8660*/  STL.64 [R1+0x690], R218 ;  /* 0x000690da01007387 */ /* 0x000fe80000100a00 */
[----:B------:R-:W2:Y:S04]  /*8670*/  LDL.64 R132, [R1+0x6d0] ;  /* 0x0006d00001847983 */ /* 0x000ea80000100a00 */
[----:B------:R-:W-:Y:S04]  /*8680*/  STL.64 [R1+0x618], R128 ;  /* 0x0006188001007387 */ /* 0x000fe80000100a00 */
[----:B------:R-:W-:Y:S04]  /*8690*/  STL.64 [R1+0x610], R168 ;  /* 0x000610a801007387 */ /* 0x000fe80000100a00 */
[----:B------:R-:W2:Y:S01]  /*86a0*/  LDL.64 R134, [R1+0x6d8] ;  /* 0x0006d80001867983 */ /* 0x000ea20000100a00 */
        /* <DEDUP_REMOVED lines=9> */
[----:B------:R-:W2:Y:S01]  /*8740*/  LDL.64 R136, [R1+0x758] ;  /* 0x0007580001887983 */ /* 0x000ea20000100a00 */
        /* <DEDUP_REMOVED lines=9> */
[----:B------:R-:W-:Y:S04]  /*87e0*/  STL.64 [R1+0x800], R240 ;  /* 0x000800f001007387 */ /* 0x000fe80000100a00 */
[----:B------:R-:W-:Y:S04]  /*87f0*/  STL.64 [R1+0x788], R238 ;  /* 0x000788ee01007387 */ /* 0x000fe80000100a00 */
        /* <DEDUP_REMOVED lines=41> */
[----:B------:R-:W2:Y:S01]  /*8a90*/  LDL.LU.64 R18, [R1+0xa48] ;  /* 0x000a480001127983 */ /* 0x000ea20000300a00 */
[----:B------:R-:W-:-:S03]  /*8aa0*/  IMAD.WIDE R174, R156, 0x2, R202 ;  /* 0x000000029cae7825 */ /* 0x000fc600078e02ca */
[----:B------:R-:W3:Y:S04]  /*8ab0*/  @P0 LDG.E.U16 R17, desc[UR8][R22.64] ;  /* 0x0000000816110981 */ /* 0x000ee8000c1e1500 */
[----:B------:R-:W-:Y:S04]  /*8ac0*/  STL.64 [R1+0x508], R174 ;  /* 0x000508ae01007387 */ /* 0x000fe80000100a00 */
[----:B------:R-:W3:Y:S04]  /*8ad0*/  LDL.LU.64 R20, [R1+0xa40] ;  /* 0x000a400001147983 */ /* 0x000ee80000300a00 */
[----:B------:R-:W3:Y:S04]  /*8ae0*/  LDL.LU.64 R22, [R1+0xa38] ;  /* 0x000a380001167983 */ /* 0x000ee80000300a00 */
[----:B----4-:R0:W4:Y:S04]  /*8af0*/  @P0 LDG.E.U16 R16, desc[UR8][R130.64] ;  /* 0x0000000882100981 */ /* 0x010128000c1e1500 */
[----:B--2---:R-:W2:Y:S04]  /*8b00*/  @P0 LDG.E.U16 R18, desc[UR8][R206.64] ;  /* 0x00000008ce120981 */ /* 0x004ea8000c1e1500 */
[----:B------:R-:W2:Y:S04]  /*8b10*/  @P0 LDG.E.U16 R19, desc[UR8][R24.64] ;  /* 0x0000000818130981 */ /* 0x000ea8000c1e1500 */
[----:B------:R-:W5:Y:S04]  /*8b20*/  LDL.LU R206, [R1+0xa30] ;  /* 0x000a300001ce7983 */ /* 0x000f680000300800 */
[----:B------:R-:W2:Y:S01]  /*8b30*/  LDL.LU.64 R24, [R1+0xa28] ;  /* 0x000a280001187983 */ /* 0x000ea20000300a00 */
[----:B0-----:R-:W-:-:S03]  /*8b40*/  IMAD.WIDE R130, R156, 0x2, R200 ;  /* 0x000000029c827825 */ /* 0x001fc600078e02c8 */
[----:B---3--:R-:W3:Y:S04]  /*8b50*/  @P0 LDG.E.U16 R20, desc[UR8][R160.64] ;  /* 0x00000008a0140981 */ /* 0x008ee8000c1e1500 */
[----:B------:R-:W3:Y:S04]  /*8b60*/  @P0 LDG.E.U16 R21, desc[UR8][R26.64] ;  /* 0x000000081a150981 */ /* 0x000ee8000c1e1500 */
[----:B------:R-:W3:Y:S04]  /*8b70*/  @P0 LDG.E.U16 R22, desc[UR8][R28.64] ;  /* 0x000000081c160981 */ /* 0x000ee8000c1e1500 */
[----:B------:R-:W3:Y:S04]  /*8b80*/  LDL.LU.64 R160, [R1+0xa20] ;  /* 0x000a200001a07983 */ /* 0x000ee80000300a00 */
[----:B------:R0:W-:Y:S04]  /*8b90*/  STL.64 [R1+0x500], R130 ;  /* 0x0005008201007387 */ /* 0x0001e80000100a00 */
[----:B------:R-:W3:Y:S04]  /*8ba0*/  LDL.LU.64 R26, [R1+0xa18] ;  /* 0x000a1800011a7983 */ /* 0x000ee80000300a00 */
[----:B------:R-:W4:Y:S04]  /*8bb0*/  LDL.LU.64 R28, [R1+0xa10] ;  /* 0x000a1000011c7983 */ /* 0x000f280000300a00 */
[----:B------:R-:W4:Y:S04]  /*8bc0*/  @P0 LDG.E.U16 R23, desc[UR8][R124.64] ;  /* 0x000000087c170981 */ /* 0x000f28000c1e1500 */
[----:B------:R-:W4:Y:S04]  /*8bd0*/  LDL.LU.64 R124, [R1+0xa08] ;  /* 0x000a0800017c7983 */ /* 0x000f280000300a00 */
[----:B--2---:R-:W2:Y:S01]  /*8be0*/  @P0 LDG.E.U16 R24, desc[UR8][R30.64] ;  /* 0x000000081e180981 */ /* 0x004ea2000c1e1500 */
[----:B------:R-:W-:-:S03]  /*8bf0*/  IMAD.WIDE R148, R196, 0x2, R202 ;  /* 0x00000002c4947825 */ /* 0x000fc600078e02ca */
[----:B------:R-:W2:Y:S04]  /*8c00*/  @P0 LDG.E.U16 R25, desc[UR8][R122.64] ;  /* 0x000000087a190981 */ /* 0x000ea8000c1e1500 */
[----:B------:R-:W2:Y:S04]  /*8c10*/  LDL.LU.64 R30, [R1+0xa00] ;  /* 0x000a0000011e7983 */ /* 0x000ea80000300a00 */
[----:B------:R-:W-:Y:S04]  /*8c20*/  STL.64 [R1+0x850], R148 ;  /* 0x0008509401007387 */ /* 0x000fe80000100a00 */
[----:B------:R-:W2:Y:S04]  /*8c30*/  LDL.LU.64 R122, [R1+0x9f8] ;  /* 0x0009f800017a7983 */ /* 0x000ea80000300a00 */
[----:B---3--:R-:W3:Y:S04]  /*8c40*/  @P0 LDG.E.U16 R26, desc[UR8][R32.64] ;  /* 0x00000008201a0981 */ /* 0x008ee8000c1e1500 */
[----:B------:R-:W3:Y:S04]  /*8c50*/  @P0 LDG.E.U16 R27, desc[UR8][R120.64] ;  /* 0x00000008781b0981 */ /* 0x000ee8000c1e1500 */
[----:B----4-:R-:W4:Y:S04]  /*8c60*/  @P0 LDG.E.U16 R28, desc[UR8][R34.64] ;  /* 0x00000008221c0981 */ /* 0x010f28000c1e1500 */
[----:B------:R-:W3:Y:S04]  /*8c70*/  LDL.LU.64 R32, [R1+0x9f0] ;  /* 0x0009f00001207983 */ /* 0x000ee80000300a00 */
[----:B------:R-:W4:Y:S04]  /*8c80*/  LDL.LU.64 R120, [R1+0x9e8] ;  /* 0x0009e80001787983 */ /* 0x000f280000300a00 */
[----:B------:R-:W4:Y:S04]  /*8c90*/  LDL.LU.64 R34, [R1+0x9e0] ;  /* 0x0009e00001227983 */ /* 0x000f280000300a00 */
[----:B------:R-:W4:Y:S04]  /*8ca0*/  @P0 LDG.E.U16 R29, desc[UR8][R118.64] ;  /* 0x00000008761d0981 */ /* 0x000f28000c1e1500 */
[----:B------:R-:W4:Y:S04]  /*8cb0*/  LDL.LU.64 R118, [R1+0x9d8] ;  /* 0x0009d80001767983 */ /* 0x000f280000300a00 */
[----:B--2---:R-:W2:Y:S04]  /*8cc0*/  @P0 LDG.E.U16 R30, desc[UR8][R116.64] ;  /* 0x00000008741e0981 */ /* 0x004ea8000c1e1500 */
[----:B------:R-:W2:Y:S04]  /*8cd0*/  @P0 LDG.E.U16 R31, desc[UR8][R36.64] ;  /* 0x00000008241f0981 */ /* 0x000ea8000c1e1500 */
[----:B------:R-:W2:Y:S04]  /*8ce0*/  LDL.LU.64 R116, [R1+0x9d0] ;  /* 0x0009d00001747983 */ /* 0x000ea80000300a00 */
[----:B------:R-:W2:Y:S01]  /*8cf0*/  LDL.LU.64 R36, [R1+0x9c8] ;  /* 0x0009c80001247983 */ /* 0x000ea20000300a00 */
[----:B------:R-:W-:-:S03]  /*8d00*/  IMAD.WIDE R146, R157, 0x2, R202 ;  /* 0x000000029d927825 */ /* 0x000fc600078e02ca */
        /* <DEDUP_REMOVED lines=8> */
[----:B------:R-:W-:Y:S04]  /*8d90*/  STL.64 [R1+0x7e8], R146 ;  /* 0x0007e89201007387 */ /* 0x000fe80000100a00 */
[----:B--2---:R-:W2:Y:S01]  /*8da0*/  @P0 LDG.E.U16 R36, desc[UR8][R42.64] ;  /* 0x000000082a240981 */ /* 0x004ea2000c1e1500 */
[----:B------:R-:W-:-:S03]  /*8db0*/  IMAD.WIDE R144, R157, 0x2, R200 ;  /* 0x000000029d907825 */ /* 0x000fc600078e02c8 */
[----:B------:R-:W2:Y:S01]  /*8dc0*/  @P0 LDG.E.U16 R37, desc[UR8][R110.64] ;  /* 0x000000086e250981 */ /* 0x000ea2000c1e1500 */
[C---:B------:R-:W-:Y:S01]  /*8dd0*/  IMAD.WIDE R142, R159.reuse, 0x2, R202 ;  /* 0x000000029f8e7825 */ /* 0x040fe200078e02ca */
[----:B------:R-:W-:Y:S02]  /*8de0*/  PRMT R11, RZ, 0x7610, R11 ;  /* 0x00007610ff0b7816 */ /* 0x000fe4000000000b */
[----:B------:R-:W-:Y:S01]  /*8df0*/  PRMT R12, RZ, 0x7610, R12 ;  /* 0x00007610ff0c7816 */ /* 0x000fe2000000000c */
[----:B------:R-:W-:Y:S01]  /*8e00*/  IMAD.WIDE R140, R159, 0x2, R200 ;  /* 0x000000029f8c7825 */ /* 0x000fe200078e02c8 */
[----:B------:R-:W2:Y:S04]  /*8e10*/  LDL.LU.64 R42, [R1+0x9a0] ;  /* 0x0009a000012a7983 */ /* 0x000ea80000300a00 */
[----:B------:R-:W2:Y:S04]  /*8e20*/  LDL.LU.64 R110, [R1+0x998] ;  /* 0x00099800016e7983 */ /* 0x000ea80000300a00 */
[----:B------:R0:W2:Y:S04]  /*8e30*/  @P0 LDG.E.U16 R11, desc[UR8][R138.64] ;  /* 0x000000088a0b0981 */ /* 0x0000a8000c1e1500 */
[----:B------:R0:W2:Y:S01]  /*8e40*/  @P0 LDG.E.U16 R12, desc[UR8][R136.64] ;  /* 0x00000008880c0981 */ /* 0x0000a2000c1e1500 */
[----:B------:R-:W-:-:S02]  /*8e50*/  PRMT R8, RZ, 0x7610, R8 ;  /* 0x00007610ff087816 */ /* 0x000fc40000000008 */
[----:B------:R-:W-:Y:S01]  /*8e60*/  PRMT R9, RZ, 0x7610, R9 ;  /* 0x00007610ff097816 */ /* 0x000fe20000000009 */
[----:B---3--:R-:W3:Y:S04]  /*8e70*/  @P0 LDG.E.U16 R114, desc[UR8][R148.64] ;  /* 0x0000000894720981 */ /* 0x008ee8000c1e1500 */
[----:B----4-:R-:W4:Y:S04]  /*8e80*/  @P0 LDG.E.U16 R38, desc[UR8][R44.64] ;  /* 0x000000082c260981 */ /* 0x010f28000c1e1500 */
[----:B------:R-:W3:Y:S01]  /*8e90*/  @P0 LDG.E.U16 R39, desc[UR8][R108.64] ;  /* 0x000000086c270981 */ /* 0x000ee2000c1e1500 */
[----:B------:R-:W-:-:S02]  /*8ea0*/  PRMT R14, RZ, 0x7610, R14 ;  /* 0x00007610ff0e7816 */ /* 0x000fc4000000000e */
[----:B------:R-:W-:Y:S01]  /*8eb0*/  PRMT R15, RZ, 0x7610, R15 ;  /* 0x00007610ff0f7816 */ /* 0x000fe2000000000f */
[----:B------:R0:W3:Y:S04]  /*8ec0*/  @P0 LDG.E.U16 R113, desc[UR8][R130.64] ;  /* 0x0000000882710981 */ /* 0x0000e8000c1e1500 */
[----:B------:R-:W3:Y:S04]  /*8ed0*/  LDL.LU.64 R44, [R1+0x990] ;  /* 0x00099000012c7983 */ /* 0x000ee80000300a00 */
[----:B------:R-:W4:Y:S04]  /*8ee0*/  LDL.LU.64 R108, [R1+0x988] ;  /* 0x00098800016c7983 */ /* 0x000f280000300a00 */
[----:B------:R-:W-:Y:S04]  /*8ef0*/  STL.64 [R1+0x7e0], R144 ;  /* 0x0007e09001007387 */ /* 0x000fe80000100a00 */
[----:B------:R-:W4:Y:S04]  /*8f00*/  @P0 LDG.E.U16 R40, desc[UR8][R46.64] ;  /* 0x000000082e280981 */ /* 0x000f28000c1e1500 */
[----:B------:R-:W4:Y:S04]  /*8f10*/  @P0 LDG.E.U16 R41, desc[UR8][R106.64] ;  /* 0x000000086a290981 */ /* 0x000f28000c1e1500 */
[----:B------:R-:W4:Y:S04]  /*8f20*/  @P0 LDG.E.U16 R112, desc[UR8][R174.64] ;  /* 0x00000008ae700981 */ /* 0x000f28000c1e1500 */
[----:B------:R-:W4:Y:S04]  /*8f30*/  LDL.LU.64 R46, [R1+0x980] ;  /* 0x00098000012e7983 */ /* 0x000f280000300a00 */
[----:B------:R-:W4:Y:S01]  /*8f40*/  LDL.LU.64 R106, [R1+0x978] ;  /* 0x00097800016a7983 */ /* 0x000f220000300a00 */
[----:B------:R-:W-:-:S02]  /*8f50*/  PRMT R126, RZ, 0x7610, R126 ;  /* 0x00007610ff7e7816 */ /* 0x000fc4000000007e */
[----:B------:R-:W-:Y:S01]  /*8f60*/  PRMT R127, RZ, 0x7610, R127 ;  /* 0x00007610ff7f7816 */ /* 0x000fe2000000007f */
[----:B------:R-:W4:Y:S04]  /*8f70*/  @P0 LDG.E.U16 R115, desc[UR8][R146.64] ;  /* 0x0000000892730981 */ /* 0x000f28000c1e1500 */
[----:B------:R-:W4:Y:S04]  /*8f80*/  @P0 LDG.E.U16 R116, desc[UR8][R144.64] ;  /* 0x0000000890740981 */ /* 0x000f28000c1e1500 */
[----:B------:R-:W4:Y:S04]  /*8f90*/  @P0 LDG.E.U16 R117, desc[UR8][R142.64] ;  /* 0x000000088e750981 */ /* 0x000f28000c1e1500 */
[----:B------:R-:W4:Y:S04]  /*8fa0*/  @P0 LDG.E.U16 R118, desc[UR8][R140.64] ;  /* 0x000000088c760981 */ /* 0x000f28000c1e1500 */
[----:B--2---:R-:W2:Y:S04]  /*8fb0*/  @P0 LDG.E.U16 R42, desc[UR8][R48.64] ;  /* 0x00000008302a0981 */ /* 0x004ea8000c1e1500 */
[----:B------:R-:W2:Y:S01]  /*8fc0*/  @P0 LDG.E.U16 R43, desc[UR8][R104.64] ;  /* 0x00000008682b0981 */ /* 0x000ea2000c1e1500 */
[----:B0-----:R-:W-:-:S03]  /*8fd0*/  IMAD.WIDE R138, R160, 0x2, R202 ;  /* 0x00000002a08a7825 */ /* 0x001fc600078e02ca */
[----:B------:R-:W2:Y:S04]  /*8fe0*/  @P0 LDG.E.U16 R8, desc[UR8][R202.64] ;  /* 0x00000008ca080981 */ /* 0x000ea8000c1e1500 */
[----:B------:R-:W2:Y:S04]  /*8ff0*/  LDL.LU.64 R48, [R1+0x970] ;  /* 0x0009700001307983 */ /* 0x000ea80000300a00 */
[----:B------:R-:W2:Y:S01]  /*9000*/  LDL.LU.64 R104, [R1+0x968] ;  /* 0x0009680001687983 */ /* 0x000ea20000300a00 */
[----:B------:R-:W-:-:S03]  /*9010*/  IMAD.WIDE R136, R160, 0x2, R200 ;  /* 0x00000002a0887825 */ /* 0x000fc600078e02c8 */
[----:B------:R-:W2:Y:S04]  /*9020*/  @P0 LDG.E.U16 R9, desc[UR8][R200.64] ;  /* 0x00000008c8090981 */ /* 0x000ea8000c1e1500 */
[----:B------:R0:W2:Y:S04]  /*9030*/  @P0 LDG.E.U16 R14, desc[UR8][R134.64] ;  /* 0x00000008860e0981 */ /* 0x0000a8000c1e1500 */
[----:B------:R0:W2:Y:S04]  /*9040*/  @P0 LDG.E.U16 R15, desc[UR8][R132.64] ;  /* 0x00000008840f0981 */ /* 0x0000a8000c1e1500 */
[----:B---3--:R-:W3:Y:S04]  /*9050*/  @P0 LDG.E.U16 R44, desc[UR8][R50.64] ;  /* 0x00000008322c0981 */ /* 0x008ee8000c1e1500 */
[----:B------:R-:W3:Y:S01]  /*9060*/  @P0 LDG.E.U16 R45, desc[UR8][R102.64] ;  /* 0x00000008662d0981 */ /* 0x000ee2000c1e1500 */
[----:B------:R-:W-:-:S03]  /*9070*/  IMAD.WIDE R130, R163, 0x2, R200 ;  /* 0x00000002a3827825 */ /* 0x000fc600078e02c8 */
[----:B----4-:R-:W4:Y:S04]  /*9080*/  @P0 LDG.E.U16 R108, desc[UR8][R182.64] ;  /* 0x00000008b66c0981 */ /* 0x010f28000c1e1500 */
[----:B------:R-:W3:Y:S04]  /*9090*/  LDL.LU.64 R50, [R1+0x960] ;  /* 0x0009600001327983 */ /* 0x000ee80000300a00 */
[----:B------:R-:W4:Y:S04]  /*90a0*/  LDL.LU.64 R102, [R1+0x958] ;  /* 0x0009580001667983 */ /* 0x000f280000300a00 */
[----:B------:R-:W4:Y:S04]  /*90b0*/  @P0 LDG.E.U16 R109, desc[UR8][R180.64] ;  /* 0x00000008b46d0981 */ /* 0x000f28000c1e1500 */
[----:B------:R-:W4:Y:S04]  /*90c0*/  @P0 LDG.E.U16 R46, desc[UR8][R100.64] ;  /* 0x00000008642e0981 */ /* 0x000f28000c1e1500 */
[----:B------:R-:W4:Y:S04]  /*90d0*/  @P0 LDG.E.U16 R47, desc[UR8][R52.64] ;  /* 0x00000008342f0981 */ /* 0x000f28000c1e1500 */
[----:B------:R-:W4:Y:S04]  /*90e0*/  @P0 LDG.E.U16 R106, desc[UR8][R186.64] ;  /* 0x00000008ba6a0981 */ /* 0x000f28000c1e1500 */
[----:B------:R-:W4:Y:S04]  /*90f0*/  LDL.LU.64 R100, [R1+0x950] ;  /* 0x0009500001647983 */ /* 0x000f280000300a00 */
[----:B------:R-:W4:Y:S04]  /*9100*/  LDL.LU.64 R52, [R1+0x948] ;  /* 0x0009480001347983 */ /* 0x000f280000300a00 */
        /* <DEDUP_REMOVED lines=12> */
[----:B------:R-:W2:Y:S04]  /*91d0*/  @P0 LDG.E.U16 R124, desc[UR8][R130.64] ;  /* 0x00000008827c0981 */ /* 0x000ea8000c1e1500 */
[----:B------:R-:W2:Y:S04]  /*91e0*/  @P0 LDG.E.U16 R122, desc[UR8][R134.64] ;  /* 0x00000008867a0981 */ /* 0x000ea8000c1e1500 */
[----:B---3--:R-:W3:Y:S04]  /*91f0*/  @P0 LDG.E.U16 R50, desc[UR8][R56.64] ;  /* 0x0000000838320981 */ /* 0x008ee8000c1e1500 */
[----:B------:R-:W3:Y:S04]  /*9200*/  @P0 LDG.E.U16 R51, desc[UR8][R96.64] ;  /* 0x0000000860330981 */ /* 0x000ee8000c1e1500 */
[----:B----4-:R-:W4:Y:S04]  /*9210*/  @P0 LDG.E.U16 R102, desc[UR8][R194.64] ;  /* 0x00000008c2660981 */ /* 0x010f28000c1e1500 */
[----:B------:R-:W3:Y:S04]  /*9220*/  LDL.LU.64 R56, [R1+0x930] ;  /* 0x0009300001387983 */ /* 0x000ee80000300a00 */
[----:B------:R-:W-:Y:S04]  /*9230*/  STL.64 [R1+0x768], R142 ;  /* 0x0007688e01007387 */ /* 0x000fe80000100a00 */
        /* <DEDUP_REMOVED lines=10> */
[----:B--2---:R-:W2:Y:S04]  /*92e0*/  @P0 LDG.E.U16 R54, desc[UR8][R60.64] ;  /* 0x000000083c360981 */ /* 0x004ea8000c1e1500 */
[----:B------:R-:W2:Y:S04]  /*92f0*/  @P0 LDG.E.U16 R55, desc[UR8][R92.64] ;  /* 0x000000085c370981 */ /* 0x000ea8000c1e1500 */
[----:B------:R-:W2:Y:S04]  /*9300*/  @P0 LDG.E.U16 R98, desc[UR8][R212.64] ;  /* 0x00000008d4620981 */ /* 0x000ea8000c1e1500 */
[----:B------:R-:W2:Y:S04]  /*9310*/  LDL.LU.64 R60, [R1+0x910] ;  /* 0x00091000013c7983 */ /* 0x000ea80000300a00 */
[----:B------:R-:W2:Y:S04]  /*9320*/  LDL.LU.64 R92, [R1+0x908] ;  /* 0x00090800015c7983 */ /* 0x000ea80000300a00 */
[----:B------:R-:W2:Y:S04]  /*9330*/  @P0 LDG.E.U16 R99, desc[UR8][R210.64] ;  /* 0x00000008d2630981 */ /* 0x000ea8000c1e1500 */
[----:B---3--:R-:W3:Y:S04]  /*9340*/  @P0 LDG.E.U16 R56, desc[UR8][R62.64] ;  /* 0x000000083e380981 */ /* 0x008ee8000c1e1500 */
[----:B------:R-:W3:Y:S04]  /*9350*/  @P0 LDG.E.U16 R57, desc[UR8][R90.64] ;  /* 0x000000085a390981 */ /* 0x000ee8000c1e1500 */
        /* <DEDUP_REMOVED lines=10> */
[----:B--2---:R-:W2:Y:S04]  /*9400*/  @P0 LDG.E.U16 R60, desc[UR8][R66.64] ;  /* 0x00000008423c0981 */ /* 0x004ea8000c1e1500 */
[----:B------:R-:W2:Y:S04]  /*9410*/  @P0 LDG.E.U16 R61, desc[UR8][R86.64] ;  /* 0x00000008563d0981 */ /* 0x000ea8000c1e1500 */
[----:B------:R-:W2:Y:S04]  /*9420*/  @P0 LDG.E.U16 R92, desc[UR8][R226.64] ;  /* 0x00000008e25c0981 */ /* 0x000ea8000c1e1500 */
[----:B------:R-:W2:Y:S04]  /*9430*/  LDL.LU.64 R66, [R1+0x8e0] ;  /* 0x0008e00001427983 */ /* 0x000ea80000300a00 */
[----:B------:R-:W2:Y:S04]  /*9440*/  LDL.LU.64 R86, [R1+0x8d8] ;  /* 0x0008d80001567983 */ /* 0x000ea80000300a00 */
[----:B------:R0:W2:Y:S01]  /*9450*/  @P0 LDG.E.U16 R93, desc[UR8][R224.64] ;  /* 0x00000008e05d0981 */ /* 0x0000a2000c1e1500 */
[----:B------:R-:W-:-:S04]  /*9460*/  @!UP1 UIADD3 UR14, UPT, UPT, -UR14, 0x100000, URZ ;  /* 0x001000000e0e9890 */ /* 0x000fc8000fffe1ff */
[----:B------:R-:W-:Y:S02]  /*9470*/  @!UP1 USHF.L.U32 UR15, UR14, 0xb, URZ ;  /* 0x0000000b0e0f9899 */ /* 0x000fe400080006ff */
[----:B------:R-:W-:Y:S01]  /*9480*/  @!UP1 USHF.L.U32 UR14, UR14, 0x1, URZ ;  /* 0x000000010e0e9899 */ /* 0x000fe200080006ff */
[----:B------:R-:W-:Y:S01]  /*9490*/  ISETP.EQ.U32.AND P1, PT, RZ, UR44, P0 ;  /* 0x0000002cff007c0c */ /* 0x000fe20008722070 */
[----:B0-----:R-:W0:Y:S01]  /*94a0*/  LDC.64 R224, c[0x0][0x390] ;  /* 0x0000e400ffe07b82 */ /* 0x001e220000000a00 */
        /* <DEDUP_REMOVED lines=16> */
[----:B------:R-:W-:Y:S04]  /*95b0*/  STL.64 [R1+0x760], R140 ;  /* 0x0007608c01007387 */ /* 0x000fe80000100a00 */
[----:B------:R-:W2:Y:S04]  /*95c0*/  LDL.LU.64 R72, [R1+0x8a8] ;  /* 0x0008a80001487983 */ /* 0x000ea80000300a00 */
[----:B------:R-:W2:Y:S04]  /*95d0*/  @P0 LDG.E.U16 R87, desc[UR8][R236.64] ;  /* 0x00000008ec570981 */ /* 0x000ea8000c1e1500 */
[----:B---3--:R-:W3:Y:S04]  /*95e0*/  @P0 LDG.E.U16 R84, desc[UR8][R242.64] ;  /* 0x00000008f2540981 */ /* 0x008ee8000c1e1500 */
[----:B----4-:R-:W4:Y:S04]  /*95f0*/  @P0 LDG.E.U16 R68, desc[UR8][R78.64] ;  /* 0x000000084e440981 */ /* 0x010f28000c1e1500 */
[----:B------:R-:W3:Y:S04]  /*9600*/  @P0 LDG.E.U16 R69, desc[UR8][R74.64] ;  /* 0x000000084a450981 */ /* 0x000ee8000c1e1500 */
[----:B------:R-:W3:Y:S04]  /*9610*/  @P0 LDG.E.U16 R85, desc[UR8][R240.64] ;  /* 0x00000008f0550981 */ /* 0x000ee8000c1e1500 */
[----:B------:R-:W3:Y:S04]  /*9620*/  LDL.LU.64 R78, [R1+0x8a0] ;  /* 0x0008a000014e7983 */ /* 0x000ee80000300a00 */
[----:B------:R-:W4:Y:S04]  /*9630*/  LDL.LU.64 R74, [R1+0x898] ;  /* 0x00089800014a7983 */ /* 0x000f280000300a00 */
[----:B------:R-:W-:Y:S04]  /*9640*/  STL.64 [R1+0x6e8], R138 ;  /* 0x0006e88a01007387 */ /* 0x000fe80000100a00 */
[----:B------:R-:W4:Y:S04]  /*9650*/  @P0 LDG.E.U16 R82, desc[UR8][R246.64] ;  /* 0x00000008f6520981 */ /* 0x000f28000c1e1500 */
[----:B------:R-:W4:Y:S04]  /*9660*/  @P0 LDG.E.U16 R80, desc[UR8][R250.64] ;  /* 0x00000008fa500981 */ /* 0x000f28000c1e1500 */
[----:B------:R-:W4:Y:S04]  /*9670*/  @P0 LDG.E.U16 R81, desc[UR8][R248.64] ;  /* 0x00000008f8510981 */ /* 0x000f28000c1e1500 */
[----:B------:R-:W4:Y:S04]  /*9680*/  @P0 LDG.E.U16 R83, desc[UR8][R244.64] ;  /* 0x00000008f4530981 */ /* 0x000f28000c1e1500 */
[----:B--2---:R-:W2:Y:S04]  /*9690*/  @P0 LDG.E.U16 R70, desc[UR8][R76.64] ;  /* 0x000000084c460981 */ /* 0x004ea8000c1e1500 */
[----:B------:R-:W2:Y:S04]  /*96a0*/  @P0 LDG.E.U16 R71, desc[UR8][R6.64] ;  /* 0x0000000806470981 */ /* 0x000ea8000c1e1500 */
[----:B------:R-:W2:Y:S04]  /*96b0*/  @P0 LDG.E.U16 R72, desc[UR8][R4.64] ;  /* 0x0000000804480981 */ /* 0x000ea8000c1e1500 */
[----:B------:R-:W2:Y:S04]  /*96c0*/  LDL.LU.64 R76, [R1+0x890] ;  /* 0x00089000014c7983 */ /* 0x000ea80000300a00 */
[----:B------:R-:W-:Y:S04]  /*96d0*/  STL.64 [R1+0x6e0], R136 ;  /* 0x0006e08801007387 */ /* 0x000fe80000100a00 */
[----:B------:R-:W2:Y:S04]  /*96e0*/  LDL.LU.64 R6, [R1+0x888] ;  /* 0x0008880001067983 */ /* 0x000ea80000300a00 */
[----:B------:R-:W2:Y:S04]  /*96f0*/  LDL.LU.64 R4, [R1+0x880] ;  /* 0x0008800001047983 */ /* 0x000ea80000300a00 */
[----:B------:R-:W2:Y:S04]  /*9700*/  @P0 LDG.E.U16 R73, desc[UR8][R2.64] ;  /* 0x0000000802490981 */ /* 0x000ea8000c1e1500 */
[----:B---3--:R-:W3:Y:S04]  /*9710*/  @P0 LDG.E.U16 R78, desc[UR8][R170.64] ;  /* 0x00000008aa4e0981 */ /* 0x008ee8000c1e1500 */
[----:B------:R-:W3:Y:S04]  /*9720*/  LDL.LU.64 R2, [R1+0x878] ;  /* 0x0008780001027983 */ /* 0x000ee80000300a00 */
[----:B----4-:R-:W4:Y:S04]  /*9730*/  @P0 LDG.E.U16 R74, desc[UR8][R204.64] ;  /* 0x00000008cc4a0981 */ /* 0x010f28000c1e1500 */
[----:B------:R-:W3:Y:S04]  /*9740*/  @P0 LDG.E.U16 R75, desc[UR8][R218.64] ;  /* 0x00000008da4b0981 */ /* 0x000ee8000c1e1500 */
[----:B------:R-:W3:Y:S04]  /*9750*/  @P0 LDG.E.U16 R79, desc[UR8][R172.64] ;  /* 0x00000008ac4f0981 */ /* 0x000ee8000c1e1500 */
[----:B------:R-:W3:Y:S04]  /*9760*/  LDL.LU.64 R204, [R1+0x870] ;  /* 0x0008700001cc7983 */ /* 0x000ee80000300a00 */
[----:B------:R-:W5:Y:S04]  /*9770*/  LDL.LU R219, [R1+0x86c] ;  /* 0x00086c0001db7983 */ /* 0x000f680000300800 */
[----:B--2---:R2:W4:Y:S04]  /*9780*/  @P0 LDG.E.U16 R76, desc[UR8][R128.64] ;  /* 0x00000008804c0981 */ /* 0x004528000c1e1500 */
[----:B------:R-:W4:Y:S01]  /*9790*/  @P0 LDG.E.U16 R77, desc[UR8][R168.64] ;  /* 0x00000008a84d0981 */ /* 0x000f22000c1e1500 */
[----:B--2---:R-:W-:-:S05]  /*97a0*/  IMAD.WIDE R128, R161, 0x2, R202 ;  /* 0x00000002a1807825 */ /* 0x004fca00078e02ca */
[----:B------:R2:W-:Y:S04]  /*97b0*/  STL.64 [R1+0x668], R128 ;  /* 0x0006688001007387 */ /* 0x0005e80000100a00 */
[----:B------:R2:W4:Y:S04]  /*97c0*/  @P0 LDG.E.U16 R121, desc[UR8][R128.64] ;  /* 0x0000000880790981 */ /* 0x000528000c1e1500 */
[----:B------:R0:W-:Y:S04]  /*97d0*/  STL.64 [R1+0x660], R134 ;  /* 0x0006608601007387 */ /* 0x0001e80000100a00 */
[----:B------:R-:W-:Y:S01]  /*97e0*/  STL.64 [R1+0x5e8], R132 ;  /* 0x0005e88401007387 */ /* 0x000fe20000100a00 */
[----:B--2---:R-:W-:-:S03]  /*97f0*/  IMAD R128, R165, 0x37, RZ ;  /* 0x00000037a5807824 */ /* 0x004fc600078e02ff */
[----:B------:R2:W-:Y:S01]  /*9800*/  STL.64 [R1+0x5e0], R130 ;  /* 0x0005e08201007387 */ /* 0x0005e20000100a00 */
[----:B------:R-:W-:Y:S02]  /*9810*/  IMAD R129, R166, 0x3f, RZ ;  /* 0x0000003fa6817824 */ /* 0x000fe400078e02ff */
[----:B0-----:R-:W-:-:S04]  /*9820*/  IMAD.WIDE R134, R128, 0x2, R200 ;  /* 0x0000000280867825 */ /* 0x001fc800078e02c8 */
[----:B--2---:R-:W-:Y:S01]  /*9830*/  IMAD.WIDE R130, R128, 0x2, R202 ;  /* 0x0000000280827825 */ /* 0x004fe200078e02ca */
[----:B------:R-:W-:Y:S01]  /*9840*/  PRMT R128, RZ, 0x7610, R128 ;  /* 0x00007610ff807816 */ /* 0x000fe20000000080 */
[----:B------:R-:W2:Y:S02]  /*9850*/  @P0 LDG.E.U16 R126, desc[UR8][R134.64] ;  /* 0x00000008867e0981 */ /* 0x000ea4000c1e1500 */
[C---:B------:R-:W-:Y:S02]  /*9860*/  IMAD.WIDE R132, R129.reuse, 0x2, R202 ;  /* 0x0000000281847825 */ /* 0x040fe400078e02ca */
[----:B------:R0:W-:Y:S04]  /*9870*/  STL.64 [R1+0x4c8], R130 ;  /* 0x0004c88201007387 */ /* 0x0001e80000100a00 */
[----:B------:R0:W2:Y:S04]  /*9880*/  @P0 LDG.E.U16 R125, desc[UR8][R130.64] ;  /* 0x00000008827d0981 */ /* 0x0000a8000c1e1500 */
[----:B------:R-:W2:Y:S01]  /*9890*/  @P0 LDG.E.U16 R127, desc[UR8][R132.64] ;  /* 0x00000008847f0981 */ /* 0x000ea2000c1e1500 */
[----:B0-----:R-:W-:-:S05]  /*98a0*/  IMAD.WIDE R130, R129, 0x2, R200 ;  /* 0x0000000281827825 */ /* 0x001fca00078e02c8 */
[----:B------:R0:W2:Y:S01]  /*98b0*/  @P0 LDG.E.U16 R128, desc[UR8][R130.64] ;  /* 0x0000000882800981 */ /* 0x0000a2000c1e1500 */
[----:B------:R-:W-:-:S04]  /*98c0*/  MOV R129, UR10 ;  /* 0x0000000a00817c02 */ /* 0x000fc80008000f00 */
[----:B------:R-:W-:-:S05]  /*98d0*/  LEA R129, R129, R252, 0x7 ;  /* 0x000000fc81817211 */ /* 0x000fca00078e38ff */
[----:B------:R0:W-:Y:S04]  /*98e0*/  STS.U16 [R129+UR4+0x10400], R0 ;  /* 0x0104000081007988 */ /* 0x0001e80008000404 */
[----:B---3--:R3:W-:Y:S01]  /*98f0*/  STS.U16 [R129+UR4+0x14400], R2 ;  /* 0x0144000281007988 */ /* 0x0087e20008000404 */
[----:B0-----:R-:W-:-:S03]  /*9900*/  LOP3.LUT R0, R129, 0x10, RZ, 0x3c, !PT ;  /* 0x0000001081007812 */ /* 0x001fc600078e3cff */
[----:B------:R-:W-:Y:S01]  /*9910*/  STS.U16 [R129+UR4+0x10000], R8 ;  /* 0x0100000881007988 */ /* 0x000fe20008000404 */
[----:B---3--:R-:W-:-:S03]  /*9920*/  LOP3.LUT R2, R129, 0x20, RZ, 0x3c, !PT ;  /* 0x0000002081027812 */ /* 0x008fc600078e3cff */
        /* <DEDUP_REMOVED lines=31> */
[----:B0-----:R-:W-:-:S03]  /*9b20*/  LOP3.LUT R0, R129, 0x30, RZ, 0x3c, !PT ;  /* 0x0000003081007812 */ /* 0x001fc600078e3cff */
        /* <DEDUP_REMOVED lines=14> */
[----:B------:R-:W-:Y:S01]  /*9c10*/  STL.64 [R1+0x4c0], R134 ;  /* 0x0004c08601007387 */ /* 0x000fe20000100a00 */
        /* <DEDUP_REMOVED lines=17> */
[----:B------:R-:W-:Y:S04]  /*9d30*/  STL.64 [R1+0x4b8], R132 ;  /* 0x0004b88401007387 */ /* 0x000fe80000100a00 */
[----:B------:R-:W-:Y:S01]  /*9d40*/  STS.U16 [R2+UR4+0x10200], R5 ;  /* 0x0102000502007988 */ /* 0x000fe20008000404 */
[----:B0-----:R-:W-:-:S03]  /*9d50*/  LOP3.LUT R0, R129, 0x50, RZ, 0x3c, !PT ;  /* 0x0000005081007812 */ /* 0x001fc600078e3cff */
[----:B------:R-:W-:Y:S04]  /*9d60*/  STS.U16 [R2+UR4+0x14200], R6 ;  /* 0x0142000602007988 */ /* 0x000fe80008000404 */
[----:B------:R0:W-:Y:S04]  /*9d70*/  STS.U16 [R2+UR4+0x10600], R68 ;  /* 0x0106004402007988 */ /* 0x0001e80008000404 */
[----:B------:R3:W-:Y:S04]  /*9d80*/  STS.U16 [R2+UR4+0x14600], R69 ;  /* 0x0146004502007988 */ /* 0x0007e80008000404 */
[----:B------:R1:W-:Y:S01]  /*9d90*/  STS.U16 [R2+UR4+0x10a00], R70 ;  /* 0x010a004602007988 */ /* 0x0003e20008000404 */
[----:B0-----:R-:W0:Y:S03]  /*9da0*/  LDC R68, c[0x0][0x3d8] ;  /* 0x0000f600ff447b82 */ /* 0x001e260000000800 */
[----:B------:R-:W-:Y:S04]  /*9db0*/  STS.U16 [R2+UR4+0x14a00], R71 ;  /* 0x014a004702007988 */ /* 0x000fe80008000404 */
[----:B------:R2:W-:Y:S01]  /*9dc0*/  STS.U16 [R2+UR4+0x10e00], R72 ;  /* 0x010e004802007988 */ /* 0x0005e20008000404 */
[----:B---3--:R-:W3:Y:S03]  /*9dd0*/  LDC R69, c[0x0][0x3d8] ;  /* 0x0000f600ff457b82 */ /* 0x008ee60000000800 */
[----:B------:R-:W-:Y:S04]  /*9de0*/  STS.U16 [R2+UR4+0x14e00], R73 ;  /* 0x014e004902007988 */ /* 0x000fe80008000404 */
[----:B----4-:R-:W-:Y:S01]  /*9df0*/  STS.U16 [R2+UR4+0x11200], R74 ;  /* 0x0112004a02007988 */ /* 0x010fe20008000404 */
[----:B-1----:R-:W1:Y:S03]  /*9e00*/  LDC R70, c[0x0][0x3d8] ;  /* 0x0000f600ff467b82 */ /* 0x002e660000000800 */
[----:B------:R-:W-:Y:S04]  /*9e10*/  STS.U16 [R2+UR4+0x15200], R75 ;  /* 0x0152004b02007988 */ /* 0x000fe80008000404 */
[----:B------:R-:W-:Y:S01]  /*9e20*/  STS.U16 [R2+UR4+0x11600], R76 ;  /* 0x0116004c02007988 */ /* 0x000fe20008000404 */
[----:B--2---:R-:W2:Y:S03]  /*9e30*/  LDC R72, c[0x0][0x3d8] ;  /* 0x0000f600ff487b82 */ /* 0x004ea60000000800 */
[----:B------:R-:W-:Y:S04]  /*9e40*/  STS.U16 [R2+UR4+0x15600], R77 ;  /* 0x0156004d02007988 */ /* 0x000fe80008000404 */
[----:B------:R-:W-:Y:S04]  /*9e50*/  STS.U16 [R2+UR4+0x11a00], R78 ;  /* 0x011a004e02007988 */ /* 0x000fe80008000404 */
[----:B------:R-:W-:Y:S04]  /*9e60*/  STS.U16 [R2+UR4+0x15a00], R79 ;  /* 0x015a004f02007988 */ /* 0x000fe80008000404 */
[----:B------:R-:W-:Y:S04]  /*9e70*/  STS.U16 [R2+UR4+0x11e00], R80 ;  /* 0x011e005002007988 */ /* 0x000fe80008000404 */
[----:B------:R4:W-:Y:S04]  /*9e80*/  STS.U16 [R2+UR4+0x15e00], R81 ;  /* 0x015e005102007988 */ /* 0x0009e80008000404 */
[----:B------:R0:W-:Y:S01]  /*9e90*/  STL.64 [R1+0x4b0], R130 ;  /* 0x0004b08201007387 */ /* 0x0001e20000100a00 */
[----:B----4-:R-:W-:-:S03]  /*9ea0*/  LOP3.LUT R2, R129, 0x60, RZ, 0x3c, !PT ;  /* 0x0000006081027812 */ /* 0x010fc600078e3cff */
[----:B------:R-:W-:Y:S01]  /*9eb0*/  STS.U16 [R0+UR4+0x10280], R82 ;  /* 0x0102805200007988 */ /* 0x000fe20008000404 */
[----:B0-----:R-:W-:-:S03]  /*9ec0*/  IMAD.U32 R130, RZ, RZ, UR4 ;  /* 0x00000004ff827e24 */ /* 0x001fc6000f8e00ff */
        /* <DEDUP_REMOVED lines=31> */
[----:B------:R4:W-:Y:S01]  /*a0c0*/  STL [R1+0x868], R130 ;  /* 0x0008688201007387 */ /* 0x0009e20000100800 */
[----:B0-----:R-:W0:Y:S01]  /*a0d0*/  LDC R2, c[0x0][0x3d8] ;  /* 0x0000f600ff027b82 */ /* 0x001e220000000800 */
[----:B------:R-:W-:Y:S01]  /*a0e0*/  LOP3.LUT R129, R129, 0x70, RZ, 0x3c, !PT ;  /* 0x0000007081817812 */ /* 0x000fe200078e3cff */
[----:B------:R-:W-:Y:S01]  /*a0f0*/  VOTEU.ALL UP2, P5 ;  /* 0x0000000000ff7886 */ /* 0x000fe20002840000 */
[----:B------:R-:W-:-:S03]  /*a100*/  SHF.R.U32.HI R71, RZ, 0x6, R204 ;  /* 0x00000006ff477819 */ /* 0x000fc600000116cc */
[----:B------:R4:W-:Y:S01]  /*a110*/  STS.U16 [R129+UR4+0x14380], R7 ;  /* 0x0143800781007988 */ /* 0x0009e20008000404 */
[----:B------:R-:W-:-:S03]  /*a120*/  UIMAD UR12, UR16, UR12, URZ ;  /* 0x0000000c100c72a4 */ /* 0x000fc6000f8e02ff */
[----:B------:R4:W-:Y:S01]  /*a130*/  STS.U16 [R129+UR4+0x10380], R114 ;  /* 0x0103807281007988 */ /* 0x0009e20008000404 */
[----:B------:R-:W-:-:S03]  /*a140*/  UIADD3 UR7, UPT, UPT, UR5, 0x100, URZ ;  /* 0x0000010005077890 */ /* 0x000fc6000fffe0ff */
[----:B------:R4:W-:Y:S04]  /*a150*/  STS.U16 [R129+UR4+0x10780], R115 ;  /* 0x0107807381007988 */ /* 0x0009e80008000404 */
        /* <DEDUP_REMOVED lines=12> */
[----:B------:R4:W-:Y:S01]  /*a220*/  STS.U16 [R129+UR4+0x15f80], R128 ;  /* 0x015f808081007988 */ /* 0x0009e20008000404 */
[----:B------:R0:W-:Y:S06]  /*a230*/  MEMBAR.ALL.CTA ;  /* 0x0000000000007992 */ /* 0x0001ec0000008000 */
[----:B0-----:R-:W-:Y:S04]  /*a240*/  FENCE.VIEW.ASYNC.S ;  /* 0x00000000000073c6 */ /* 0x001fe80000000000 */
[----:B------:R-:W0:Y:S02]  /*a250*/  FENCE.VIEW.ASYNC.S ;  /* 0x00000000000073c6 */ /* 0x000e240000000000 */
[----:B0-----:R4:W0:Y:S01]  /*a260*/  @!UP2 SYNCS.EXCH.64 URZ, [UR4+0x18000], UR14 ;  /* 0x0180000e04ffa5b2 */ /* 0x0018220008000100 */
[----:B------:R-:W-:-:S02]  /*a270*/  SGXT.U32 R71, R71, 0x1 ;  /* 0x000000014747781a */ /* 0x000fc40000000000 */
[----:B------:R-:W-:Y:S01]  /*a280*/  IADD3 R196, PT, PT, R130, 0x18000, RZ ;  /* 0x0001800082c47810 */ /* 0x000fe20007ffe0ff */
[----:B0-----:R-:W-:Y:S06]  /*a290*/  BAR.SYNC.DEFER_BLOCKING 0x0 ;  /* 0x0000000000007b1d */ /* 0x001fec0000010000 */
[----:B-1234-:R-:W-:Y:S05]  /*a2a0*/  @!P1 BRA `(.L_x_6) ;  /* 0x0000000400789947 */ /* 0x01efea0003800000 */
[----:B------:R-:W-:Y:S01]  /*a2b0*/  USHF.R.U32.HI UR70, URZ, 0x4, UR4 ;  /* 0x00000004ff467899 */ /* 0x000fe20008011604 */
[----:B------:R-:W-:Y:S01]  /*a2c0*/  MOV R197, RZ ;  /* 0x000000ff00c57202 */ /* 0x000fe20000000f00 */
[----:B------:R-:W-:Y:S02]  /*a2d0*/  UIADD3 UR16, UPT, UPT, UR4, 0x10000, URZ ;  /* 0x0001000004107890 */ /* 0x000fe4000fffe0ff */
[----:B------:R-:W-:Y:S02]  /*a2e0*/  USGXT.U32 UR70, UR70, 0xe ;  /* 0x0000000e4646789a */ /* 0x000fe40008000000 */
[----:B------:R-:W-:Y:S02]  /*a2f0*/  USHF.R.U32.HI UR16, URZ, 0x4, UR16 ;  /* 0x00000004ff107899 */ /* 0x000fe40008011610 */
[----:B------:R-:W-:Y:S02]  /*a300*/  UIADD3 UR74, UP2, UPT, UR70, 0x8000080, URZ ;  /* 0x08000080464a7890 */ /* 0x000fe4000ff5e0ff */
[----:B------:R-:W-:Y:S01]  /*a310*/  USGXT.U32 UR68, UR16, 0xe ;  /* 0x0000000e1044789a */ /* 0x000fe20008000000 */
[----:B------:R-:W-:Y:S01]  /*a320*/  UMOV UR14, URZ ;  /* 0x000000ff000e7c82 */ /* 0x000fe20008000000 */
[----:B------:R-:W-:Y:S01]  /*a330*/  UMOV UR15, URZ ;  /* 0x000000ff000f7c82 */ /* 0x000fe20008000000 */
[----:B------:R-:W-:-:S02]  /*a340*/  UIADD3.X UR75, UPT, UPT, UR14, 0x40004040, URZ, UP2, !UPT ;  /* 0x400040400e4b7890 */ /* 0x000fc400097fe4ff */
[----:B------:R-:W-:Y:S01]  /*a350*/  UIADD3 UR20, UP2, UPT, UR68, 0x2, URZ ;  /* 0x0000000244147890 */ /* 0x000fe2000ff5e0ff */
[----:B------:R-:W-:-:S03]  /*a360*/  ELECT P2, URZ, PT ;  /* 0x0000000000ff782f */ /* 0x000fc60003840000 */
[----:B------:R-:W-:Y:S02]  /*a370*/  UIADD3.X UR21, UPT, UPT, UR15, 0x40004040, URZ, UP2, !UPT ;  /* 0x400040400f157890 */ /* 0x000fe400097fe4ff */
[----:B------:R-:W-:Y:S02]  /*a380*/  ULOP3.LUT UR70, UR70, 0x8000000, URZ, 0xfc, !UPT ;  /* 0x0800000046467892 */ /* 0x000fe4000f8efcff */
[----:B------:R-:W-:Y:S02]  /*a390*/  UIADD3.64 UR14, UPT, UPT, UR74, 0x80, URZ ;  /* 0x000000804a0e7897 */ /* 0x000fe4000fffe0ff */
[----:B------:R-:W-:Y:S02]  /*a3a0*/  UIADD3.64 UR18, UPT, UPT, UR20, 0x2, URZ ;  /* 0x0000000214127897 */ /* 0x000fe4000fffe0ff */
[----:B------:R-:W-:Y:S02]  /*a3b0*/  UIADD3.64 UR62, UPT, UPT, UR74, 0x100, URZ ;  /* 0x000001004a3e7897 */ /* 0x000fe4000fffe0ff */
[----:B------:R-:W-:Y:S01]  /*a3c0*/  UIADD3.64 UR64, UPT, UPT, UR20, 0x4, URZ ;  /* 0x0000000414407897 */ /* 0x000fe2000fffe0ff */
[----:B------:R-:W-:Y:S01]  /*a3d0*/  @P2 MOV R0, R196 ;  /* 0x000000c400002202 */ /* 0x000fe20000000f00 */
[----:B------:R-:W-:-:S02]  /*a3e0*/  UIADD3.64 UR58, UPT, UPT, UR74, 0x180, URZ ;  /* 0x000001804a3a7897 */ /* 0x000fc4000fffe0ff */
[----:B------:R-:W-:Y:S01]  /*a3f0*/  UIADD3.64 UR56, UPT, UPT, UR20, 0x1fe, URZ ;  /* 0x000001fe14387897 */ /* 0x000fe2000fffe0ff */
[----:B------:R-:W-:Y:S01]  /*a400*/  @P2 R2UR UR13, R0 ;  /* 0x00000000000d22ca */ /* 0x000fe200000e0000 */
[----:B------:R-:W-:Y:S01]  /*a410*/  UMOV UR66, 0x0 ;  /* 0x0000000000427882 */ /* 0x000fe20000000000 */
[----:B------:R-:W-:Y:S01]  /*a420*/  UMOV UR67, 0x8108010 ;  /* 0x0810801000437882 */ /* 0x000fe20000000000 */
[----:B------:R-:W-:Y:S01]  /*a430*/  UIADD3.64 UR48, UPT, UPT, UR74, 0x200, URZ ;  /* 0x000002004a307897 */ /* 0x000fe2000fffe0ff */
[----:B------:R-:W-:Y:S01]  /*a440*/  UMOV UR71, 0x40004040 ;  /* 0x4000404000477882 */ /* 0x000fe20000000000 */
[----:B------:R-:W-:Y:S01]  /*a450*/  UMOV UR69, 0x40004040 ;  /* 0x4000404000457882 */ /* 0x000fe20000000000 */
[----:B------:R-:W-:Y:S01]  /*a460*/  UIADD3.64 UR42, UPT, UPT, UR20, 0x200, URZ ;  /* 0x00000200142a7897 */ /* 0x000fe2000fffe0ff */
[----:B------:R0:W-:Y:S01]  /*a470*/  UTCHMMA gdesc[UR70], gdesc[UR68], tmem[UR7], tmem[UR66], idesc[UR67], !UPT ;  /* 0x00ff4244460075ea */ /* 0x0001e2000f800007 */
[----:B------:R-:W-:Y:S01]  /*a480*/  UMOV UR24, 0x0 ;  /* 0x0000000000187882 */ /* 0x000fe20000000000 */
[----:B------:R-:W-:Y:S01]  /*a490*/  UMOV UR25, 0x8108010 ;  /* 0x0810801000197882 */ /* 0x000fe20000000000 */
[----:B------:R-:W-:Y:S01]  /*a4a0*/  UMOV UR76, 0x0 ;  /* 0x00000000004c7882 */ /* 0x000fe20000000000 */
[----:B------:R-:W-:Y:S01]  /*a4b0*/  UMOV UR77, 0x8108010 ;  /* 0x08108010004d7882 */ /* 0x000fe20000000000 */
[----:B------:R-:W-:Y:S01]  /*a4c0*/  UMOV UR60, 0x0 ;  /* 0x00000000003c7882 */ /* 0x000fe20000000000 */
[----:B------:R-:W-:Y:S01]  /*a4d0*/  UMOV UR61, 0x8108010 ;  /* 0x08108010003d7882 */ /* 0x000fe20000000000 */
[----:B------:R-:W-:Y:S01]  /*a4e0*/  UTCHMMA gdesc[UR74], gdesc[UR20], tmem[UR7], tmem[UR24], idesc[UR25], UPT ;  /* 0x00ff18144a0075ea */ /* 0x000fe2000b800007 */
[----:B------:R-:W-:Y:S01]  /*a4f0*/  UMOV UR52, 0x0 ;  /* 0x0000000000347882 */ /* 0x000fe20000000000 */
[----:B------:R-:W-:Y:S01]  /*a500*/  UMOV UR53, 0x8108010 ;  /* 0x0810801000357882 */ /* 0x000fe20000000000 */
[----:B------:R-:W-:Y:S01]  /*a510*/  UIADD3.64 UR30, UPT, UPT, UR74, 0x280, URZ ;  /* 0x000002804a1e7897 */ /* 0x000fe2000fffe0ff */
[----:B------:R-:W-:Y:S01]  /*a520*/  UTCHMMA gdesc[UR14], gdesc[UR18], tmem[UR7], tmem[UR76], idesc[UR77], UPT ;  /* 0x00ff4c120e0075ea */ /* 0x000fe2000b800007 */
[----:B0-----:R-:W-:Y:S01]  /*a530*/  UIADD3.64 UR66, UPT, UPT, UR20, 0x202, URZ ;  /* 0x0000020214427897 */ /* 0x001fe2000fffe0ff */
[----:B------:R-:W-:Y:S01]  /*a540*/  UTCHMMA gdesc[UR62], gdesc[UR64], tmem[UR7], tmem[UR60], idesc[UR61], UPT ;  /* 0x00ff3c403e0075ea */ /* 0x000fe2000b800007 */
[----:B------:R-:W-:Y:S01]  /*a550*/  UIADD3.64 UR54, UPT, UPT, UR74, 0x300, URZ ;  /* 0x000003004a367897 */ /* 0x000fe2000fffe0ff */
[----:B------:R0:W-:Y:S01]  /*a560*/  UTCHMMA gdesc[UR58], gdesc[UR56], tmem[UR7], tmem[UR52], idesc[UR53], UPT ;  /* 0x00ff34383a0075ea */ /* 0x0001e2000b800007 */
[----:B------:R-:W-:-:S02]  /*a570*/  UIADD3.64 UR70, UPT, UPT, UR20, 0x204, URZ ;  /* 0x0000020414467897 */ /* 0x000fc4000fffe0ff */
[----:B------:R-:W-:Y:S02]  /*a580*/  UIADD3.64 UR50, UPT, UPT, UR74, 0x380, URZ ;  /* 0x000003804a327897 */ /* 0x000fe4000fffe0ff */
[----:B------:R-:W-:Y:S01]  /*a590*/  UIADD3.64 UR68, UPT, UPT, UR20, 0x3fe, URZ ;  /* 0x000003fe14447897 */ /* 0x000fe2000fffe0ff */
[----:B------:R-:W-:Y:S01]  /*a5a0*/  UMOV UR36, 0x0 ;  /* 0x0000000000247882 */ /* 0x000fe20000000000 */
[----:B------:R-:W-:Y:S01]  /*a5b0*/  UMOV UR37, 0x8108010 ;  /* 0x0810801000257882 */ /* 0x000fe20000000000 */
[----:B------:R-:W-:Y:S01]  /*a5c0*/  UIADD3.64 UR46, UPT, UPT, UR74, 0x400, URZ ;  /* 0x000004004a2e7897 */ /* 0x000fe2000fffe0ff */
[----:B------:R1:W-:Y:S01]  /*a5d0*/  UTCHMMA gdesc[UR48], gdesc[UR42], tmem[UR7], tmem[UR36], idesc[UR37], UPT ;  /* 0x00ff242a300075ea */ /* 0x0003e2000b800007 */
[----:B0-----:R-:W-:Y:S02]  /*a5e0*/  UIADD3.64 UR52, UPT, UPT, UR20, 0x400, URZ ;  /* 0x0000040014347897 */ /* 0x001fe4000fffe0ff */
[----:B------:R-:W-:Y:S02]  /*a5f0*/  UIADD3.64 UR40, UPT, UPT, UR74, 0x480, URZ ;  /* 0x000004804a287897 */ /* 0x000fe4000fffe0ff */
[----:B------:R-:W-:-:S02]  /*a600*/  UIADD3.64 UR34, UPT, UPT, UR74, 0x500, URZ ;  /* 0x000005004a227897 */ /* 0x000fc4000fffe0ff */
[----:B------:R-:W-:Y:S02]  /*a610*/  UIADD3.64 UR28, UPT, UPT, UR74, 0x580, URZ ;  /* 0x000005804a1c7897 */ /* 0x000fe4000fffe0ff */
[----:B------:R-:W-:Y:S02]  /*a620*/  UIADD3.64 UR24, UPT, UPT, UR74, 0x600, URZ ;  /* 0x000006004a187897 */ /* 0x000fe4000fffe0ff */
[----:B------:R-:W-:Y:S02]  /*a630*/  UIADD3.64 UR18, UPT, UPT, UR74, 0x680, URZ ;  /* 0x000006804a127897 */ /* 0x000fe4000fffe0ff */
[----:B------:R-:W-:Y:S02]  /*a640*/  UIADD3.64 UR14, UPT, UPT, UR74, 0x700, URZ ;  /* 0x000007004a0e7897 */ /* 0x000fe4000fffe0ff */
[----:B------:R-:W-:Y:S02]  /*a650*/  UIADD3.64 UR76, UPT, UPT, UR20, 0x402, URZ ;  /* 0x00000402144c7897 */ /* 0x000fe4000fffe0ff */
[----:B------:R-:W-:-:S02]  /*a660*/  UIADD3.64 UR74, UPT, UPT, UR20, 0x404, URZ ;  /* 0x00000404144a7897 */ /* 0x000fc4000fffe0ff */
[----:B-1----:R-:W-:Y:S01]  /*a670*/  UIADD3.64 UR42, UPT, UPT, UR20, 0x5fe, URZ ;  /* 0x000005fe142a7897 */ /* 0x002fe2000fffe0ff */
[----:B------:R-:W-:Y:S01]  /*a680*/  UMOV UR64, 0x0 ;  /* 0x0000000000407882 */ /* 0x000fe20000000000 */
[----:B------:R-:W-:Y:S01]  /*a690*/  UMOV UR65, 0x8108010 ;  /* 0x0810801000417882 */ /* 0x000fe20000000000 */
[----:B------:R-:W-:Y:S01]  /*a6a0*/  UIADD3.64 UR36, UPT, UPT, UR20, 0x600, URZ ;  /* 0x0000060014247897 */ /* 0x000fe2000fffe0ff */
[----:B------:R0:W-:Y:S01]  /*a6b0*/  UTCHMMA gdesc[UR30], gdesc[UR66], tmem[UR7], tmem[UR64], idesc[UR65], UPT ;  /* 0x00ff40421e0075ea */ /* 0x0001e2000b800007 */
[----:B------:R-:W-:Y:S01]  /*a6c0*/  UIADD3.64 UR60, UPT, UPT, UR20, 0x602, URZ ;  /* 0x00000602143c7897 */ /* 0x000fe2000fffe0ff */
[----:B------:R-:W-:Y:S01]  /*a6d0*/  UMOV UR58, 0x0 ;  /* 0x00000000003a7882 */ /* 0x000fe20000000000 */
[----:B------:R-:W-:Y:S01]  /*a6e0*/  UMOV UR59, 0x8108010 ;  /* 0x08108010003b7882 */ /* 0x000fe20000000000 */
[----:B------:R-:W-:Y:S01]  /*a6f0*/  UIADD3.64 UR20, UPT, UPT, UR20, 0x604, URZ ;  /* 0x0000060414147897 */ /* 0x000fe2000fffe0ff */
[----:B------:R0:W-:Y:S01]  /*a700*/  UTCHMMA gdesc[UR54], gdesc[UR70], tmem[UR7], tmem[UR58], idesc[UR59], UPT ;  /* 0x00ff3a46360075ea */ /* 0x0001e2000b800007 */
[----:B------:R-:W-:Y:S01]  /*a710*/  UMOV UR56, 0x0 ;  /* 0x0000000000387882 */ /* 0x000fe20000000000 */
[----:B------:R-:W-:Y:S01]  /*a720*/  UMOV UR57, 0x8108010 ;  /* 0x0810801000397882 */ /* 0x000fe20000000000 */
[----:B------:R-:W-:Y:S01]  /*a730*/  UMOV UR62, 0x0 ;  /* 0x00000000003e7882 */ /* 0x000fe20000000000 */
[----:B------:R-:W-:Y:S01]  /*a740*/  UMOV UR63, 0x8108010 ;  /* 0x08108010003f7882 */ /* 0x000fe20000000000 */
[----:B------:R0:W-:Y:S01]  /*a750*/  UTCHMMA gdesc[UR50], gdesc[UR68], tmem[UR7], tmem[UR56], idesc[UR57], UPT ;  /* 0x00ff3844320075ea */ /* 0x0001e2000b800007 */
        /* <DEDUP_REMOVED lines=15> */
[----:B------:R0:W-:Y:S01]  /*a850*/  UTCHMMA gdesc[UR18], gdesc[UR60], tmem[UR7], tmem[UR22], idesc[UR23], UPT ;  /* 0x00ff163c120075ea */ /* 0x0001e2000b800007 */
[----:B------:R0:W-:Y:S01]  /*a860*/  UTCHMMA gdesc[UR14], gdesc[UR20], tmem[UR7], tmem[UR16], idesc[UR17], UPT ;  /* 0x00ff10140e0075ea */ /* 0x0001e2000b800007 */
[----:B------:R0:W-:Y:S01]  /*a870*/  UTCBAR [UR13], URZ ;  /* 0x000000ff0d0073e9 */ /* 0x0001e200080000ff */
[----:B------:R-:W-:Y:S01]  /*a880*/  NOP ;  /* 0x0000000000007918 */ /* 0x000fe20000000000 */
.L_x_6:
[----:B------:R-:W-:Y:S05]  /*a890*/  @!P0 BRA `(.L_x_7) ;  /* 0x0000000000088947 */ /* 0x000fea0003800000 */
[----:B------:R-:W1:Y:S02]  /*a8a0*/  SYNCS.PHASECHK.TRANS64.TRYWAIT P2, [UR4+0x18000], RZ ;  /* 0x018000ffff0075a7 */ /* 0x000e640008041104 */
[----:B-1----:R-:W-:Y:S05]  /*a8b0*/  @!P2 BRA `(.L_x_8) ;  /* 0x000001cc00c4a947 */ /* 0x002fea0003800000 */
.L_x_7:
[----:B------:R-:W-:Y:S01]  /*a8c0*/  IMAD R71, R71, UR45, RZ ;  /* 0x0000002d47477c24 */ /* 0x000fe2000f8e02ff */
[----:B------:R-:W-:Y:S01]  /*a8d0*/  BAR.SYNC.DEFER_BLOCKING 0x0 ;  /* 0x0000000000007b1d */ /* 0x000fe20000010000 */
[----:B-----5:R-:W-:Y:S01]  /*a8e0*/  IMAD R0, R206, UR73, RZ ;  /* 0x00000049ce007c24 */ /* 0x020fe2000f8e02ff */
[----:B0-----:R-:W-:Y:S01]  /*a8f0*/  USHF.L.U32 UR14, UR12, 0x1, URZ ;  /* 0x000000010c0e7899 */ /* 0x001fe200080006ff */
[----:B------:R-:W-:Y:S01]  /*a900*/  IMAD R68, R68, 0x2, R71 ;  /* 0x0000000244447824 */ /* 0x000fe200078e0247 */
[----:B------:R-:W-:-:S04]  /*a910*/  UIMAD.WIDE UR12, UR12, 0x2, URZ ;  /* 0x000000020c0c78a5 */ /* 0x000fc8000f8e02ff */
[----:B------:R-:W0:Y:S01]  /*a920*/  LDC R73, c[0x0][0x3d8] ;  /* 0x0000f600ff497b82 */ /* 0x000e220000000800 */
[C---:B------:R-:W-:Y:S01]  /*a930*/  SHF.L.U32 R3, R0.reuse, 0x1, RZ ;  /* 0x0000000100037819 */ /* 0x040fe200000006ff */
[----:B------:R-:W1:Y:S01]  /*a940*/  LDTM.x64 R4, tmem[UR6+0x100] ;  /* 0x00010006000479ee */ /* 0x000e620008340000 */
[----:B------:R-:W-:Y:S01]  /*a950*/  LEA R69, R69, R68, 0x1 ;  /* 0x0000004445457211 */ /* 0x000fe200078e08ff */
[----:B------:R-:W-:Y:S01]  /*a960*/  IMAD.HI R0, R0, 0x2, RZ ;  /* 0x0000000200007827 */ /* 0x000fe200078e02ff */
[----:B------:R-:W-:Y:S01]  /*a970*/  IADD3 R224, P2, P3, R3, UR14, R224 ;  /* 0x0000000e03e07c10 */ /* 0x000fe2000fb5e0e0 */
[----:B------:R-:W-:Y:S01]  /*a980*/  STL.64 [R1+0x990], R160 ;  /* 0x000990a001007387 */ /* 0x000fe20000100a00 */
[----:B------:R-:W-:Y:S01]  /*a990*/  LEA R70, R70, R69, 0x1 ;  /* 0x0000004546467211 */ /* 0x000fe200078e08ff */
[----:B------:R-:W2:Y:S01]  /*a9a0*/  LDC R74, c[0x0][0x3d8] ;  /* 0x0000f600ff4a7b82 */ /* 0x000ea20000000800 */
[----:B------:R-:W-:Y:S01]  /*a9b0*/  IADD3.X R0, PT, PT, R0, UR13, R225, P2, P3 ;  /* 0x0000000d00007c10 */ /* 0x000fe200097e64e1 */
[----:B------:R-:W-:Y:S01]  /*a9c0*/  STL.64 [R1+0x988], R156 ;  /* 0x0009889c01007387 */ /* 0x000fe20000100a00 */
[----:B------:R-:W-:-:S02]  /*a9d0*/  LEA R2, R2, R70, 0x1 ;  /* 0x0000004602027211 */ /* 0x000fc400078e08ff */
[CC--:B------:R-:W-:Y:S01]  /*a9e0*/  LEA R216, P2, R71.reuse, R224.reuse, 0x1 ;  /* 0x000000e047d87211 */ /* 0x0c0fe200078408ff */
[----:B------:R-:W-:Y:S01]  /*a9f0*/  STL.64 [R1+0x980], R152 ;  /* 0x0009809801007387 */ /* 0x000fe20000100a00 */
[----:B------:R-:W-:Y:S01]  /*aa00*/  LEA R214, P3, R68, R224, 0x1 ;  /* 0x000000e044d67211 */ /* 0x000fe200078608ff */
[----:B------:R-:W3:Y:S01]  /*aa10*/  LDC R75, c[0x0][0x3d8] ;  /* 0x0000f600ff4b7b82 */ /* 0x000ee20000000800 */
[----:B------:R-:W-:Y:S01]  /*aa20*/  IMAD R3, R72, 0x2, R2 ;  /* 0x0000000248037824 */ /* 0x000fe200078e0202 */
[----:B------:R-:W-:Y:S01]  /*aa30*/  STL.64 [R1+0x978], R158 ;  /* 0x0009789e01007387 */ /* 0x000fe20000100a00 */
[----:B------:R-:W-:Y:S02]  /*aa40*/  LEA.HI.X.SX32 R217, R71, R0, 0x1, P2 ;  /* 0x0000000047d97211 */ /* 0x000fe400010f0eff */
[----:B------:R-:W-:Y:S01]  /*aa50*/  LEA R220, P4, R70, R224, 0x1 ;  /* 0x000000e046dc7211 */ /* 0x000fe200078808ff */
[----:B------:R4:W-:Y:S01]  /*aa60*/  STL.64 [R1+0x970], R154 ;  /* 0x0009709a01007387 */ /* 0x0009e20000100a00 */
[-C--:B------:R-:W-:Y:S01]  /*aa70*/  LEA.HI.X.SX32 R215, R68, R0.reuse, 0x1, P3 ;  /* 0x0000000044d77211 */ /* 0x080fe200018f0eff */
[----:B------:R-:W4:Y:S01]  /*aa80*/  LDC R76, c[0x0][0x3d8] ;  /* 0x0000f600ff4c7b82 */ /* 0x000f220000000800 */
[----:B------:R-:W-:Y:S01]  /*aa90*/  LEA.HI.X.SX32 R221, R70, R0, 0x1, P4 ;  /* 0x0000000046dd7211 */ /* 0x000fe200020f0eff */
[----:B-1----:R-:W-:Y:S01]  /*aaa0*/  FMUL R170, R6, UR11 ;  /* 0x0000000b06aa7c20 */ /* 0x002fe20008400000 */
[----:B0-----:R-:W-:Y:S01]  /*aab0*/  LEA R6, R73, R3, 0x1 ;  /* 0x0000000349067211 */ /* 0x001fe200078e08ff */
[----:B------:R-:W-:Y:S01]  /*aac0*/  FMUL R212, R67, UR11 ;  /* 0x0000000b43d47c20 */ /* 0x000fe20008400000 */
[----:B------:R-:W-:Y:S01]  /*aad0*/  FMUL R166, R10, UR11 ;  /* 0x0000000b0aa67c20 */ /* 0x000fe20008400000 */
[----:B------:R-:W-:Y:S01]  /*aae0*/  FMUL R162, R14, UR11 ;  /* 0x0000000b0ea27c20 */ /* 0x000fe20008400000 */
[----:B------:R-:W-:Y:S01]  /*aaf0*/  FMUL R190, R52, UR11 ;  /* 0x0000000b34be7c20 */ /* 0x000fe20008400000 */
[----:B------:R-:W0:Y:S01]  /*ab00*/  LDC R77, c[0x0][0x3d8] ;  /* 0x0000f600ff4d7b82 */ /* 0x000e220000000800 */
[----:B--2---:R-:W-:Y:S01]  /*ab10*/  LEA R10, R74, R6, 0x1 ;  /* 0x000000064a0a7211 */ /* 0x004fe200078e08ff */
[----:B------:R-:W-:Y:S01]  /*ab20*/  FMUL R177, R41, UR11 ;  /* 0x0000000b29b17c20 */ /* 0x000fe20008400000 */
[----:B------:R-:W-:Y:S01]  /*ab30*/  FMUL R210, R66, UR11 ;  /* 0x0000000b42d27c20 */ /* 0x000fe20008400000 */
[----:B------:R-:W-:Y:S01]  /*ab40*/  FMUL R179, R42, UR11 ;  /* 0x0000000b2ab37c20 */ /* 0x000fe20008400000 */
[----:B------:R-:W-:Y:S01]  /*ab50*/  FMUL R186, R50, UR11 ;  /* 0x0000000b32ba7c20 */ /* 0x000fe20008400000 */
[----:B------:R-:W-:Y:S01]  /*ab60*/  FMUL R188, R51, UR11 ;  /* 0x0000000b33bc7c20 */ /* 0x000fe20008400000 */
[----:B------:R-:W-:Y:S01]  /*ab70*/  FMUL R209, R64, UR11 ;  /* 0x0000000b40d17c20 */ /* 0x000fe20008400000 */
[----:B------:R-:W1:Y:S01]  /*ab80*/  LDC R78, c[0x0][0x3d8] ;  /* 0x0000f600ff4e7b82 */ /* 0x000e620000000800 */
[----:B---3--:R-:W-:Y:S01]  /*ab90*/  LEA R52, R75, R10, 0x1 ;  /* 0x0000000a4b347211 */ /* 0x008fe200078e08ff */
[----:B------:R-:W-:Y:S01]  /*aba0*/  FMUL R211, R65, UR11 ;  /* 0x0000000b41d37c20 */ /* 0x000fe20008400000 */
[----:B------:R-:W-:Y:S01]  /*abb0*/  FMUL R169, R7, UR11 ;  /* 0x0000000b07a97c20 */ /* 0x000fe20008400000 */
[----:B------:R-:W-:Y:S01]  /*abc0*/  FMUL R187, R49, UR11 ;  /* 0x0000000b31bb7c20 */ /* 0x000fe20008400000 */
[----:B------:R-:W-:Y:S01]  /*abd0*/  FMUL R208, R63, UR11 ;  /* 0x0000000b3fd07c20 */ /* 0x000fe20008400000 */
[----:B------:R-:W-:Y:S01]  /*abe0*/  FMUL R178, R40, UR11 ;  /* 0x0000000b28b27c20 */ /* 0x000fe20008400000 */
[----:B------:R-:W-:Y:S01]  /*abf0*/  FMUL R207, R61, UR11 ;  /* 0x0000000b3dcf7c20 */ /* 0x000fe20008400000 */
[----:B------:R-:W2:Y:S01]  /*ac00*/  LDC R67, c[0x0][0x3d8] ;  /* 0x0000f600ff437b82 */ /* 0x000ea20000000800 */
[----:B----4-:R-:W-:-:S02]  /*ac10*/  IMAD R72, R76, 0x2, R52 ;  /* 0x000000024c487824 */ /* 0x010fc400078e0234 */
[----:B------:R-:W-:Y:S01]  /*ac20*/  FMUL R206, R62, UR11 ;  /* 0x0000000b3ece7c20 */ /* 0x000fe20008400000 */
[----:B------:R-:W-:Y:S01]  /*ac30*/  FMUL R163, R13, UR11 ;  /* 0x0000000b0da37c20 */ /* 0x000fe20008400000 */
[----:B------:R-:W-:Y:S01]  /*ac40*/  FMUL R185, R48, UR11 ;  /* 0x0000000b30b97c20 */ /* 0x000fe20008400000 */
[----:B------:R-:W-:Y:S01]  /*ac50*/  FMUL R199, R60, UR11 ;  /* 0x0000000b3cc77c20 */ /* 0x000fe20008400000 */
[----:B------:R-:W-:Y:S01]  /*ac60*/  FMUL R176, R39, UR11 ;  /* 0x0000000b27b07c20 */ /* 0x000fe20008400000 */
[----:B------:R-:W-:Y:S01]  /*ac70*/  FMUL R183, R47, UR11 ;  /* 0x0000000b2fb77c20 */ /* 0x000fe20008400000 */
[----:B------:R-:W3:Y:S01]  /*ac80*/  LDC R14, c[0x0][0x3d8] ;  /* 0x0000f600ff0e7b82 */ /* 0x000ee20000000800 */
[----:B0-----:R-:W-:Y:S01]  /*ac90*/  LEA R42, R77, R72, 0x1 ;  /* 0x000000484d2a7211 */ /* 0x001fe200078e08ff */
[----:B------:R-:W-:Y:S01]  /*aca0*/  FMUL R195, R59, UR11 ;  /* 0x0000000b3bc37c20 */ /* 0x000fe20008400000 */
[----:B------:R-:W-:Y:S01]  /*acb0*/  FMUL R167, R9, UR11 ;  /* 0x0000000b09a77c20 */ /* 0x000fe20008400000 */
[----:B------:R-:W-:Y:S01]  /*acc0*/  FMUL R164, R12, UR11 ;  /* 0x0000000b0ca47c20 */ /* 0x000fe20008400000 */
[----:B------:R-:W-:Y:S01]  /*acd0*/  FMUL R198, R58, UR11 ;  /* 0x0000000b3ac67c20 */ /* 0x000fe20008400000 */
[----:B------:R-:W-:Y:S01]  /*ace0*/  FMUL R172, R4, UR11 ;  /* 0x0000000b04ac7c20 */ /* 0x000fe20008400000 */
[----:B------:R-:W-:Y:S01]  /*acf0*/  FMUL R184, R46, UR11 ;  /* 0x0000000b2eb87c20 */ /* 0x000fe20008400000 */
[----:B------:R-:W0:Y:S01]  /*ad00*/  LDC R41, c[0x0][0x3d8] ;  /* 0x0000f600ff297b82 */ /* 0x000e220000000800 */
[----:B-1----:R-:W-:Y:S01]  /*ad10*/  LEA R51, R78, R42, 0x1 ;  /* 0x0000002a4e337211 */ /* 0x002fe200078e08ff */
[----:B------:R-:W-:Y:S01]  /*ad20*/  FMUL R194, R57, UR11 ;  /* 0x0000000b39c27c20 */ /* 0x000fe20008400000 */
[----:B------:R-:W-:Y:S01]  /*ad30*/  FMUL R174, R38, UR11 ;  /* 0x0000000b26ae7c20 */ /* 0x000fe20008400000 */
[----:B------:R-:W-:Y:S01]  /*ad40*/  FMUL R182, R45, UR11 ;  /* 0x0000000b2db67c20 */ /* 0x000fe20008400000 */
[----:B------:R-:W-:Y:S01]  /*ad50*/  FMUL R192, R56, UR11 ;  /* 0x0000000b38c07c20 */ /* 0x000fe20008400000 */
[----:B------:R-:W-:Y:S01]  /*ad60*/  FMUL R168, R8, UR11 ;  /* 0x0000000b08a87c20 */ /* 0x000fe20008400000 */
[----:B------:R-:W-:Y:S01]  /*ad70*/  FMUL R175, R37, UR11 ;  /* 0x0000000b25af7c20 */ /* 0x000fe20008400000 */
[----:B------:R-:W1:Y:S01]  /*ad80*/  LDC R66, c[0x0][0x3d8] ;  /* 0x0000f600ff427b82 */ /* 0x000e620000000800 */
[----:B--2---:R-:W-:Y:S01]  /*ad90*/  LEA R67, R67, R51, 0x1 ;  /* 0x0000003343437211 */ /* 0x004fe200078e08ff */
[----:B------:R-:W-:Y:S01]  /*ada0*/  FMUL R193, R55, UR11 ;  /* 0x0000000b37c17c20 */ /* 0x000fe20008400000 */
[----:B------:R-:W-:Y:S01]  /*adb0*/  FMUL R171, R5, UR11 ;  /* 0x0000000b05ab7c20 */ /* 0x000fe20008400000 */
[----:B------:R-:W-:Y:S01]  /*adc0*/  FMUL R180, R44, UR11 ;  /* 0x0000000b2cb47c20 */ /* 0x000fe20008400000 */
[----:B------:R2:W-:Y:S01]  /*add0*/  STL.64 [R1+0x968], R204 ;  /* 0x000968cc01007387 */ /* 0x0005e20000100a00 */
[----:B------:R-:W-:Y:S01]  /*ade0*/  FMUL R191, R54, UR11 ;  /* 0x0000000b36bf7c20 */ /* 0x000fe20008400000 */
[----:B------:R-:W-:Y:S01]  /*adf0*/  FMUL R165, R11, UR11 ;  /* 0x0000000b0ba57c20 */ /* 0x000fe20008400000 */
[----:B------:R-:W4:Y:S01]  /*ae00*/  LDC R50, c[0x0][0x3d8] ;  /* 0x0000f600ff327b82 */ /* 0x000f220000000800 */
[----:B---3--:R-:W-:Y:S01]  /*ae10*/  IMAD R14, R14, 0x2, R67 ;  /* 0x000000020e0e7824 */ /* 0x008fe200078e0243 */
[----:B------:R-:W-:Y:S01]  /*ae20*/  STL [R1+0x960], R219 ;  /* 0x000960db01007387 */ /* 0x000fe20000100800 */
[----:B------:R-:W-:Y:S01]  /*ae30*/  FMUL R181, R43, UR11 ;  /* 0x0000000b2bb57c20 */ /* 0x000fe20008400000 */
[----:B------:R-:W-:Y:S01]  /*ae40*/  LEA R154, P3, R3, R224, 0x1 ;  /* 0x000000e0039a7211 */ /* 0x000fe200078608ff */
[----:B------:R-:W-:Y:S01]  /*ae50*/  FMUL R189, R53, UR11 ;  /* 0x0000000b35bd7c20 */ /* 0x000fe20008400000 */
[----:B------:R-:W-:Y:S01]  /*ae60*/  STL.64 [R1+0x880], R202 ;  /* 0x000880ca01007387 */ /* 0x000fe20000100a00 */
[----:B------:R-:W-:Y:S01]  /*ae70*/  FMUL R173, R36, UR11 ;  /* 0x0000000b24ad7c20 */ /* 0x000fe20008400000 */
[----:B------:R-:W3:Y:S01]  /*ae80*/  LDC R64, c[0x0][0x3d8] ;  /* 0x0000f600ff407b82 */ /* 0x000ee20000000800 */
[----:B0-----:R-:W-:Y:S01]  /*ae90*/  LEA R41, R41, R14, 0x1 ;  /* 0x0000000e29297211 */ /* 0x001fe200078e08ff */
[----:B------:R-:W-:Y:S01]  /*aea0*/  STL.64 [R1+0x878], R200 ;  /* 0x000878c801007387 */ /* 0x000fe20000100a00 */
[----:B--2---:R-:W-:Y:S01]  /*aeb0*/  LEA R204, P4, R6, R224, 0x1 ;  /* 0x000000e006cc7211 */ /* 0x004fe200078808ff */
[----:B------:R-:W-:Y:S01]  /*aec0*/  FMUL R16, R16, UR11 ;  /* 0x0000000b10107c20 */ /* 0x000fe20008400000 */
[-C--:B------:R-:W-:Y:S01]  /*aed0*/  LEA.HI.X.SX32 R155, R3, R0.reuse, 0x1, P3 ;  /* 0x00000000039b7211 */ /* 0x080fe200018f0eff */
[----:B------:R0:W-:Y:S01]  /*aee0*/  STL.64 [R1+0x870], R196 ;  /* 0x000870c401007387 */ /* 0x0001e20000100a00 */
[----:B------:R-:W-:Y:S01]  /*aef0*/  LEA.HI.X.SX32 R205, R6, R0, 0x1, P4 ;  /* 0x0000000006cd7211 */ /* 0x000fe200020f0eff */
[----:B------:R-:W2:Y:S01]  /*af00*/  LDC R65, c[0x0][0x3d8] ;  /* 0x0000f600ff417b82 */ /* 0x000ea20000000800 */
[----:B-1----:R-:W-:Y:S01]  /*af10*/  LEA R66, R66, R41, 0x1 ;  /* 0x0000002942427211 */ /* 0x002fe200078e08ff */
[----:B------:R1:W-:Y:S01]  /*af20*/  STL.64 [R1+0x998], R170 ;  /* 0x000998aa01007387 */ /* 0x0003e20000100a00 */
[-C--:B------:R-:W-:Y:S01]  /*af30*/  LEA R244, P3, R52, R224.reuse, 0x1 ;  /* 0x000000e034f47211 */ /* 0x080fe200078608ff */
[----:B------:R-:W-:Y:S01]  /*af40*/  FMUL R17, R17, UR11 ;  /* 0x0000000b11117c20 */ /* 0x000fe20008400000 */
[----:B------:R-:W-:Y:S01]  /*af50*/  LEA R230, P4, R72, R224, 0x1 ;  /* 0x000000e048e67211 */ /* 0x000fe200078808ff */
[----:B------:R1:W-:Y:S01]  /*af60*/  STL.64 [R1+0x9a0], R168 ;  /* 0x0009a0a801007387 */ /* 0x0003e20000100a00 */
[----:B------:R-:W-:Y:S01]  /*af70*/  LEA.HI.X.SX32 R245, R52, R0, 0x1, P3 ;  /* 0x0000000034f57211 */ /* 0x000fe200018f0eff */
[----:B------:R-:W1:Y:S01]  /*af80*/  LDC R7, c[0x0][0x3d8] ;  /* 0x0000f600ff077b82 */ /* 0x000e620000000800 */
[----:B----4-:R-:W-:Y:S01]  /*af90*/  LEA R50, R50, R66, 0x1 ;  /* 0x0000004232327211 */ /* 0x010fe200078e08ff */
[----:B------:R4:W-:Y:S01]  /*afa0*/  STL.64 [R1+0x9a8], R166 ;  /* 0x0009a8a601007387 */ /* 0x0009e20000100a00 */
[----:B0-----:R-:W-:Y:S01]  /*afb0*/  LEA R196, P2, R69, R224, 0x1 ;  /* 0x000000e045c47211 */ /* 0x001fe200078408ff */
[----:B------:R-:W-:Y:S01]  /*afc0*/  FMUL R15, R15, UR11 ;  /* 0x0000000b0f0f7c20 */ /* 0x000fe20008400000 */
[-C--:B------:R-:W-:Y:S01]  /*afd0*/  LEA.HI.X.SX32 R231, R72, R0.reuse, 0x1, P4 ;  /* 0x0000000048e77211 */ /* 0x080fe200020f0eff */
[----:B------:R-:W-:Y:S01]  /*afe0*/  STL.64 [R1+0x9b0], R164 ;  /* 0x0009b0a401007387 */ /* 0x000fe20000100a00 */
[----:B------:R-:W-:Y:S01]  /*aff0*/  LEA.HI.X.SX32 R197, R69, R0, 0x1, P2 ;  /* 0x0000000045c57211 */ /* 0x000fe200010f0eff */
[----:B------:R-:W0:Y:S01]  /*b000*/  LDC R49, c[0x0][0x3d8] ;  /* 0x0000f600ff317b82 */ /* 0x000e220000000800 */
[----:B---3--:R-:W-:Y:S01]  /*b010*/  IMAD R64, R64, 0x2, R50 ;  /* 0x0000000240407824 */ /* 0x008fe200078e0232 */
[-C--:B------:R-:W-:Y:S01]  /*b020*/  LEA R234, P2, R2, R224.reuse, 0x1 ;  /* 0x000000e002ea7211 */ /* 0x080fe200078408ff */
[----:B------:R-:W-:Y:S01]  /*b030*/  STL.64 [R1+0x9b8], R162 ;  /* 0x0009b8a201007387 */ /* 0x000fe20000100a00 */
[----:B------:R-:W-:Y:S01]  /*b040*/  LEA R158, P3, R51, R224, 0x1 ;  /* 0x000000e0339e7211 */ /* 0x000fe200078608ff */
[----:B------:R-:W-:Y:S01]  /*b050*/  FMUL R18, R18, UR11 ;  /* 0x0000000b12127c20 */ /* 0x000fe20008400000 */
[----:B------:R-:W-:Y:S01]  /*b060*/  LEA.HI.X.SX32 R235, R2, R0, 0x1, P2 ;  /* 0x0000000002eb7211 */ /* 0x000fe200010f0eff */
[----:B------:R3:W-:Y:S01]  /*b070*/  STL.64 [R1+0x9c0], R16 ;  /* 0x0009c01001007387 */ /* 0x0007e20000100a00 */
[----:B------:R-:W3:Y:S01]  /*b080*/  LDC R63, c[0x0][0x3d8] ;  /* 0x0000f600ff3f7b82 */ /* 0x000ee20000000800 */
[----:B--2---:R-:W-:Y:S01]  /*b090*/  LEA R65, R65, R64, 0x1 ;  /* 0x0000004041417211 */ /* 0x004fe200078e08ff */
[----:B------:R-:W-:Y:S01]  /*b0a0*/  FMUL R19, R19, UR11 ;  /* 0x0000000b13137c20 */ /* 0x000fe20008400000 */
[-C--:B------:R-:W-:Y:S01]  /*b0b0*/  LEA R218, P2, R10, R224.reuse, 0x1 ;  /* 0x000000e00ada7211 */ /* 0x080fe200078408ff */
[----:B------:R-:W-:Y:S01]  /*b0c0*/  STL.64 [R1+0x488], R216 ;  /* 0x000488d801007387 */ /* 0x000fe20000100a00 */
[----:B------:R-:W-:Y:S01]  /*b0d0*/  LEA R152, P4, R67, R224, 0x1 ;  /* 0x000000e043987211 */ /* 0x000fe200078808ff */
[----:B------:R-:W-:Y:S01]  /*b0e0*/  FMUL R20, R20, UR11 ;  /* 0x0000000b14147c20 */ /* 0x000fe20008400000 */
[----:B------:R-:W-:Y:S01]  /*b0f0*/  LEA.HI.X.SX32 R219, R10, R0, 0x1, P2 ;  /* 0x000000000adb7211 */ /* 0x000fe200010f0eff */
[----:B------:R-:W2:Y:S01]  /*b100*/  LDC R40, c[0x0][0x3d8] ;  /* 0x0000f600ff287b82 */ /* 0x000ea20000000800 */
[----:B-1----:R-:W-:Y:S01]  /*b110*/  LEA R7, R7, R65, 0x1 ;  /* 0x0000004107077211 */ /* 0x002fe200078e08ff */
[----:B------:R1:W-:Y:S01]  /*b120*/  STL.64 [R1+0x480], R214 ;  /* 0x000480d601007387 */ /* 0x0003e20000100a00 */
[C---:B------:R-:W-:Y:S01]  /*b130*/  LEA R156, P2, R42.reuse, R224, 0x1 ;  /* 0x000000e02a9c7211 */ /* 0x040fe200078408ff */
[----:B------:R-:W-:Y:S01]  /*b140*/  FMUL R21, R21, UR11 ;  /* 0x0000000b15157c20 */ /* 0x000fe20008400000 */
[-C--:B------:R-:W-:Y:S01]  /*b150*/  LEA.HI.X.SX32 R159, R51, R0.reuse, 0x1, P3 ;  /* 0x00000000339f7211 */ /* 0x080fe200018f0eff */
[----:B------:R-:W-:Y:S01]  /*b160*/  STL.64 [R1+0x478], R196 ;  /* 0x000478c401007387 */ /* 0x000fe20000100a00 */
[----:B------:R-:W-:Y:S01]  /*b170*/  LEA.HI.X.SX32 R157, R42, R0, 0x1, P2 ;  /* 0x000000002a9d7211 */ /* 0x000fe200010f0eff */
[----:B------:R-:W1:Y:S01]  /*b180*/  LDC R61, c[0x0][0x3d8] ;  /* 0x0000f600ff3d7b82 */ /* 0x000e620000000800 */
[----:B0-----:R-:W-:Y:S01]  /*b190*/  LEA R49, R49, R7, 0x1 ;  /* 0x0000000731317211 */ /* 0x001fe200078e08ff */
[----:B------:R-:W-:Y:S01]  /*b1a0*/  STL.64 [R1+0x470], R220 ;  /* 0x000470dc01007387 */ /* 0x000fe20000100a00 */
[----:B------:R-:W-:Y:S01]  /*b1b0*/  LEA R160, P2, R14, R224, 0x1 ;  /* 0x000000e00ea07211 */ /* 0x000fe200078408ff */
[----:B------:R-:W-:Y:S01]  /*b1c0*/  FMUL R22, R22, UR11 ;  /* 0x0000000b16167c20 */ /* 0x000fe20008400000 */
[----:B------:R-:W-:Y:S01]  /*b1d0*/  LEA.HI.X.SX32 R153, R67, R0, 0x1, P4 ;  /* 0x0000000043997211 */ /* 0x000fe200020f0eff */
[----:B------:R-:W-:Y:S01]  /*b1e0*/  STL.64 [R1+0x468], R234 ;  /* 0x000468ea01007387 */ /* 0x000fe20000100a00 */
[-C--:B------:R-:W-:Y:S01]  /*b1f0*/  LEA R170, P3, R41, R224.reuse, 0x1 ;  /* 0x000000e029aa7211 */ /* 0x080fe200078608ff */
[----:B------:R-:W0:Y:S01]  /*b200*/  LDC R62, c[0x0][0x3d8] ;  /* 0x0000f600ff3e7b82 */ /* 0x000e220000000800 */
[----:B---3--:R-:W-:Y:S01]  /*b210*/  LEA R63, R63, R49, 0x1 ;  /* 0x000000313f3f7211 */ /* 0x008fe200078e08ff */
[----:B------:R-:W-:Y:S01]  /*b220*/  STL.64 [R1+0x460], R154 ;  /* 0x0004609a01007387 */ /* 0x000fe20000100a00 */
[----:B------:R-:W-:Y:S01]  /*b230*/  LEA R168, P4, R66, R224, 0x1 ;  /* 0x000000e042a87211 */ /* 0x000fe200078808ff */
[----:B------:R-:W-:Y:S01]  /*b240*/  FMUL R23, R23, UR11 ;  /* 0x0000000b17177c20 */ /* 0x000fe20008400000 */
[-C--:B------:R-:W-:Y:S01]  /*b250*/  LEA.HI.X.SX32 R161, R14, R0.reuse, 0x1, P2 ;  /* 0x000000000ea17211 */ /* 0x080fe200010f0eff */
[----:B------:R-:W-:Y:S01]  /*b260*/  STL.64 [R1+0x458], R204 ;  /* 0x000458cc01007387 */ /* 0x000fe20000100a00 */
[----:B------:R-:W-:Y:S01]  /*b270*/  LEA.HI.X.SX32 R171, R41, R0, 0x1, P3 ;  /* 0x0000000029ab7211 */ /* 0x000fe200018f0eff */
[----:B------:R-:W3:Y:S01]  /*b280*/  LDC R13, c[0x0][0x3d8] ;  /* 0x0000f600ff0d7b82 */ /* 0x000ee20000000800 */
[----:B--2---:R-:W-:Y:S01]  /*b290*/  IMAD R40, R40, 0x2, R63 ;  /* 0x0000000228287824 */ /* 0x004fe200078e023f */
[----:B------:R-:W-:Y:S01]  /*b2a0*/  LEA R226, P2, R50, R224, 0x1 ;  /* 0x000000e032e27211 */ /* 0x000fe200078408ff */
[----:B------:R-:W-:Y:S01]  /*b2b0*/  STL.64 [R1+0x450], R218 ;  /* 0x000450da01007387 */ /* 0x000fe20000100a00 */
[----:B------:R-:W-:Y:S01]  /*b2c0*/  LEA.HI.X.SX32 R169, R66, R0, 0x1, P4 ;  /* 0x0000000042a97211 */ /* 0x000fe200020f0eff */
[----:B------:R-:W-:Y:S01]  /*b2d0*/  FMUL R24, R24, UR11 ;  /* 0x0000000b18187c20 */ /* 0x000fe20008400000 */
[----:B----4-:R-:W-:Y:S01]  /*b2e0*/  LEA R166, P3, R64, R224, 0x1 ;  /* 0x000000e040a67211 */ /* 0x010fe200078608ff */
[----:B------:R-:W-:Y:S01]  /*b2f0*/  STL.64 [R1+0x448], R244 ;  /* 0x000448f401007387 */ /* 0x000fe20000100a00 */
[----:B------:R-:W2:Y:S01]  /*b300*/  LDC R48, c[0x0][0x3d8] ;  /* 0x0000f600ff307b82 */ /* 0x000ea20000000800 */
[----:B-1----:R-:W-:Y:S01]  /*b310*/  LEA R61, R61, R40, 0x1 ;  /* 0x000000283d3d7211 */ /* 0x002fe200078e08ff */
[----:B------:R-:W-:Y:S01]  /*b320*/  FMUL R25, R25, UR11 ;  /* 0x0000000b19197c20 */ /* 0x000fe20008400000 */
[----:B------:R-:W-:Y:S01]  /*b330*/  LEA R236, P4, R65, R224, 0x1 ;  /* 0x000000e041ec7211 */ /* 0x000fe200078808ff */
[----:B------:R-:W-:Y:S01]  /*b340*/  STL.64 [R1+0x440], R230 ;  /* 0x000440e601007387 */ /* 0x000fe20000100a00 */
[-C--:B------:R-:W-:Y:S01]  /*b350*/  LEA.HI.X.SX32 R227, R50, R0.reuse, 0x1, P2 ;  /* 0x0000000032e37211 */ /* 0x080fe200010f0eff */
[----:B------:R-:W-:Y:S01]  /*b360*/  FMUL R26, R26, UR11 ;  /* 0x0000000b1a1a7c20 */ /* 0x000fe20008400000 */
        /* <DEDUP_REMOVED lines=8> */
[----:B------:R-:W-:Y:S01]  /*b3f0*/  LEA R214, P3, R49, R224, 0x1 ;  /* 0x000000e031d67211 */ /* 0x000fe200078608ff */
        /* <DEDUP_REMOVED lines=9> */
[----:B--2---:R-:W-:Y:S01]  /*b490*/  LEA R48, R48, R13, 0x1 ;  /* 0x0000000d30307211 */ /* 0x004fe200078e08ff */
[----:B------:R-:W-:Y:S01]  /*b4a0*/  STL.64 [R1+0x418], R170 ;  /* 0x000418aa01007387 */ /* 0x000fe20000100a00 */
[----:B------:R-:W-:Y:S01]  /*b4b0*/  LEA R228, P2, R40, R224, 0x1 ;  /* 0x000000e028e47211 */ /* 0x000fe200078408ff */
[----:B------:R-:W-:Y:S01]  /*b4c0*/  FMUL R29, R29, UR11 ;  /* 0x0000000b1d1d7c20 */ /* 0x000fe20008400000 */
[----:B------:R-:W-:Y:S01]  /*b4d0*/  LEA.HI.X.SX32 R249, R63, R0, 0x1, P4 ;  /* 0x000000003ff97211 */ /* 0x000fe200020f0eff */
[----:B------:R-:W-:Y:S01]  /*b4e0*/  STL.64 [R1+0x410], R168 ;  /* 0x000410a801007387 */ /* 0x000fe20000100a00 */
[CC--:B------:R-:W-:Y:S01]  /*b4f0*/  LEA R222, P3, R61.reuse, R224.reuse, 0x1 ;  /* 0x000000e03dde7211 */ /* 0x0c0fe200078608ff */
[----:B------:R-:W2:Y:S01]  /*b500*/  LDC R59, c[0x0][0x3d8] ;  /* 0x0000f600ff3b7b82 */ /* 0x000ea20000000800 */
[----:B-1----:R-:W-:Y:S01]  /*b510*/  IMAD R60, R60, 0x2, R48 ;  /* 0x000000023c3c7824 */ /* 0x002fe200078e0230 */
[----:B------:R-:W-:Y:S01]  /*b520*/  LEA R240, P4, R62, R224, 0x1 ;  /* 0x000000e03ef07211 */ /* 0x000fe200078808ff */
[----:B------:R-:W-:Y:S01]  /*b530*/  STL.64 [R1+0x408], R226 ;  /* 0x000408e201007387 */ /* 0x000fe20000100a00 */
[-C--:B------:R-:W-:Y:S01]  /*b540*/  LEA.HI.X.SX32 R229, R40, R0.reuse, 0x1, P2 ;  /* 0x0000000028e57211 */ /* 0x080fe200010f0eff */
[----:B------:R-:W-:Y:S01]  /*b550*/  FMUL R30, R30, UR11 ;  /* 0x0000000b1e1e7c20 */ /* 0x000fe20008400000 */
[----:B------:R-:W-:Y:S01]  /*b560*/  LEA.HI.X.SX32 R223, R61, R0, 0x1, P3 ;  /* 0x000000003ddf7211 */ /* 0x000fe200018f0eff */
[----:B------:R-:W-:Y:S01]  /*b570*/  STL.64 [R1+0x400], R166 ;  /* 0x000400a601007387 */ /* 0x000fe20000100a00 */
[----:B------:R-:W1:Y:S01]  /*b580*/  LDC R9, c[0x0][0x3d8] ;  /* 0x0000f600ff097b82 */ /* 0x000e620000000800 */
[----:B0-----:R-:W-:Y:S01]  /*b590*/  LEA R39, R39, R60, 0x1 ;  /* 0x0000003c27277211 */ /* 0x001fe200078e08ff */
[----:B------:R-:W-:Y:S01]  /*b5a0*/  FMUL R31, R31, UR11 ;  /* 0x0000000b1f1f7c20 */ /* 0x000fe20008400000 */
[----:B------:R-:W-:Y:S01]  /*b5b0*/  LEA R232, P2, R13, R224, 0x1 ;  /* 0x000000e00de87211 */ /* 0x000fe200078408ff */
[----:B------:R-:W-:Y:S01]  /*b5c0*/  STL.64 [R1+0x3f8], R236 ;  /* 0x0003f8ec01007387 */ /* 0x000fe20000100a00 */
[----:B------:R-:W-:Y:S01]  /*b5d0*/  LEA.HI.X.SX32 R241, R62, R0, 0x1, P4 ;  /* 0x000000003ef17211 */ /* 0x000fe200020f0eff */
[----:B------:R-:W-:Y:S01]  /*b5e0*/  FMUL R32, R32, UR11 ;  /* 0x0000000b20207c20 */ /* 0x000fe20008400000 */
[-C--:B------:R-:W-:Y:S01]  /*b5f0*/  LEA R242, P3, R48, R224.reuse, 0x1 ;  /* 0x000000e030f27211 */ /* 0x080fe200078608ff */
[----:B------:R-:W0:Y:S01]  /*b600*/  LDC R12, c[0x0][0x3d8] ;  /* 0x0000f600ff0c7b82 */ /* 0x000e220000000800 */
[----:B---3--:R-:W-:Y:S01]  /*b610*/  LEA R47, R47, R39, 0x1 ;  /* 0x000000272f2f7211 */ /* 0x008fe200078e08ff */
[----:B------:R3:W-:Y:S01]  /*b620*/  STL.64 [R1+0x3f0], R16 ;  /* 0x0003f01001007387 */ /* 0x0007e20000100a00 */
[----:B------:R-:W-:Y:S01]  /*b630*/  LEA R216, P4, R60, R224, 0x1 ;  /* 0x000000e03cd87211 */ /* 0x000fe200078808ff */
[----:B------:R-:W-:Y:S01]  /*b640*/  FMUL R33, R33, UR11 ;  /* 0x0000000b21217c20 */ /* 0x000fe20008400000 */
[-C--:B------:R-:W-:Y:S01]  /*b650*/  LEA.HI.X.SX32 R233, R13, R0.reuse, 0x1, P2 ;  /* 0x000000000de97211 */ /* 0x080fe200010f0eff */
[----:B------:R-:W-:Y:S01]  /*b660*/  STL.64 [R1+0x3e8], R214 ;  /* 0x0003e8d601007387 */ /* 0x000fe20000100a00 */
[----:B------:R-:W-:Y:S01]  /*b670*/  LEA.HI.X.SX32 R243, R48, R0, 0x1, P3 ;  /* 0x0000000030f37211 */ /* 0x000fe200018f0eff */
[----:B------:R-:W4:Y:S01]  /*b680*/  LDC R58, c[0x0][0x3d8] ;  /* 0x0000f600ff3a7b82 */ /* 0x000f220000000800 */
[----:B--2---:R-:W-:Y:S01]  /*b690*/  LEA R59, R59, R47, 0x1 ;  /* 0x0000002f3b3b7211 */ /* 0x004fe200078e08ff */
[----:B------:R-:W-:Y:S01]  /*b6a0*/  STL.64 [R1+0x3e0], R248 ;  /* 0x0003e0f801007387 */ /* 0x000fe20000100a00 */
[----:B------:R-:W-:Y:S01]  /*b6b0*/  LEA R238, P2, R39, R224, 0x1 ;  /* 0x000000e027ee7211 */ /* 0x000fe200078408ff */
[----:B------:R-:W-:Y:S01]  /*b6c0*/  FMUL R34, R34, UR11 ;  /* 0x0000000b22227c20 */ /* 0x000fe20008400000 */
[----:B------:R-:W-:Y:S01]  /*b6d0*/  LEA.HI.X.SX32 R217, R60, R0, 0x1, P4 ;  /* 0x000000003cd97211 */ /* 0x000fe200020f0eff */
[----:B------:R-:W-:Y:S01]  /*b6e0*/  STL.64 [R1+0x3d8], R228 ;  /* 0x0003d8e401007387 */ /* 0x000fe20000100a00 */
[-C--:B------:R-:W-:Y:S01]  /*b6f0*/  LEA R164, P3, R47, R224.reuse, 0x1 ;  /* 0x000000e02fa47211 */ /* 0x080fe200078608ff */
[----:B------:R-:W2:Y:S01]  /*b700*/  LDC R4, c[0x0][0x3d8] ;  /* 0x0000f600ff047b82 */ /* 0x000ea20000000800 */
[----:B-1----:R-:W-:Y:S01]  /*b710*/  LEA R9, R9, R59, 0x1 ;  /* 0x0000003b09097211 */ /* 0x002fe200078e08ff */
[----:B------:R-:W-:Y:S01]  /*b720*/  STL.64 [R1+0x3d0], R222 ;  /* 0x0003d0de01007387 */ /* 0x000fe20000100a00 */
[----:B------:R-:W-:Y:S01]  /*b730*/  LEA R162, P4, R59, R224, 0x1 ;  /* 0x000000e03ba27211 */ /* 0x000fe200078808ff */
[----:B------:R-:W-:Y:S01]  /*b740*/  FMUL R35, R35, UR11 ;  /* 0x0000000b23237c20 */ /* 0x000fe20008400000 */
[-C--:B------:R-:W-:Y:S01]  /*b750*/  LEA.HI.X.SX32 R239, R39, R0.reuse, 0x1, P2 ;  /* 0x0000000027ef7211 */ /* 0x080fe200010f0eff */
[----:B------:R-:W-:Y:S01]  /*b760*/  STL.64 [R1+0x3c8], R240 ;  /* 0x0003c8f001007387 */ /* 0x000fe20000100a00 */
[----:B------:R-:W-:Y:S01]  /*b770*/  LEA.HI.X.SX32 R165, R47, R0, 0x1, P3 ;  /* 0x000000002fa57211 */ /* 0x000fe200018f0eff */
[----:B------:R-:W1:Y:S01]  /*b780*/  LDC R46, c[0x0][0x3d8] ;  /* 0x0000f600ff2e7b82 */ /* 0x000e620000000800 */
[----:B0-----:R-:W-:Y:S01]  /*b790*/  IMAD R12, R12, 0x2, R9 ;  /* 0x000000020c0c7824 */ /* 0x001fe200078e0209 */
[----:B------:R-:W-:Y:S01]  /*b7a0*/  LEA R246, P2, R9, R224, 0x1 ;  /* 0x000000e009f67211 */ /* 0x000fe200078408ff */
[----:B------:R-:W-:Y:S01]  /*b7b0*/  STL.64 [R1+0x3c0], R232 ;  /* 0x0003c0e801007387 */ /* 0x000fe20000100a00 */
[----:B------:R-:W-:-:S02]  /*b7c0*/  LEA.HI.X.SX32 R163, R59, R0, 0x1, P4 ;  /* 0x000000003ba37211 */ /* 0x000fc400020f0eff */
[----:B------:R-:W-:Y:S01]  /*b7d0*/  LEA R250, P3, R12, R224, 0x1 ;  /* 0x000000e00cfa7211 */ /* 0x000fe200078608ff */
[----:B------:R-:W-:Y:S01]  /*b7e0*/  STL.64 [R1+0x3b8], R242 ;  /* 0x0003b8f201007387 */ /* 0x000fe20000100a00 */
[----:B------:R-:W0:Y:S01]  /*b7f0*/  LDC R57, c[0x0][0x3d8] ;  /* 0x0000f600ff397b82 */ /* 0x000e220000000800 */
[----:B----4-:R-:W-:Y:S02]  /*b800*/  LEA R58, R58, R12, 0x1 ;  /* 0x0000000c3a3a7211 */ /* 0x010fe400078e08ff */
[----:B------:R-:W-:Y:S01]  /*b810*/  LEA.HI.X.SX32 R247, R9, R0, 0x1, P2 ;  /* 0x0000000009f77211 */ /* 0x000fe200010f0eff */
[----:B------:R-:W-:Y:S01]  /*b820*/  STL.64 [R1+0x3b0], R216 ;  /* 0x0003b0d801007387 */ /* 0x000fe20000100a00 */
[----:B---3--:R-:W-:Y:S02]  /*b830*/  LEA R16, P4, R58, R224, 0x1 ;  /* 0x000000e03a107211 */ /* 0x008fe400078808ff */
[----:B------:R-:W-:Y:S01]  /*b840*/  LEA.HI.X.SX32 R251, R12, R0, 0x1, P3 ;  /* 0x000000000cfb7211 */ /* 0x000fe200018f0eff */
[----:B------:R-:W3:Y:S01]  /*b850*/  LDC R38, c[0x0][0x3d8] ;  /* 0x0000f600ff267b82 */ /* 0x000ee20000000800 */
[----:B--2---:R-:W-:Y:S01]  /*b860*/  LEA R4, R4, R58, 0x1 ;  /* 0x0000003a04047211 */ /* 0x004fe200078e08ff */
[----:B------:R-:W-:Y:S01]  /*b870*/  STL.64 [R1+0x3a8], R238 ;  /* 0x0003a8ee01007387 */ /* 0x000fe20000100a00 */
[----:B------:R-:W-:-:S02]  /*b880*/  LEA.HI.X.SX32 R17, R58, R0, 0x1, P4 ;  /* 0x000000003a117211 */ /* 0x000fc400020f0eff */
[----:B------:R-:W-:Y:S01]  /*b890*/  LEA R202, P2, R4, R224, 0x1 ;  /* 0x000000e004ca7211 */ /* 0x000fe200078408ff */
[----:B------:R-:W-:Y:S02]  /*b8a0*/  STL.64 [R1+0x398], R162 ;  /* 0x000398a201007387 */ /* 0x000fe40000100a00 */
[----:B------:R-:W2:Y:S01]  /*b8b0*/  LDC R45, c[0x0][0x3d8] ;  /* 0x0000f600ff2d7b82 */ /* 0x000ea20000000800 */
[----:B-1----:R-:W-:Y:S01]  /*b8c0*/  LEA R46, R46, R4, 0x1 ;  /* 0x000000042e2e7211 */ /* 0x002fe200078e08ff */
[----:B------:R-:W-:Y:S01]  /*b8d0*/  STL.64 [R1+0x3a0], R164 ;  /* 0x0003a0a401007387 */ /* 0x000fe20000100a00 */
[----:B------:R-:W-:Y:S02]  /*b8e0*/  LEA.HI.X.SX32 R203, R4, R0, 0x1, P2 ;  /* 0x0000000004cb7211 */ /* 0x000fe400010f0eff */
[C---:B------:R-:W-:Y:S01]  /*b8f0*/  LEA R200, P3, R46.reuse, R224, 0x1 ;  /* 0x000000e02ec87211 */ /* 0x040fe200078608ff */
[----:B------:R-:W-:Y:S02]  /*b900*/  STL.64 [R1+0x390], R246 ;  /* 0x000390f601007387 */ /* 0x000fe40000100a00 */
[----:B------:R-:W1:Y:S01]  /*b910*/  LDC R56, c[0x0][0x3d8] ;  /* 0x0000f600ff387b82 */ /* 0x000e620000000800 */
[----:B0-----:R-:W-:Y:S01]  /*b920*/  LEA R57, R57, R46, 0x1 ;  /* 0x0000002e39397211 */ /* 0x001fe200078e08ff */
[----:B------:R-:W-:Y:S01]  /*b930*/  STL.64 [R1+0x388], R250 ;  /* 0x000388fa01007387 */ /* 0x000fe20000100a00 */
[----:B------:R-:W-:-:S03]  /*b940*/  LEA.HI.X.SX32 R201, R46, R0, 0x1, P3 ;  /* 0x000000002ec97211 */ /* 0x000fc600018f0eff */
[----:B------:R0:W-:Y:S02]  /*b950*/  STL.64 [R1+0x380], R16 ;  /* 0x0003801001007387 */ /* 0x0001e40000100a00 */
[----:B------:R-:W4:Y:S01]  /*b960*/  LDC R8, c[0x0][0x3d8] ;  /* 0x0000f600ff087b82 */ /* 0x000f220000000800 */
[----:B---3--:R-:W-:Y:S01]  /*b970*/  IMAD R38, R38, 0x2, R57 ;  /* 0x0000000226267824 */ /* 0x008fe200078e0239 */
[----:B------:R3:W-:Y:S04]  /*b980*/  STL.64 [R1+0x378], R202 ;  /* 0x000378ca01007387 */ /* 0x0007e80000100a00 */
[----:B------:R0:W-:Y:S02]  /*b990*/  STL.64 [R1+0x370], R200 ;  /* 0x000370c801007387 */ /* 0x0001e40000100a00 */
[----:B------:R-:W4:Y:S01]  /*b9a0*/  LDC R37, c[0x0][0x3d8] ;  /* 0x0000f600ff257b82 */ /* 0x000f220000000800 */
[----:B--2---:R-:W-:-:S02]  /*b9b0*/  LEA R45, R45, R38, 0x1 ;  /* 0x000000262d2d7211 */ /* 0x004fc400078e08ff */
[-C--:B0-----:R-:W-:Y:S02]  /*b9c0*/  LEA R16, P4, R57, R224.reuse, 0x1 ;  /* 0x000000e039107211 */ /* 0x081fe400078808ff */
[----:B---3--:R-:W-:-:S03]  /*b9d0*/  LEA R202, P2, R38, R224, 0x1 ;  /* 0x000000e026ca7211 */ /* 0x008fc600078408ff */
[----:B------:R-:W0:Y:S01]  /*b9e0*/  LDC R55, c[0x0][0x3d8] ;  /* 0x0000f600ff377b82 */ /* 0x000e220000000800 */
[----:B-1----:R-:W-:Y:S02]  /*b9f0*/  LEA R56, R56, R45, 0x1 ;  /* 0x0000002d38387211 */ /* 0x002fe400078e08ff */
[----:B------:R-:W-:Y:S02]  /*ba00*/  LEA.HI.X.SX32 R17, R57, R0, 0x1, P4 ;  /* 0x0000000039117211 */ /* 0x000fe400020f0eff */
[C---:B------:R-:W-:Y:S02]  /*ba10*/  LEA R200, P3, R45.reuse, R224, 0x1 ;  /* 0x000000e02dc87211 */ /* 0x040fe400078608ff */
[----:B------:R-:W-:Y:S01]  /*ba20*/  LEA.HI.X.SX32 R203, R38, R0, 0x1, P2 ;  /* 0x0000000026cb7211 */ /* 0x000fe200010f0eff */
[----:B------:R-:W1:Y:S01]  /*ba30*/  LDC R5, c[0x0][0x3d8] ;  /* 0x0000f600ff057b82 */ /* 0x000e620000000800 */
[----:B----4-:R-:W-:Y:S01]  /*ba40*/  LEA R8, R8, R56, 0x1 ;  /* 0x0000003808087211 */ /* 0x010fe200078e08ff */
[----:B------:R2:W-:Y:S01]  /*ba50*/  STL.64 [R1+0x368], R16 ;  /* 0x0003681001007387 */ /* 0x0005e20000100a00 */
[----:B------:R-:W-:-:S03]  /*ba60*/  LEA.HI.X.SX32 R201, R45, R0, 0x1, P3 ;  /* 0x000000002dc97211 */ /* 0x000fc600018f0eff */
[----:B------:R3:W-:Y:S02]  /*ba70*/  STL.64 [R1+0x360], R202 ;  /* 0x000360ca01007387 */ /* 0x0007e40000100a00 */
[----:B------:R-:W4:Y:S01]  /*ba80*/  LDC R44, c[0x0][0x3d8] ;  /* 0x0000f600ff2c7b82 */ /* 0x000f220000000800 */
[----:B------:R-:W-:Y:S01]  /*ba90*/  LEA R37, R37, R8, 0x1 ;  /* 0x0000000825257211 */ /* 0x000fe200078e08ff */
[----:B------:R0:W-:Y:S01]  /*baa0*/  STL.64 [R1+0x358], R200 ;  /* 0x000358c801007387 */ /* 0x0001e20000100a00 */
[----:B--2---:R-:W-:-:S05]  /*bab0*/  LEA R16, P4, R56, R224, 0x1 ;  /* 0x000000e038107211 */ /* 0x004fca00078808ff */
[----:B------:R-:W2:Y:S01]  /*bac0*/  LDC R54, c[0x0][0x3d8] ;  /* 0x0000f600ff367b82 */ /* 0x000ea20000000800 */
[----:B0-----:R-:W-:Y:S01]  /*bad0*/  IMAD R55, R55, 0x2, R37 ;  /* 0x0000000237377824 */ /* 0x001fe200078e0225 */
[----:B------:R-:W-:Y:S02]  /*bae0*/  LEA.HI.X.SX32 R17, R56, R0, 0x1, P4 ;  /* 0x0000000038117211 */ /* 0x000fe400020f0eff */
[CC--:B---3--:R-:W-:Y:S02]  /*baf0*/  LEA R202, P2, R8.reuse, R224.reuse, 0x1 ;  /* 0x000000e008ca7211 */ /* 0x0c8fe400078408ff */
[----:B------:R-:W-:Y:S01]  /*bb00*/  LEA R200, P3, R37, R224, 0x1 ;  /* 0x000000e025c87211 */ /* 0x000fe200078608ff */
[----:B------:R0:W-:Y:S01]  /*bb10*/  STL.64 [R1+0x350], R16 ;  /* 0x0003501001007387 */ /* 0x0001e20000100a00 */
[----:B------:R-:W3:Y:S01]  /*bb20*/  LDC R11, c[0x0][0x3d8] ;  /* 0x0000f600ff0b7b82 */ /* 0x000ee20000000800 */
[----:B-1----:R-:W-:Y:S02]  /*bb30*/  LEA R5, R5, R55, 0x1 ;  /* 0x0000003705057211 */ /* 0x002fe400078e08ff */
[----:B------:R-:W-:-:S02]  /*bb40*/  LEA.HI.X.SX32 R203, R8, R0, 0x1, P2 ;  /* 0x0000000008cb7211 */ /* 0x000fc400010f0eff */
[----:B------:R-:W-:-:S03]  /*bb50*/  LEA.HI.X.SX32 R201, R37, R0, 0x1, P3 ;  /* 0x0000000025c97211 */ /* 0x000fc600018f0eff */
[----:B------:R-:W1:Y:S01]  /*bb60*/  LDC R43, c[0x0][0x3d8] ;  /* 0x0000f600ff2b7b82 */ /* 0x000e620000000800 */
[----:B----4-:R-:W-:Y:S01]  /*bb70*/  LEA R44, R44, R5, 0x1 ;  /* 0x000000052c2c7211 */ /* 0x010fe200078e08ff */
[----:B------:R4:W-:Y:S01]  /*bb80*/  STL.64 [R1+0x348], R202 ;  /* 0x000348ca01007387 */ /* 0x0009e20000100a00 */
[----:B0-----:R-:W-:-:S03]  /*bb90*/  LEA R16, P4, R55, R224, 0x1 ;  /* 0x000000e037107211 */ /* 0x001fc600078808ff */
[----:B------:R0:W-:Y:S01]  /*bba0*/  STL.64 [R1+0x340], R200 ;  /* 0x000340c801007387 */ /* 0x0001e20000100a00 */
[----:B------:R-:W-:Y:S01]  /*bbb0*/  LEA.HI.X.SX32 R17, R55, R0, 0x1, P4 ;  /* 0x0000000037117211 */ /* 0x000fe200020f0eff */
[----:B------:R-:W1:Y:S01]  /*bbc0*/  LDC R53, c[0x0][0x3d8] ;  /* 0x0000f600ff357b82 */ /* 0x000e620000000800 */
[----:B--2---:R-:W-:-:S03]  /*bbd0*/  LEA R54, R54, R44, 0x1 ;  /* 0x0000002c36367211 */ /* 0x004fc600078e08ff */
[----:B------:R2:W-:Y:S01]  /*bbe0*/  STL.64 [R1+0x338], R16 ;  /* 0x0003381001007387 */ /* 0x0005e20000100a00 */
[----:B----4-:R-:W-:-:S03]  /*bbf0*/  LEA R202, P2, R5, R224, 0x1 ;  /* 0x000000e005ca7211 */ /* 0x010fc600078408ff */
[----:B------:R-:W4:Y:S01]  /*bc00*/  LDC R36, c[0x0][0x3d8] ;  /* 0x0000f600ff247b82 */ /* 0x000f220000000800 */
[----:B---3--:R-:W-:Y:S02]  /*bc10*/  LEA R11, R11, R54, 0x1 ;  /* 0x000000360b0b7211 */ /* 0x008fe400078e08ff */
[C---:B0-----:R-:W-:Y:S02]  /*bc20*/  LEA R200, P3, R44.reuse, R224, 0x1 ;  /* 0x000000e02cc87211 */ /* 0x041fe400078608ff */
[-C--:B------:R-:W-:Y:S02]  /*bc30*/  LEA.HI.X.SX32 R203, R5, R0.reuse, 0x1, P2 ;  /* 0x0000000005cb7211 */ /* 0x080fe400010f0eff */
[----:B------:R-:W-:Y:S01]  /*bc40*/  LEA.HI.X.SX32 R201, R44, R0, 0x1, P3 ;  /* 0x000000002cc97211 */ /* 0x000fe200018f0eff */
[----:B------:R-:W0:Y:S01]  /*bc50*/  LDC R73, c[0x0][0x3d8] ;  /* 0x0000f600ff497b82 */ /* 0x000e220000000800 */
[----:B-1----:R-:W-:Y:S01]  /*bc60*/  IMAD R43, R43, 0x2, R11 ;  /* 0x000000022b2b7824 */ /* 0x002fe200078e020b */
[C---:B--2---:R-:W-:Y:S01]  /*bc70*/  LEA R16, P4, R54.reuse, R224, 0x1 ;  /* 0x000000e036107211 */ /* 0x044fe200078808ff */
[----:B------:R1:W-:Y:S03]  /*bc80*/  STL.64 [R1+0x330], R202 ;  /* 0x000330ca01007387 */ /* 0x0003e60000100a00 */
[----:B------:R-:W-:Y:S01]  /*bc90*/  LEA.HI.X.SX32 R17, R54, R0, 0x1, P4 ;  /* 0x0000000036117211 */ /* 0x000fe200020f0eff */
[----:B------:R2:W-:Y:S01]  /*bca0*/  STL.64 [R1+0x328], R200 ;  /* 0x000328c801007387 */ /* 0x0005e20000100a00 */
[----:B------:R-:W3:Y:S01]  /*bcb0*/  LDC R74, c[0x0][0x3d8] ;  /* 0x0000f600ff4a7b82 */ /* 0x000ee20000000800 */
[----:B------:R-:W-:-:S02]  /*bcc0*/  LEA R53, R53, R43, 0x1 ;  /* 0x0000002b35357211 */ /* 0x000fc400078e08ff */
[----:B------:R2:W-:Y:S01]  /*bcd0*/  STL.64 [R1+0x320], R16 ;  /* 0x0003201001007387 */ /* 0x0005e20000100a00 */
[----:B-1----:R-:W-:-:S04]  /*bce0*/  LEA R202, P2, R11, R224, 0x1 ;  /* 0x000000e00bca7211 */ /* 0x002fc800078408ff */
[----:B------:R-:W1:Y:S01]  /*bcf0*/  LDC R75, c[0x0][0x3d8] ;  /* 0x0000f600ff4b7b82 */ /* 0x000e620000000800 */
[----:B----4-:R-:W-:Y:S02]  /*bd00*/  LEA R6, R36, R53, 0x1 ;  /* 0x0000003524067211 */ /* 0x010fe400078e08ff */
[----:B--2---:R-:W-:Y:S02]  /*bd10*/  LEA R200, P3, R43, R224, 0x1 ;  /* 0x000000e02bc87211 */ /* 0x004fe400078608ff */
[----:B------:R-:W-:Y:S02]  /*bd20*/  LEA.HI.X.SX32 R203, R11, R0, 0x1, P2 ;  /* 0x000000000bcb7211 */ /* 0x000fe400010f0eff */
[----:B------:R-:W-:Y:S01]  /*bd30*/  LEA R16, P4, R53, R224, 0x1 ;  /* 0x000000e035107211 */ /* 0x000fe200078808ff */
[----:B------:R-:W2:Y:S01]  /*bd40*/  LDC R76, c[0x0][0x3d8] ;  /* 0x0000f600ff4c7b82 */ /* 0x000ea20000000800 */
[----:B0-----:R-:W-:Y:S01]  /*bd50*/  LEA R36, R73, R6, 0x1 ;  /* 0x0000000649247211 */ /* 0x001fe200078e08ff */
[----:B------:R0:W-:Y:S01]  /*bd60*/  STL.64 [R1+0x318], R202 ;  /* 0x000318ca01007387 */ /* 0x0001e20000100a00 */
[----:B------:R-:W-:-:S02]  /*bd70*/  LEA.HI.X.SX32 R201, R43, R0, 0x1, P3 ;  /* 0x000000002bc97211 */ /* 0x000fc400018f0eff */
[----:B------:R-:W-:-:S03]  /*bd80*/  LEA.HI.X.SX32 R17, R53, R0, 0x1, P4 ;  /* 0x0000000035117211 */ /* 0x000fc600020f0eff */
[----:B------:R-:W4:Y:S01]  /*bd90*/  LDC R78, c[0x0][0x3d8] ;  /* 0x0000f600ff4e7b82 */ /* 0x000f220000000800 */
[----:B---3--:R-:W-:Y:S01]  /*bda0*/  LEA R52, R74, R36, 0x1 ;  /* 0x000000244a347211 */ /* 0x008fe200078e08ff */
[----:B------:R3:W-:Y:S01]  /*bdb0*/  STL.64 [R1+0x310], R200 ;  /* 0x000310c801007387 */ /* 0x0007e20000100a00 */
[----:B0-----:R-:W-:-:S03]  /*bdc0*/  LEA R202, P2, R6, R224, 0x1 ;  /* 0x000000e006ca7211 */ /* 0x001fc600078408ff */
[----:B------:R0:W-:Y:S02]  /*bdd0*/  STL.64 [R1+0x308], R16 ;  /* 0x0003081001007387 */ /* 0x0001e40000100a00 */
[----:B------:R-:W4:Y:S01]  /*bde0*/  LDC R77, c[0x0][0x3d8] ;  /* 0x0000f600ff4d7b82 */ /* 0x000f220000000800 */
[----:B-1----:R-:W-:Y:S01]  /*bdf0*/  IMAD R10, R75, 0x2, R52 ;  /* 0x000000024b0a7824 */ /* 0x002fe200078e0234 */
[----:B------:R-:W-:Y:S02]  /*be00*/  LEA.HI.X.SX32 R203, R6, R0, 0x1, P2 ;  /* 0x0000000006cb7211 */ /* 0x000fe400010f0eff */
[----:B---3--:R-:W-:-:S03]  /*be10*/  LEA R200, P3, R36, R224, 0x1 ;  /* 0x000000e024c87211 */ /* 0x008fc600078608ff */
[----:B------:R1:W-:Y:S01]  /*be20*/  STL.64 [R1+0x300], R202 ;  /* 0x000300ca01007387 */ /* 0x0003e20000100a00 */
[----:B------:R-:W3:Y:S01]  /*be30*/  LDC R79, c[0x0][0x3d8] ;  /* 0x0000f600ff4f7b82 */ /* 0x000ee20000000800 */
[----:B--2---:R-:W-:Y:S02]  /*be40*/  LEA R42, R76, R10, 0x1 ;  /* 0x0000000a4c2a7211 */ /* 0x004fe400078e08ff */
[----:B0-----:R-:W-:Y:S02]  /*be50*/  LEA R16, P4, R52, R224, 0x1 ;  /* 0x000000e034107211 */ /* 0x001fe400078808ff */
[-C--:B------:R-:W-:Y:S02]  /*be60*/  LEA.HI.X.SX32 R201, R36, R0.reuse, 0x1, P3 ;  /* 0x0000000024c97211 */ /* 0x080fe400018f0eff */
[----:B------:R-:W-:Y:S01]  /*be70*/  LEA.HI.X.SX32 R17, R52, R0, 0x1, P4 ;  /* 0x0000000034117211 */ /* 0x000fe200020f0eff */
[----:B------:R-:W0:Y:S01]  /*be80*/  LDC R80, c[0x0][0x3d8] ;  /* 0x0000f600ff507b82 */ /* 0x000e220000000800 */
[----:B----4-:R-:W-:Y:S01]  /*be90*/  LEA R51, R78, R42, 0x1 ;  /* 0x0000002a4e337211 */ /* 0x010fe200078e08ff */
[----:B------:R2:W-:Y:S01]  /*bea0*/  STL.64 [R1+0x2f8], R200 ;  /* 0x0002f8c801007387 */ /* 0x0005e20000100a00 */
[----:B-1----:R-:W-:-:S03]  /*beb0*/  LEA R202, P2, R10, R224, 0x1 ;  /* 0x000000e00aca7211 */ /* 0x002fc600078408ff */
[----:B------:R1:W-:Y:S01]  /*bec0*/  STL.64 [R1+0x2f0], R16 ;  /* 0x0002f01001007387 */ /* 0x0003e20000100a00 */
[----:B------:R-:W-:Y:S01]  /*bed0*/  LEA.HI.X.SX32 R203, R10, R0, 0x1, P2 ;  /* 0x000000000acb7211 */ /* 0x000fe200010f0eff */
[----:B------:R-:W4:Y:S01]  /*bee0*/  LDC R81, c[0x0][0x3d8] ;  /* 0x0000f600ff517b82 */ /* 0x000f220000000800 */
[----:B------:R-:W-:-:S03]  /*bef0*/  LEA R14, R77, R51, 0x1 ;  /* 0x000000334d0e7211 */ /* 0x000fc600078e08ff */
[----:B------:R0:W-:Y:S01]  /*bf00*/  STL.64 [R1+0x2e8], R202 ;  /* 0x0002e8ca01007387 */ /* 0x0001e20000100a00 */
[----:B--2---:R-:W-:-:S03]  /*bf10*/  LEA R200, P3, R42, R224, 0x1 ;  /* 0x000000e02ac87211 */ /* 0x004fc600078608ff */
[----:B------:R-:W2:Y:S01]  /*bf20*/  LDC R82, c[0x0][0x3d8] ;  /* 0x0000f600ff527b82 */ /* 0x000ea20000000800 */
[----:B---3--:R-:W-:Y:S02]  /*bf30*/  LEA R41, R79, R14, 0x1 ;  /* 0x0000000e4f297211 */ /* 0x008fe400078e08ff */
[C---:B-1----:R-:W-:Y:S02]  /*bf40*/  LEA R16, P4, R51.reuse, R224, 0x1 ;  /* 0x000000e033107211 */ /* 0x042fe400078808ff */
[-C--:B------:R-:W-:Y:S02]  /*bf50*/  LEA.HI.X.SX32 R201, R42, R0.reuse, 0x1, P3 ;  /* 0x000000002ac97211 */ /* 0x080fe400018f0eff */
[----:B------:R-:W-:Y:S01]  /*bf60*/  LEA.HI.X.SX32 R17, R51, R0, 0x1, P4 ;  /* 0x0000000033117211 */ /* 0x000fe200020f0eff */
[----:B------:R-:W1:Y:S01]  /*bf70*/  LDC R84, c[0x0][0x3d8] ;  /* 0x0000f600ff547b82 */ /* 0x000e620000000800 */
[----:B0-----:R-:W-:Y:S01]  /*bf80*/  IMAD R50, R80, 0x2, R41 ;  /* 0x0000000250327824 */ /* 0x001fe200078e0229 */
[C---:B------:R-:W-:Y:S01]  /*bf90*/  LEA R202, P2, R14.reuse, R224, 0x1 ;  /* 0x000000e00eca7211 */ /* 0x040fe200078408ff */
[----:B------:R0:W-:Y:S03]  /*bfa0*/  STL.64 [R1+0x2e0], R200 ;  /* 0x0002e0c801007387 */ /* 0x0001e60000100a00 */
[----:B------:R-:W-:Y:S01]  /*bfb0*/  LEA.HI.X.SX32 R203, R14, R0, 0x1, P2 ;  /* 0x000000000ecb7211 */ /* 0x000fe200010f0eff */
[----:B------:R3:W-:Y:S01]  /*bfc0*/  STL.64 [R1+0x2d8], R16 ;  /* 0x0002d81001007387 */ /* 0x0007e20000100a00 */
[----:B------:R-:W1:Y:S01]  /*bfd0*/  LDC R83, c[0x0][0x3d8] ;  /* 0x0000f600ff537b82 */ /* 0x000e620000000800 */
[----:B----4-:R-:W-:-:S02]  /*bfe0*/  LEA R2, R81, R50, 0x1 ;  /* 0x0000003251027211 */ /* 0x010fc400078e08ff */
[----:B------:R4:W-:Y:S01]  /*bff0*/  STL.64 [R1+0x2d0], R202 ;  /* 0x0002d0ca01007387 */ /* 0x0009e20000100a00 */
[----:B0-----:R-:W-:-:S04]  /*c000*/  LEA R200, P3, R41, R224, 0x1 ;  /* 0x000000e029c87211 */ /* 0x001fc800078608ff */
[----:B------:R-:W0:Y:S01]  /*c010*/  LDC R85, c[0x0][0x3d8] ;  /* 0x0000f600ff557b82 */ /* 0x000e220000000800 */
[----:B--2---:R-:W-:Y:S02]  /*c020*/  LEA R7, R82, R2, 0x1 ;  /* 0x0000000252077211 */ /* 0x004fe400078e08ff */
[C---:B---3--:R-:W-:Y:S02]  /*c030*/  LEA R16, P4, R50.reuse, R224, 0x1 ;  /* 0x000000e032107211 */ /* 0x048fe400078808ff */
[-C--:B------:R-:W-:Y:S02]  /*c040*/  LEA.HI.X.SX32 R201, R41, R0.reuse, 0x1, P3 ;  /* 0x0000000029c97211 */ /* 0x080fe400018f0eff */
[----:B------:R-:W-:Y:S01]  /*c050*/  LEA.HI.X.SX32 R17, R50, R0, 0x1, P4 ;  /* 0x0000000032117211 */ /* 0x000fe200020f0eff */
[----:B------:R-:W2:Y:S01]  /*c060*/  LDC R86, c[0x0][0x3d8] ;  /* 0x0000f600ff567b82 */ /* 0x000ea20000000800 */
[----:B-1----:R-:W-:Y:S01]  /*c070*/  LEA R49, R84, R7, 0x1 ;  /* 0x0000000754317211 */ /* 0x002fe200078e08ff */
[----:B------:R1:W-:Y:S01]  /*c080*/  STL.64 [R1+0x2c8], R200 ;  /* 0x0002c8c801007387 */ /* 0x0003e20000100a00 */
[----:B----4-:R-:W-:-:S03]  /*c090*/  LEA R202, P2, R2, R224, 0x1 ;  /* 0x000000e002ca7211 */ /* 0x010fc600078408ff */
[----:B------:R3:W-:Y:S01]  /*c0a0*/  STL.64 [R1+0x2c0], R16 ;  /* 0x0002c01001007387 */ /* 0x0007e20000100a00 */
[----:B------:R-:W-:Y:S01]  /*c0b0*/  LEA.HI.X.SX32 R203, R2, R0, 0x1, P2 ;  /* 0x0000000002cb7211 */ /* 0x000fe200010f0eff */
[----:B------:R-:W4:Y:S01]  /*c0c0*/  LDC R87, c[0x0][0x3d8] ;  /* 0x0000f600ff577b82 */ /* 0x000f220000000800 */
[----:B------:R-:W-:-:S03]  /*c0d0*/  LEA R3, R83, R49, 0x1 ;  /* 0x0000003153037211 */ /* 0x000fc600078e08ff */
[----:B------:R0:W-:Y:S01]  /*c0e0*/  STL.64 [R1+0x2b8], R202 ;  /* 0x0002b8ca01007387 */ /* 0x0001e20000100a00 */
[----:B-1----:R-:W-:-:S03]  /*c0f0*/  LEA R200, P3, R7, R224, 0x1 ;  /* 0x000000e007c87211 */ /* 0x002fc600078608ff */
[----:B------:R-:W1:Y:S01]  /*c100*/  LDC R88, c[0x0][0x3d8] ;  /* 0x0000f600ff587b82 */ /* 0x000e620000000800 */
[----:B0-----:R-:W-:Y:S01]  /*c110*/  IMAD R40, R85, 0x2, R3 ;  /* 0x0000000255287824 */ /* 0x001fe200078e0203 */
[----:B---3--:R-:W-:Y:S02]  /*c120*/  LEA R16, P4, R49, R224, 0x1 ;  /* 0x000000e031107211 */ /* 0x008fe400078808ff */
[-C--:B------:R-:W-:Y:S02]  /*c130*/  LEA.HI.X.SX32 R201, R7, R0.reuse, 0x1, P3 ;  /* 0x0000000007c97211 */ /* 0x080fe400018f0eff */
[----:B------:R-:W-:Y:S02]  /*c140*/  LEA.HI.X.SX32 R17, R49, R0, 0x1, P4 ;  /* 0x0000000031117211 */ /* 0x000fe400020f0eff */
[----:B------:R-:W0:Y:S01]  /*c150*/  LDC R90, c[0x0][0x3d8] ;  /* 0x0000f600ff5a7b82 */ /* 0x000e220000000800 */
[----:B--2---:R-:W-:Y:S01]  /*c160*/  LEA R48, R86, R40, 0x1 ;  /* 0x0000002856307211 */ /* 0x004fe200078e08ff */
[----:B------:R2:W-:Y:S01]  /*c170*/  STL.64 [R1+0x2b0], R200 ;  /* 0x0002b0c801007387 */ /* 0x0005e20000100a00 */
[----:B------:R-:W-:-:S03]  /*c180*/  LEA R202, P2, R3, R224, 0x1 ;  /* 0x000000e003ca7211 */ /* 0x000fc600078408ff */
[----:B------:R3:W-:Y:S01]  /*c190*/  STL.64 [R1+0x2a8], R16 ;  /* 0x0002a81001007387 */ /* 0x0007e20000100a00 */
[----:B------:R-:W-:Y:S01]  /*c1a0*/  LEA.HI.X.SX32 R203, R3, R0, 0x1, P2 ;  /* 0x0000000003cb7211 */ /* 0x000fe200010f0eff */
[----:B------:R-:W0:Y:S01]  /*c1b0*/  LDC R89, c[0x0][0x3d8] ;  /* 0x0000f600ff597b82 */ /* 0x000e220000000800 */
[----:B----4-:R-:W-:-:S03]  /*c1c0*/  LEA R13, R87, R48, 0x1 ;  /* 0x00000030570d7211 */ /* 0x010fc600078e08ff */
[----:B------:R4:W-:Y:S01]  /*c1d0*/  STL.64 [R1+0x2a0], R202 ;  /* 0x0002a0ca01007387 */ /* 0x0009e20000100a00 */
[----:B--2---:R-:W-:-:S03]  /*c1e0*/  LEA R200, P3, R40, R224, 0x1 ;  /* 0x000000e028c87211 */ /* 0x004fc600078608ff */
[----:B------:R-:W2:Y:S01]  /*c1f0*/  LDC R91, c[0x0][0x3d8] ;  /* 0x0000f600ff5b7b82 */ /* 0x000ea20000000800 */
[----:B-1----:R-:W-:Y:S02]  /*c200*/  LEA R39, R88, R13, 0x1 ;  /* 0x0000000d58277211 */ /* 0x002fe400078e08ff */
[----:B---3--:R-:W-:Y:S02]  /*c210*/  LEA R16, P4, R48, R224, 0x1 ;  /* 0x000000e030107211 */ /* 0x008fe400078808ff */
[-C--:B------:R-:W-:Y:S02]  /*c220*/  LEA.HI.X.SX32 R201, R40, R0.reuse, 0x1, P3 ;  /* 0x0000000028c97211 */ /* 0x080fe400018f0eff */
[----:B------:R-:W-:Y:S01]  /*c230*/  LEA.HI.X.SX32 R17, R48, R0, 0x1, P4 ;  /* 0x0000000030117211 */ /* 0x000fe200020f0eff */
[----:B------:R-:W1:Y:S01]  /*c240*/  LDC R92, c[0x0][0x3d8] ;  /* 0x0000f600ff5c7b82 */ /* 0x000e620000000800 */
[----:B0-----:R-:W-:Y:S01]  /*c250*/  LEA R47, R90, R39, 0x1 ;  /* 0x000000275a2f7211 */ /* 0x001fe200078e08ff */
[----:B------:R0:W-:Y:S01]  /*c260*/  STL.64 [R1+0x298], R200 ;  /* 0x000298c801007387 */ /* 0x0001e20000100a00 */
[----:B----4-:R-:W-:-:S03]  /*c270*/  LEA R202, P2, R13, R224, 0x1 ;  /* 0x000000e00dca7211 */ /* 0x010fc600078408ff */
[----:B------:R3:W-:Y:S01]  /*c280*/  STL.64 [R1+0x290], R16 ;  /* 0x0002901001007387 */ /* 0x0007e20000100a00 */
[----:B------:R-:W-:Y:S01]  /*c290*/  LEA.HI.X.SX32 R203, R13, R0, 0x1, P2 ;  /* 0x000000000dcb7211 */ /* 0x000fe200010f0eff */
[----:B------:R-:W4:Y:S01]  /*c2a0*/  LDC R93, c[0x0][0x3d8] ;  /* 0x0000f600ff5d7b82 */ /* 0x000f220000000800 */
[----:B------:R-:W-:-:S03]  /*c2b0*/  IMAD R9, R89, 0x2, R47 ;  /* 0x0000000259097824 */ /* 0x000fc600078e022f */
[----:B------:R1:W-:Y:S01]  /*c2c0*/  STL.64 [R1+0x288], R202 ;  /* 0x000288ca01007387 */ /* 0x0003e20000100a00 */
[----:B0-----:R-:W-:-:S03]  /*c2d0*/  LEA R200, P3, R39, R224, 0x1 ;  /* 0x000000e027c87211 */ /* 0x001fc600078608ff */
[----:B------:R-:W0:Y:S01]  /*c2e0*/  LDC R94, c[0x0][0x3d8] ;  /* 0x0000f600ff5e7b82 */ /* 0x000e220000000800 */
[----:B--2---:R-:W-:Y:S02]  /*c2f0*/  LEA R12, R91, R9, 0x1 ;  /* 0x000000095b0c7211 */ /* 0x004fe400078e08ff */
[----:B---3--:R-:W-:Y:S02]  /*c300*/  LEA R16, P4, R47, R224, 0x1 ;  /* 0x000000e02f107211 */ /* 0x008fe400078808ff */
[-C--:B------:R-:W-:Y:S02]  /*c310*/  LEA.HI.X.SX32 R201, R39, R0.reuse, 0x1, P3 ;  /* 0x0000000027c97211 */ /* 0x080fe400018f0eff */
[----:B------:R-:W-:Y:S01]  /*c320*/  LEA.HI.X.SX32 R17, R47, R0, 0x1, P4 ;  /* 0x000000002f117211 */ /* 0x000fe200020f0eff */
[----:B------:R-:W2:Y:S01]  /*c330*/  LDC R96, c[0x0][0x3d8] ;  /* 0x0000f600ff607b82 */ /* 0x000ea20000000800 */
[----:B-1----:R-:W-:Y:S01]  /*c340*/  LEA R46, R92, R12, 0x1 ;  /* 0x0000000c5c2e7211 */ /* 0x002fe200078e08ff */
[----:B------:R1:W-:Y:S01]  /*c350*/  STL.64 [R1+0x280], R200 ;  /* 0x000280c801007387 */ /* 0x0003e20000100a00 */
[----:B------:R-:W-:-:S03]  /*c360*/  LEA R202, P2, R9, R224, 0x1 ;  /* 0x000000e009ca7211 */ /* 0x000fc600078408ff */
[----:B------:R3:W-:Y:S01]  /*c370*/  STL.64 [R1+0x278], R16 ;  /* 0x0002781001007387 */ /* 0x0007e20000100a00 */
[----:B------:R-:W-:Y:S01]  /*c380*/  LEA.HI.X.SX32 R203, R9, R0, 0x1, P2 ;  /* 0x0000000009cb7211 */ /* 0x000fe200010f0eff */
[----:B------:R-:W2:Y:S01]  /*c390*/  LDC R95, c[0x0][0x3d8] ;  /* 0x0000f600ff5f7b82 */ /* 0x000ea20000000800 */
[----:B----4-:R-:W-:-:S03]  /*c3a0*/  LEA R4, R93, R46, 0x1 ;  /* 0x0000002e5d047211 */ /* 0x010fc600078e08ff */
[----:B------:R4:W-:Y:S01]  /*c3b0*/  STL.64 [R1+0x270], R202 ;  /* 0x000270ca01007387 */ /* 0x0009e20000100a00 */
[----:B-1----:R-:W-:-:S03]  /*c3c0*/  LEA R200, P3, R12, R224, 0x1 ;  /* 0x000000e00cc87211 */ /* 0x002fc600078608ff */
[----:B------:R-:W1:Y:S01]  /*c3d0*/  LDC R97, c[0x0][0x3d8] ;  /* 0x0000f600ff617b82 */ /* 0x000e620000000800 */
[----:B0-----:R-:W-:Y:S02]  /*c3e0*/  LEA R38, R94, R4, 0x1 ;  /* 0x000000045e267211 */ /* 0x001fe400078e08ff */
[----:B---3--:R-:W-:Y:S02]  /*c3f0*/  LEA R16, P4, R46, R224, 0x1 ;  /* 0x000000e02e107211 */ /* 0x008fe400078808ff */
[-C--:B------:R-:W-:Y:S02]  /*c400*/  LEA.HI.X.SX32 R201, R12, R0.reuse, 0x1, P3 ;  /* 0x000000000cc97211 */ /* 0x080fe400018f0eff */
[----:B------:R-:W-:Y:S01]  /*c410*/  LEA.HI.X.SX32 R17, R46, R0, 0x1, P4 ;  /* 0x000000002e117211 */ /* 0x000fe200020f0eff */
[----:B------:R-:W0:Y:S01]  /*c420*/  LDC R98, c[0x0][0x3d8] ;  /* 0x0000f600ff627b82 */ /* 0x000e220000000800 */
[----:B--2---:R-:W-:Y:S01]  /*c430*/  IMAD R45, R96, 0x2, R38 ;  /* 0x00000002602d7824 */ /* 0x004fe200078e0226 */
[C---:B----4-:R-:W-:Y:S01]  /*c440*/  LEA R202, P2, R4.reuse, R224, 0x1 ;  /* 0x000000e004ca7211 */ /* 0x050fe200078408ff */
[----:B------:R2:W-:Y:S03]  /*c450*/  STL.64 [R1+0x268], R200 ;  /* 0x000268c801007387 */ /* 0x0005e60000100a00 */
[----:B------:R-:W-:Y:S01]  /*c460*/  LEA.HI.X.SX32 R203, R4, R0, 0x1, P2 ;  /* 0x0000000004cb7211 */ /* 0x000fe200010f0eff */
[----:B------:R3:W-:Y:S01]  /*c470*/  STL.64 [R1+0x260], R16 ;  /* 0x0002601001007387 */ /* 0x0007e20000100a00 */
[----:B------:R-:W4:Y:S01]  /*c480*/  LDC R99, c[0x0][0x3d8] ;  /* 0x0000f600ff637b82 */ /* 0x000f220000000800 */
[----:B------:R-:W-:-:S02]  /*c490*/  LEA R8, R95, R45, 0x1 ;  /* 0x0000002d5f087211 */ /* 0x000fc400078e08ff */
[----:B------:R0:W-:Y:S01]  /*c4a0*/  STL.64 [R1+0x258], R202 ;  /* 0x000258ca01007387 */ /* 0x0001e20000100a00 */
[----:B--2---:R-:W-:-:S04]  /*c4b0*/  LEA R200, P3, R38, R224, 0x1 ;  /* 0x000000e026c87211 */ /* 0x004fc800078608ff */
[----:B------:R-:W2:Y:S01]  /*c4c0*/  LDC R100, c[0x0][0x3d8] ;  /* 0x0000f600ff647b82 */ /* 0x000ea20000000800 */
[----:B-1----:R-:W-:Y:S02]  /*c4d0*/  LEA R37, R97, R8, 0x1 ;  /* 0x0000000861257211 */ /* 0x002fe400078e08ff */
[C---:B---3--:R-:W-:Y:S02]  /*c4e0*/  LEA R16, P4, R45.reuse, R224, 0x1 ;  /* 0x000000e02d107211 */ /* 0x048fe400078808ff */
[-C--:B------:R-:W-:Y:S02]  /*c4f0*/  LEA.HI.X.SX32 R201, R38, R0.reuse, 0x1, P3 ;  /* 0x0000000026c97211 */ /* 0x080fe400018f0eff */
[----:B------:R-:W-:Y:S01]  /*c500*/  LEA.HI.X.SX32 R17, R45, R0, 0x1, P4 ;  /* 0x000000002d117211 */ /* 0x000fe200020f0eff */
[----:B------:R-:W1:Y:S01]  /*c510*/  LDC R102, c[0x0][0x3d8] ;  /* 0x0000f600ff667b82 */ /* 0x000e620000000800 */
[----:B0-----:R-:W-:Y:S01]  /*c520*/  LEA R44, R98, R37, 0x1 ;  /* 0x00000025622c7211 */ /* 0x001fe200078e08ff */
[----:B------:R0:W-:Y:S01]  /*c530*/  STL.64 [R1+0x250], R200 ;  /* 0x000250c801007387 */ /* 0x0001e20000100a00 */
[----:B------:R-:W-:-:S03]  /*c540*/  LEA R202, P2, R8, R224, 0x1 ;  /* 0x000000e008ca7211 */ /* 0x000fc600078408ff */
[----:B------:R3:W-:Y:S01]  /*c550*/  STL.64 [R1+0x248], R16 ;  /* 0x0002481001007387 */ /* 0x0007e20000100a00 */
[----:B------:R-:W-:Y:S01]  /*c560*/  LEA.HI.X.SX32 R203, R8, R0, 0x1, P2 ;  /* 0x0000000008cb7211 */ /* 0x000fe200010f0eff */
[----:B------:R-:W1:Y:S01]  /*c570*/  LDC R101, c[0x0][0x3d8] ;  /* 0x0000f600ff657b82 */ /* 0x000e620000000800 */
[----:B----4-:R-:W-:-:S03]  /*c580*/  LEA R5, R99, R44, 0x1 ;  /* 0x0000002c63057211 */ /* 0x010fc600078e08ff */
[----:B------:R4:W-:Y:S01]  /*c590*/  STL.64 [R1+0x240], R202 ;  /* 0x000240ca01007387 */ /* 0x0009e20000100a00 */
[----:B0-----:R-:W-:-:S03]  /*c5a0*/  LEA R200, P3, R37, R224, 0x1 ;  /* 0x000000e025c87211 */ /* 0x001fc600078608ff */
[----:B------:R-:W0:Y:S01]  /*c5b0*/  LDC R103, c[0x0][0x3d8] ;  /* 0x0000f600ff677b82 */ /* 0x000e220000000800 */
[----:B--2---:R-:W-:Y:S01]  /*c5c0*/  IMAD R11, R100, 0x2, R5 ;  /* 0x00000002640b7824 */ /* 0x004fe200078e0205 */
[C---:B---3--:R-:W-:Y:S02]  /*c5d0*/  LEA R16, P4, R44.reuse, R224, 0x1 ;  /* 0x000000e02c107211 */ /* 0x048fe400078808ff */
[-C--:B------:R-:W-:Y:S02]  /*c5e0*/  LEA.HI.X.SX32 R201, R37, R0.reuse, 0x1, P3 ;  /* 0x0000000025c97211 */ /* 0x080fe400018f0eff */
[----:B------:R-:W-:Y:S02]  /*c5f0*/  LEA.HI.X.SX32 R17, R44, R0, 0x1, P4 ;  /* 0x000000002c117211 */ /* 0x000fe400020f0eff */
        /* <DEDUP_REMOVED lines=16> */
[----:B--2---:R-:W-:Y:S01]  /*c700*/  LEA R42, R104, R36, 0x1 ;  /* 0x00000024682a7211 */ /* 0x004fe200078e08ff */
[----:B------:R2:W-:Y:S01]  /*c710*/  STL.64 [R1+0x220], R200 ;  /* 0x000220c801007387 */ /* 0x0005e20000100a00 */
[----:B------:R-:W-:-:S03]  /*c720*/  LEA R202, P2, R6, R224, 0x1 ;  /* 0x000000e006ca7211 */ /* 0x000fc600078408ff */
[----:B------:R3:W-:Y:S01]  /*c730*/  STL.64 [R1+0x218], R16 ;  /* 0x0002181001007387 */ /* 0x0007e20000100a00 */
[----:B------:R-:W-:Y:S01]  /*c740*/  LEA.HI.X.SX32 R203, R6, R0, 0x1, P2 ;  /* 0x0000000006cb7211 */ /* 0x000fe200010f0eff */
[----:B------:R-:W0:Y:S01]  /*c750*/  LDC R107, c[0x0][0x3d8] ;  /* 0x0000f600ff6b7b82 */ /* 0x000e220000000800 */
[----:B----4-:R-:W-:-:S03]  /*c760*/  IMAD R10, R105, 0x2, R42 ;  /* 0x00000002690a7824 */ /* 0x010fc600078e022a */
        /* <DEDUP_REMOVED lines=14> */
[----:B------:R-:W-:-:S03]  /*c850*/  LEA R2, R107, R41, 0x1 ;  /* 0x000000296b027211 */ /* 0x000fc600078e08ff */
[----:B------:R1:W-:Y:S01]  /*c860*/  STL.64 [R1+0x1f8], R202 ;  /* 0x0001f8ca01007387 */ /* 0x0003e20000100a00 */
[----:B0-----:R-:W-:-:S03]  /*c870*/  LEA R200, P3, R14, R224, 0x1 ;  /* 0x000000e00ec87211 */ /* 0x001fc600078608ff */
[----:B------:R-:W0:Y:S01]  /*c880*/  LDC R112, c[0x0][0x3d8] ;  /* 0x0000f600ff707b82 */ /* 0x000e220000000800 */
[----:B--2---:R-:W-:Y:S02]  /*c890*/  LEA R7, R109, R2, 0x1 ;  /* 0x000000026d077211 */ /* 0x004fe400078e08ff */
[C---:B---3--:R-:W-:Y:S02]  /*c8a0*/  LEA R16, P4, R41.reuse, R224, 0x1 ;  /* 0x000000e029107211 */ /* 0x048fe400078808ff */
[-C--:B------:R-:W-:Y:S02]  /*c8b0*/  LEA.HI.X.SX32 R201, R14, R0.reuse, 0x1, P3 ;  /* 0x000000000ec97211 */ /* 0x080fe400018f0eff */
[----:B------:R-:W-:Y:S01]  /*c8c0*/  LEA.HI.X.SX32 R17, R41, R0, 0x1, P4 ;  /* 0x0000000029117211 */ /* 0x000fe200020f0eff */
[----:B------:R-:W2:Y:S01]  /*c8d0*/  LDC R114, c[0x0][0x3d8] ;  /* 0x0000f600ff727b82 */ /* 0x000ea20000000800 */
[----:B-1----:R-:W-:Y:S01]  /*c8e0*/  IMAD R40, R110, 0x2, R7 ;  /* 0x000000026e287824 */ /* 0x002fe200078e0207 */
[C---:B------:R-:W-:Y:S01]  /*c8f0*/  LEA R202, P2, R2.reuse, R224, 0x1 ;  /* 0x000000e002ca7211 */ /* 0x040fe200078408ff */
[----:B------:R1:W-:Y:S03]  /*c900*/  STL.64 [R1+0x1f0], R200 ;  /* 0x0001f0c801007387 */ /* 0x0003e60000100a00 */
[----:B------:R-:W-:Y:S01]  /*c910*/  LEA.HI.X.SX32 R203, R2, R0, 0x1, P2 ;  /* 0x0000000002cb7211 */ /* 0x000fe200010f0eff */
[----:B------:R3:W-:Y:S01]  /*c920*/  STL.64 [R1+0x1e8], R16 ;  /* 0x0001e81001007387 */ /* 0x0007e20000100a00 */
[----:B------:R-:W2:Y:S01]  /*c930*/  LDC R113, c[0x0][0x3d8] ;  /* 0x0000f600ff717b82 */ /* 0x000ea20000000800 */
[----:B----4-:R-:W-:-:S02]  /*c940*/  LEA R3, R111, R40, 0x1 ;  /* 0x000000286f037211 */ /* 0x010fc400078e08ff */
[----:B------:R4:W-:Y:S01]  /*c950*/  STL.64 [R1+0x1e0], R202 ;  /* 0x0001e0ca01007387 */ /* 0x0009e20000100a00 */
[----:B-1----:R-:W-:-:S04]  /*c960*/  LEA R200, P3, R7, R224, 0x1 ;  /* 0x000000e007c87211 */ /* 0x002fc800078608ff */
[----:B------:R-:W1:Y:S01]  /*c970*/  LDC R115, c[0x0][0x3d8] ;  /* 0x0000f600ff737b82 */ /* 0x000e620000000800 */
[----:B0-----:R-:W-:Y:S02]  /*c980*/  LEA R13, R112, R3, 0x1 ;  /* 0x00000003700d7211 */ /* 0x001fe400078e08ff */
[C---:B---3--:R-:W-:Y:S02]  /*c990*/  LEA R16, P4, R40.reuse, R224, 0x1 ;  /* 0x000000e028107211 */ /* 0x048fe400078808ff */
[-C--:B------:R-:W-:Y:S02]  /*c9a0*/  LEA.HI.X.SX32 R201, R7, R0.reuse, 0x1, P3 ;  /* 0x0000000007c97211 */ /* 0x080fe400018f0eff */
[----:B------:R-:W-:Y:S01]  /*c9b0*/  LEA.HI.X.SX32 R17, R40, R0, 0x1, P4 ;  /* 0x0000000028117211 */ /* 0x000fe200020f0eff */
[----:B------:R-:W0:Y:S01]  /*c9c0*/  LDC R116, c[0x0][0x3d8] ;  /* 0x0000f600ff747b82 */ /* 0x000e220000000800 */
[----:B--2---:R-:W-:Y:S01]  /*c9d0*/  LEA R39, R114, R13, 0x1 ;  /* 0x0000000d72277211 */ /* 0x004fe200078e08ff */
[----:B------:R2:W-:Y:S01]  /*c9e0*/  STL.64 [R1+0x1d8], R200 ;  /* 0x0001d8c801007387 */ /* 0x0005e20000100a00 */
[----:B----4-:R-:W-:-:S03]  /*c9f0*/  LEA R202, P2, R3, R224, 0x1 ;  /* 0x000000e003ca7211 */ /* 0x010fc600078408ff */
[----:B------:R3:W-:Y:S01]  /*ca00*/  STL.64 [R1+0x1d0], R16 ;  /* 0x0001d01001007387 */ /* 0x0007e20000100a00 */
[----:B------:R-:W-:Y:S01]  /*ca10*/  LEA.HI.X.SX32 R203, R3, R0, 0x1, P2 ;  /* 0x0000000003cb7211 */ /* 0x000fe200010f0eff */
[----:B------:R-:W4:Y:S01]  /*ca20*/  LDC R117, c[0x0][0x3d8] ;  /* 0x0000f600ff757b82 */ /* 0x000f220000000800 */
[----:B------:R-:W-:-:S03]  /*ca30*/  LEA R9, R113, R39, 0x1 ;  /* 0x0000002771097211 */ /* 0x000fc600078e08ff */
[----:B------:R0:W-:Y:S01]  /*ca40*/  STL.64 [R1+0x1c8], R202 ;  /* 0x0001c8ca01007387 */ /* 0x0001e20000100a00 */
[----:B--2---:R-:W-:-:S03]  /*ca50*/  LEA R200, P3, R13, R224, 0x1 ;  /* 0x000000e00dc87211 */ /* 0x004fc600078608ff */
[----:B------:R-:W2:Y:S01]  /*ca60*/  LDC R118, c[0x0][0x3d8] ;  /* 0x0000f600ff767b82 */ /* 0x000ea20000000800 */
[----:B-1----:R-:W-:Y:S01]  /*ca70*/  IMAD R12, R115, 0x2, R9 ;  /* 0x00000002730c7824 */ /* 0x002fe200078e0209 */
[----:B---3--:R-:W-:Y:S02]  /*ca80*/  LEA R16, P4, R39, R224, 0x1 ;  /* 0x000000e027107211 */ /* 0x008fe400078808ff */
[-C--:B------:R-:W-:Y:S02]  /*ca90*/  LEA.HI.X.SX32 R201, R13, R0.reuse, 0x1, P3 ;  /* 0x000000000dc97211 */ /* 0x080fe400018f0eff */
[----:B------:R-:W-:Y:S02]  /*caa0*/  LEA.HI.X.SX32 R17, R39, R0, 0x1, P4 ;  /* 0x0000000027117211 */ /* 0x000fe400020f0eff */
        /* <DEDUP_REMOVED lines=22> */
[----:B------:R-:W-:-:S03]  /*cc10*/  IMAD R5, R119, 0x2, R37 ;  /* 0x0000000277057824 */ /* 0x000fc600078e0225 */
[----:B------:R0:W-:Y:S01]  /*cc20*/  STL.64 [R1+0x198], R202 ;  /* 0x000198ca01007387 */ /* 0x0001e20000100a00 */
[----:B-1----:R-:W-:-:S03]  /*cc30*/  LEA R200, P3, R8, R224, 0x1 ;  /* 0x000000e008c87211 */ /* 0x002fc600078608ff */
        /* <DEDUP_REMOVED lines=17> */
[C---:B---3--:R-:W-:Y:S02]  /*cd50*/  LEA R16, P4, R36.reuse, R224, 0x1 ;  /* 0x000000e024107211 */ /* 0x048fe400078808ff */
[-C--:B------:R-:W-:Y:S02]  /*cd60*/  LEA.HI.X.SX32 R201, R11, R0.reuse, 0x1, P3 ;  /* 0x000000000bc97211 */ /* 0x080fe400018f0eff */
[----:B------:R-:W-:Y:S01]  /*cd70*/  LEA.HI.X.SX32 R17, R36, R0, 0x1, P4 ;  /* 0x0000000024117211 */ /* 0x000fe200020f0eff */
[----:B------:R-:W1:Y:S01]  /*cd80*/  LDC R128, c[0x0][0x3d8] ;  /* 0x0000f600ff807b82 */ /* 0x000e620000000800 */
[----:B0-----:R-:W-:Y:S01]  /*cd90*/  IMAD R14, R126, 0x2, R10 ;  /* 0x000000027e0e7824 */ /* 0x001fe200078e020a */
[C---:B----4-:R-:W-:Y:S01]  /*cda0*/  LEA R202, P2, R6.reuse, R224, 0x1 ;  /* 0x000000e006ca7211 */ /* 0x050fe200078408ff */
[----:B------:R0:W-:Y:S03]  /*cdb0*/  STL.64 [R1+0x178], R200 ;  /* 0x000178c801007387 */ /* 0x0001e60000100a00 */
[----:B------:R-:W-:Y:S01]  /*cdc0*/  LEA.HI.X.SX32 R203, R6, R0, 0x1, P2 ;  /* 0x0000000006cb7211 */ /* 0x000fe200010f0eff */
[----:B------:R3:W-:Y:S01]  /*cdd0*/  STL.64 [R1+0x170], R16 ;  /* 0x0001701001007387 */ /* 0x0007e20000100a00 */
[----:B------:R-:W4:Y:S01]  /*cde0*/  LDC R129, c[0x0][0x3d8] ;  /* 0x0000f600ff817b82 */ /* 0x000f220000000800 */
[----:B------:R-:W-:-:S02]  /*cdf0*/  LEA R2, R125, R14, 0x1 ;  /* 0x0000000e7d027211 */ /* 0x000fc400078e08ff */
[----:B------:R1:W-:Y:S01]  /*ce00*/  STL.64 [R1+0x168], R202 ;  /* 0x000168ca01007387 */ /* 0x0003e20000100a00 */
[----:B0-----:R-:W-:-:S04]  /*ce10*/  LEA R200, P3, R10, R224, 0x1 ;  /* 0x000000e00ac87211 */ /* 0x001fc800078608ff */
        /* <DEDUP_REMOVED lines=21> */
[----:B--2---:R-:W-:Y:S02]  /*cf70*/  LEA R12, R132, R9, 0x1 ;  /* 0x00000009840c7211 */ /* 0x004fe400078e08ff */
[----:B------:R2:W-:Y:S01]  /*cf80*/  STL.64 [R1+0x140], R16 ;  /* 0x0001401001007387 */ /* 0x0005e20000100a00 */
[----:B----4-:R-:W-:-:S03]  /*cf90*/  LEA R202, P3, R9, R224, 0x1 ;  /* 0x000000e009ca7211 */ /* 0x010fc600078608ff */
[----:B------:R3:W-:Y:S01]  /*cfa0*/  STL.64 [R1+0x148], R200 ;  /* 0x000148c801007387 */ /* 0x0007e20000100a00 */
[----:B------:R-:W4:Y:S01]  /*cfb0*/  LDC R135, c[0x0][0x3d8] ;  /* 0x0000f600ff877b82 */ /* 0x000f220000000800 */
[----:B------:R-:W-:Y:S02]  /*cfc0*/  LEA R4, R131, R12, 0x1 ;  /* 0x0000000c83047211 */ /* 0x000fe400078e08ff */
[----:B--2---:R-:W-:-:S05]  /*cfd0*/  LEA R16, P2, R3, R224, 0x1 ;  /* 0x000000e003107211 */ /* 0x004fca00078408ff */
[----:B------:R-:W2:Y:S01]  /*cfe0*/  LDC R136, c[0x0][0x3d8] ;  /* 0x0000f600ff887b82 */ /* 0x000ea20000000800 */
[----:B-1----:R-:W-:Y:S02]  /*cff0*/  LEA R8, R133, R4, 0x1 ;  /* 0x0000000485087211 */ /* 0x002fe400078e08ff */
[----:B---3--:R-:W-:Y:S02]  /*d000*/  LEA R200, P4, R12, R224, 0x1 ;  /* 0x000000e00cc87211 */ /* 0x008fe400078808ff */
[----:B------:R-:W-:-:S03]  /*d010*/  LEA.HI.X.SX32 R17, R3, R0, 0x1, P2 ;  /* 0x0000000003117211 */ /* 0x000fc600010f0eff */
[----:B------:R-:W1:Y:S01]  /*d020*/  LDC R138, c[0x0][0x3d8] ;  /* 0x0000f600ff8a7b82 */ /* 0x000e620000000800 */
[-C--:B------:R-:W-:Y:S01]  /*d030*/  LEA.HI.X.SX32 R203, R9, R0.reuse, 0x1, P3 ;  /* 0x0000000009cb7211 */ /* 0x080fe200018f0eff */
[----:B------:R3:W-:Y:S01]  /*d040*/  STL.64 [R1+0x138], R16 ;  /* 0x0001381001007387 */ /* 0x0007e20000100a00 */
[----:B------:R-:W-:Y:S01]  /*d050*/  LEA.HI.X.SX32 R201, R12, R0, 0x1, P4 ;  /* 0x000000000cc97211 */ /* 0x000fe200020f0eff */
[----:B------:R-:W-:Y:S01]  /*d060*/  IMAD.MOV.U32 R12, RZ, RZ, R196 ;  /* 0x000000ffff0c7224 */ /* 0x000fe200078e00c4 */
[----:B0-----:R-:W-:-:S03]  /*d070*/  LEA R11, R134, R8, 0x1 ;  /* 0x00000008860b7211 */ /* 0x001fc600078e08ff */
[----:B------:R-:W0:Y:S01]  /*d080*/  LDC R137, c[0x0][0x3d8] ;  /* 0x0000f600ff897b82 */ /* 0x000e220000000800 */
[----:B------:R-:W-:Y:S01]  /*d090*/  LEA R196, P2, R4, R224, 0x1 ;  /* 0x000000e004c47211 */ /* 0x000fe200078408ff */
[----:B----4-:R-:W-:Y:S01]  /*d0a0*/  IMAD R5, R135, 0x2, R11 ;  /* 0x0000000287057824 */ /* 0x010fe200078e020b */
[----:B---3--:R-:W3:Y:S01]  /*d0b0*/  LDL.LU.64 R16, [R1+0x9c0] ;  /* 0x0009c00001107983 */ /* 0x008ee20000300a00 */
[----:B------:R-:W-:-:S04]  /*d0c0*/  MOV R13, R197 ;  /* 0x000000c5000d7202 */ /* 0x000fc80000000f00 */
[----:B------:R-:W4:Y:S01]  /*d0d0*/  LDC R139, c[0x0][0x3d8] ;  /* 0x0000f600ff8b7b82 */ /* 0x000f220000000800 */
[----:B--2---:R-:W-:Y:S01]  /*d0e0*/  LEA R6, R136, R5, 0x1 ;  /* 0x0000000588067211 */ /* 0x004fe200078e08ff */
[----:B------:R-:W-:Y:S04]  /*d0f0*/  STL.64 [R1+0x130], R202 ;  /* 0x000130ca01007387 */ /* 0x000fe80000100a00 */
[----:B------:R2:W-:Y:S01]  /*d100*/  STL.64 [R1+0x888], R202 ;  /* 0x000888ca01007387 */ /* 0x0005e20000100a00 */
[----:B------:R-:W-:Y:S01]  /*d110*/  LEA.HI.X.SX32 R197, R4, R0, 0x1, P2 ;  /* 0x0000000004c57211 */ /* 0x000fe200010f0eff */
[----:B------:R-:W4:Y:S01]  /*d120*/  LDC R140, c[0x0][0x3d8] ;  /* 0x0000f600ff8c7b82 */ /* 0x000f220000000800 */
[----:B-1----:R-:W-:Y:S01]  /*d130*/  LEA R10, R138, R6, 0x1 ;  /* 0x000000068a0a7211 */ /* 0x002fe200078e08ff */
[----:B------:R-:W-:Y:S04]  /*d140*/  STL.64 [R1+0x128], R200 ;  /* 0x000128c801007387 */ /* 0x000fe80000100a00 */
[----:B------:R1:W-:Y:S02]  /*d150*/  STL.64 [R1+0x890], R200 ;  /* 0x000890c801007387 */ /* 0x0003e40000100a00 */
[----:B------:R-:W4:Y:S01]  /*d160*/  LDC R141, c[0x0][0x3d8] ;  /* 0x0000f600ff8d7b82 */ /* 0x000f220000000800 */
[----:B0-----:R-:W-:-:S02]  /*d170*/  LEA R2, R137, R10, 0x1 ;  /* 0x0000000a89027211 */ /* 0x001fc400078e08ff */
[----:B--2---:R-:W-:Y:S02]  /*d180*/  MOV R202, R222 ;  /* 0x000000de00ca7202 */ /* 0x004fe40000000f00 */
[CC--:B------:R-:W-:Y:S02]  /*d190*/  LEA R222, P3, R8.reuse, R224.reuse, 0x1 ;  /* 0x000000e008de7211 */ /* 0x0c0fe400078608ff */
[----:B------:R-:W-:Y:S01]  /*d1a0*/  MOV R203, R223 ;  /* 0x000000df00cb7202 */ /* 0x000fe20000000f00 */
[----:B------:R-:W0:Y:S01]  /*d1b0*/  LDC R142, c[0x0][0x3d8] ;  /* 0x0000f600ff8e7b82 */ /* 0x000e220000000800 */
[----:B-1----:R-:W-:Y:S01]  /*d1c0*/  IMAD.MOV.U32 R200, RZ, RZ, R220 ;  /* 0x000000ffffc87224 */ /* 0x002fe200078e00dc */
[C---:B------:R-:W-:Y:S02]  /*d1d0*/  LEA R220, P4, R11.reuse, R224, 0x1 ;  /* 0x000000e00bdc7211 */ /* 0x040fe400078808ff */
[-C--:B------:R-:W-:Y:S02]  /*d1e0*/  LEA.HI.X.SX32 R223, R8, R0.reuse, 0x1, P3 ;  /* 0x0000000008df7211 */ /* 0x080fe400018f0eff */
[----:B------:R-:W-:Y:S01]  /*d1f0*/  MOV R201, R221 ;  /* 0x000000dd00c97202 */ /* 0x000fe20000000f00 */
[----:B------:R-:W-:Y:S01]  /*d200*/  STL.64 [R1+0x120], R196 ;  /* 0x000120c401007387 */ /* 0x000fe20000100a00 */
[----:B------:R-:W-:Y:S01]  /*d210*/  LEA.HI.X.SX32 R221, R11, R0, 0x1, P4 ;  /* 0x000000000bdd7211 */ /* 0x000fe200020f0eff */
[----:B------:R-:W1:Y:S01]  /*d220*/  LDC R144, c[0x0][0x3d8] ;  /* 0x0000f600ff907b82 */ /* 0x000e620000000800 */
[----:B----4-:R-:W-:Y:S01]  /*d230*/  LEA R7, R139, R2, 0x1 ;  /* 0x000000028b077211 */ /* 0x010fe200078e08ff */
[----:B------:R2:W-:Y:S04]  /*d240*/  STL.64 [R1+0x898], R196 ;  /* 0x000898c401007387 */ /* 0x0005e80000100a00 */
[----:B------:R-:W-:Y:S02]  /*d250*/  STL.64 [R1+0x118], R222 ;  /* 0x000118de01007387 */ /* 0x000fe40000100a00 */
[----:B------:R-:W4:Y:S02]  /*d260*/  LDC R143, c[0x0][0x3d8] ;  /* 0x0000f600ff8f7b82 */ /* 0x000f240000000800 */
[----:B------:R-:W-:Y:S04]  /*d270*/  STL.64 [R1+0x8a0], R222 ;  /* 0x0008a0de01007387 */ /* 0x000fe80000100a00 */
[----:B------:R-:W-:Y:S02]  /*d280*/  STL.64 [R1+0x110], R220 ;  /* 0x000110dc01007387 */ /* 0x000fe40000100a00 */
[----:B------:R-:W0:Y:S02]  /*d290*/  LDC R145, c[0x0][0x3d8] ;  /* 0x0000f600ff917b82 */ /* 0x000e240000000800 */
[----:B------:R2:W-:Y:S02]  /*d2a0*/  STL.64 [R1+0x8a8], R220 ;  /* 0x0008a8dc01007387 */ /* 0x0005e40000100a00 */
[----:B--2---:R-:W-:-:S02]  /*d2b0*/  MOV R196, R200 ;  /* 0x000000c800c47202 */ /* 0x004fc40000000f00 */
[----:B------:R-:W-:Y:S02]  /*d2c0*/  MOV R200, R216 ;  /* 0x000000d800c87202 */ /* 0x000fe40000000f00 */
[-C--:B------:R-:W-:Y:S01]  /*d2d0*/  LEA R216, P2, R5, R224.reuse, 0x1 ;  /* 0x000000e005d87211 */ /* 0x080fe200078408ff */
[----:B------:R-:W2:Y:S01]  /*d2e0*/  LDC R146, c[0x0][0x3d8] ;  /* 0x0000f600ff927b82 */ /* 0x000ea20000000800 */
[----:B------:R-:W-:Y:S01]  /*d2f0*/  IMAD.MOV.U32 R220, RZ, RZ, R250 ;  /* 0x000000ffffdc7224 */ /* 0x000fe200078e00fa */
[----:B------:R-:W-:-:S06]  /*d300*/  LEA R250, P4, R10, R224, 0x1 ;  /* 0x000000e00afa7211 */ /* 0x000fcc00078808ff */
[----:B------:R-:W0:Y:S01]  /*d310*/  LDC R147, c[0x0][0x3d8] ;  /* 0x0000f600ff937b82 */ /* 0x000e220000000800 */
[----:B------:R-:W-:Y:S02]  /*d320*/  MOV R221, R251 ;  /* 0x000000fb00dd7202 */ /* 0x000fe40000000f00 */
[----:B------:R-:W-:Y:S01]  /*d330*/  LEA.HI.X.SX32 R251, R10, R0, 0x1, P4 ;  /* 0x000000000afb7211 */ /* 0x000fe200020f0eff */
[----:B------:R-:W-:Y:S01]  /*d340*/  IMAD.MOV.U32 R197, RZ, RZ, R201 ;  /* 0x000000ffffc57224 */ /* 0x000fe200078e00c9 */
[----:B------:R-:W-:Y:S02]  /*d350*/  MOV R201, R217 ;  /* 0x000000d900c97202 */ /* 0x000fe40000000f00 */
[----:B------:R-:W-:Y:S01]  /*d360*/  MOV R10, R162 ;  /* 0x000000a2000a7202 */ /* 0x000fe20000000f00 */
[----:B------:R-:W1:Y:S01]  /*d370*/  LDC R148, c[0x0][0x3d8] ;  /* 0x0000f600ff947b82 */ /* 0x000e620000000800 */
[----:B------:R-:W-:Y:S02]  /*d380*/  MOV R11, R163 ;  /* 0x000000a3000b7202 */ /* 0x000fe40000000f00 */
[----:B------:R-:W-:Y:S01]  /*d390*/  MOV R222, R214 ;  /* 0x000000d600de7202 */ /* 0x000fe20000000f00 */
[----:B------:R-:W3:Y:S01]  /*d3a0*/  LDL.LU.64 R162, [R1+0x9b8] ;  /* 0x0009b80001a27983 */ /* 0x000ee20000300a00 */
[----:B------:R-:W-:-:S02]  /*d3b0*/  LEA.HI.X.SX32 R217, R5, R0, 0x1, P2 ;  /* 0x0000000005d97211 */ /* 0x000fc400010f0eff */
[C---:B------:R-:W-:Y:S01]  /*d3c0*/  LEA R214, P3, R6.reuse, R224, 0x1 ;  /* 0x000000e006d67211 */ /* 0x040fe200078608ff */
[----:B------:R4:W-:Y:S01]  /*d3d0*/  STL.64 [R1+0x8b0], R250 ;  /* 0x0008b0fa01007387 */ /* 0x0009e20000100a00 */
[----:B------:R-:W-:Y:S01]  /*d3e0*/  MOV R223, R215 ;  /* 0x000000d700df7202 */ /* 0x000fe20000000f00 */
[----:B------:R-:W1:Y:S01]  /*d3f0*/  LDC R150, c[0x0][0x3d8] ;  /* 0x0000f600ff967b82 */ /* 0x000e620000000800 */
[----:B------:R-:W-:Y:S01]  /*d400*/  LEA.HI.X.SX32 R215, R6, R0, 0x1, P3 ;  /* 0x0000000006d77211 */ /* 0x000fe200018f0eff */
[----:B------:R-:W-:Y:S01]  /*d410*/  STL.64 [R1+0x108], R216 ;  /* 0x000108d801007387 */ /* 0x000fe20000100a00 */
[----:B------:R-:W-:-:S03]  /*d420*/  LEA R9, R140, R7, 0x1 ;  /* 0x000000078c097211 */ /* 0x000fc600078e08ff */
[----:B------:R2:W-:Y:S02]  /*d430*/  STL.64 [R1+0x8b8], R216 ;  /* 0x0008b8d801007387 */ /* 0x0005e40000100a00 */
[----:B------:R-:W1:Y:S01]  /*d440*/  LDC R149, c[0x0][0x3d8] ;  /* 0x0000f600ff957b82 */ /* 0x000e620000000800 */
[----:B----4-:R-:W-:Y:S01]  /*d450*/  IMAD.MOV.U32 R250, RZ, RZ, R248 ;  /* 0x000000fffffa7224 */ /* 0x010fe200078e00f8 */
[C---:B------:R-:W-:Y:S02]  /*d460*/  LEA R248, P2, R2.reuse, R224, 0x1 ;  /* 0x000000e002f87211 */ /* 0x040fe400078408ff */
[----:B------:R-:W-:Y:S02]  /*d470*/  MOV R251, R249 ;  /* 0x000000f900fb7202 */ /* 0x000fe40000000f00 */
[----:B------:R-:W-:Y:S02]  /*d480*/  LEA.HI.X.SX32 R249, R2, R0, 0x1, P2 ;  /* 0x0000000002f97211 */ /* 0x000fe400010f0eff */
[----:B--2---:R-:W-:-:S02]  /*d490*/  MOV R216, R246 ;  /* 0x000000f600d87202 */ /* 0x004fc40000000f00 */
[----:B------:R-:W-:Y:S01]  /*d4a0*/  LEA R246, P3, R7, R224, 0x1 ;  /* 0x000000e007f67211 */ /* 0x000fe200078608ff */
[----:B------:R-:W-:Y:S01]  /*d4b0*/  STL.64 [R1+0x100], R214 ;  /* 0x000100d601007387 */ /* 0x000fe20000100a00 */
[----:B------:R-:W-:Y:S02]  /*d4c0*/  LEA R3, R141, R9, 0x1 ;  /* 0x000000098d037211 */ /* 0x000fe400078e08ff */
[----:B------:R-:W-:Y:S01]  /*d4d0*/  MOV R217, R247 ;  /* 0x000000f700d97202 */ /* 0x000fe20000000f00 */
[----:B------:R2:W-:Y:S01]  /*d4e0*/  STL.64 [R1+0x8c0], R214 ;  /* 0x0008c0d601007387 */ /* 0x0005e20000100a00 */
[----:B------:R-:W-:-:S03]  /*d4f0*/  LEA.HI.X.SX32 R247, R7, R0, 0x1, P3 ;  /* 0x0000000007f77211 */ /* 0x000fc600018f0eff */
[----:B------:R4:W-:Y:S01]  /*d500*/  STL.64 [R1+0x8c8], R248 ;  /* 0x0008c8f801007387 */ /* 0x0009e20000100a00 */
[----:B0-----:R-:W-:-:S03]  /*d510*/  LEA R4, R142, R3, 0x1 ;  /* 0x000000038e047211 */ /* 0x001fc600078e08ff */
[----:B------:R0:W-:Y:S01]  /*d520*/  STL.64 [R1+0x8d0], R246 ;  /* 0x0008d0f601007387 */ /* 0x0001e20000100a00 */
[----:B--2---:R-:W-:Y:S01]  /*d530*/  IMAD.MOV.U32 R214, RZ, RZ, R244 ;  /* 0x000000ffffd67224 */ /* 0x004fe200078e00f4 */
[----:B------:R-:W-:Y:S02]  /*d540*/  LEA R244, P4, R9, R224, 0x1 ;  /* 0x000000e009f47211 */ /* 0x000fe400078808ff */
[----:B----4-:R-:W-:Y:S02]  /*d550*/  MOV R248, R10 ;  /* 0x0000000a00f87202 */ /* 0x010fe40000000f00 */
[----:B------:R-:W-:Y:S01]  /*d560*/  MOV R10, R196 ;  /* 0x000000c4000a7202 */ /* 0x000fe20000000f00 */
[----:B------:R-:W-:Y:S01]  /*d570*/  IMAD.MOV.U32 R196, RZ, RZ, R242 ;  /* 0x000000ffffc47224 */ /* 0x000fe200078e00f2 */
[----:B------:R-:W-:Y:S02]  /*d580*/  LEA R242, P2, R3, R224, 0x1 ;  /* 0x000000e003f27211 */ /* 0x000fe400078408ff */
[----:B------:R-:W-:-:S02]  /*d590*/  MOV R215, R245 ;  /* 0x000000f500d77202 */ /* 0x000fc40000000f00 */
[----:B------:R-:W-:Y:S02]  /*d5a0*/  MOV R249, R11 ;  /* 0x0000000b00f97202 */ /* 0x000fe40000000f00 */
[----:B------:R-:W-:Y:S02]  /*d5b0*/  LEA.HI.X.SX32 R245, R9, R0, 0x1, P4 ;  /* 0x0000000009f57211 */ /* 0x000fe400020f0eff */
[----:B------:R-:W-:Y:S02]  /*d5c0*/  MOV R11, R197 ;  /* 0x000000c5000b7202 */ /* 0x000fe40000000f00 */
[----:B0-----:R-:W-:Y:S02]  /*d5d0*/  MOV R246, R240 ;  /* 0x000000f000f67202 */ /* 0x001fe40000000f00 */
[----:B------:R-:W-:Y:S02]  /*d5e0*/  MOV R197, R243 ;  /* 0x000000f300c57202 */ /* 0x000fe40000000f00 */
[----:B------:R-:W-:-:S02]  /*d5f0*/  LEA R240, P3, R4, R224, 0x1 ;  /* 0x000000e004f07211 */ /* 0x000fc400078608ff */
[----:B------:R-:W-:Y:S01]  /*d600*/  LEA.HI.X.SX32 R243, R3, R0, 0x1, P2 ;  /* 0x0000000003f37211 */ /* 0x000fe200010f0eff */
[----:B------:R0:W-:Y:S01]  /*d610*/  STL.64 [R1+0x8d8], R244 ;  /* 0x0008d8f401007387 */ /* 0x0001e20000100a00 */
[----:B-1----:R-:W-:Y:S02]  /*d620*/  LEA R8, R144, R4, 0x1 ;  /* 0x0000000490087211 */ /* 0x002fe400078e08ff */
[----:B------:R-:W-:Y:S02]  /*d630*/  MOV R247, R241 ;  /* 0x000000f100f77202 */ /* 0x000fe40000000f00 */
[----:B------:R-:W-:Y:S01]  /*d640*/  LEA.HI.X.SX32 R241, R4, R0, 0x1, P3 ;  /* 0x0000000004f17211 */ /* 0x000fe200018f0eff */
[----:B------:R1:W-:Y:S01]  /*d650*/  STL.64 [R1+0x8e0], R242 ;  /* 0x0008e0f201007387 */ /* 0x0003e20000100a00 */
[----:B------:R-:W-:Y:S02]  /*d660*/  LEA R5, R143, R8, 0x1 ;  /* 0x000000088f057211 */ /* 0x000fe400078e08ff */
[----:B0-----:R-:W-:Y:S01]  /*d670*/  MOV R244, R214 ;  /* 0x000000d600f47202 */ /* 0x001fe20000000f00 */
[----:B------:R-:W-:Y:S01]  /*d680*/  IMAD.MOV.U32 R214, RZ, RZ, R216 ;  /* 0x000000ffffd67224 */ /* 0x000fe200078e00d8 */
[----:B------:R-:W-:-:S02]  /*d690*/  MOV R216, R222 ;  /* 0x000000de00d87202 */ /* 0x000fc40000000f00 */
[----:B------:R-:W-:Y:S02]  /*d6a0*/  MOV R222, R202 ;  /* 0x000000ca00de7202 */ /* 0x000fe40000000f00 */
[----:B-1----:R-:W-:Y:S02]  /*d6b0*/  MOV R242, R164 ;  /* 0x000000a400f27202 */ /* 0x002fe40000000f00 */
[----:B------:R-:W-:Y:S02]  /*d6c0*/  MOV R243, R165 ;  /* 0x000000a500f37202 */ /* 0x000fe40000000f00 */
[----:B------:R-:W2:Y:S01]  /*d6d0*/  LDL.LU.64 R164, [R1+0x9b0] ;  /* 0x0009b00001a47983 */ /* 0x000ea20000300a00 */
[----:B------:R-:W-:Y:S02]  /*d6e0*/  MOV R245, R215 ;  /* 0x000000d700f57202 */ /* 0x000fe40000000f00 */
[----:B------:R-:W-:Y:S01]  /*d6f0*/  MOV R202, R238 ;  /* 0x000000ee00ca7202 */ /* 0x000fe20000000f00 */
[----:B------:R0:W-:Y:S01]  /*d700*/  STL.64 [R1+0x8e8], R240 ;  /* 0x0008e8f001007387 */ /* 0x0001e20000100a00 */
[----:B------:R-:W-:Y:S01]  /*d710*/  MOV R215, R217 ;  /* 0x000000d900d77202 */ /* 0x000fe20000000f00 */
[----:B------:R-:W-:Y:S01]  /*d720*/  IMAD.MOV.U32 R217, RZ, RZ, R223 ;  /* 0x000000ffffd97224 */ /* 0x000fe200078e00df */
[----:B------:R-:W-:-:S02]  /*d730*/  LEA R238, P4, R8, R224, 0x1 ;  /* 0x000000e008ee7211 */ /* 0x000fc400078808ff */
[----:B------:R-:W-:Y:S02]  /*d740*/  LEA R6, R145, R5, 0x1 ;  /* 0x0000000591067211 */ /* 0x000fe400078e08ff */
[----:B------:R-:W-:Y:S01]  /*d750*/  MOV R223, R203 ;  /* 0x000000cb00df7202 */ /* 0x000fe20000000f00 */
[----:B------:R-:W-:Y:S02]  /*d760*/  IMAD.MOV.U32 R203, RZ, RZ, R239 ;  /* 0x000000ffffcb7224 */ /* 0x000fe400078e00ef */
[----:B0-----:R-:W-:Y:S01]  /*d770*/  IMAD.MOV.U32 R240, RZ, RZ, R236 ;  /* 0x000000fffff07224 */ /* 0x001fe200078e00ec */
[----:B------:R-:W-:Y:S02]  /*d780*/  LEA R236, P2, R5, R224, 0x1 ;  /* 0x000000e005ec7211 */ /* 0x000fe400078408ff */
[----:B------:R-:W-:Y:S02]  /*d790*/  MOV R241, R237 ;  /* 0x000000ed00f17202 */ /* 0x000fe40000000f00 */
[----:B------:R-:W-:-:S02]  /*d7a0*/  LEA.HI.X.SX32 R239, R8, R0, 0x1, P4 ;  /* 0x0000000008ef7211 */ /* 0x000fc400020f0eff */
[----:B------:R-:W-:Y:S02]  /*d7b0*/  MOV R8, R234 ;  /* 0x000000ea00087202 */ /* 0x000fe40000000f00 */
[----:B------:R-:W-:Y:S02]  /*d7c0*/  LEA.HI.X.SX32 R237, R5, R0, 0x1, P2 ;  /* 0x0000000005ed7211 */ /* 0x000fe400010f0eff */
[----:B------:R-:W-:Y:S01]  /*d7d0*/  LEA R234, P3, R6, R224, 0x1 ;  /* 0x000000e006ea7211 */ /* 0x000fe200078608ff */
[----:B------:R0:W-:Y:S01]  /*d7e0*/  STL.64 [R1+0x8f0], R238 ;  /* 0x0008f0ee01007387 */ /* 0x0001e20000100a00 */
[----:B------:R-:W-:Y:S02]  /*d7f0*/  LEA R7, R146, R6, 0x1 ;  /* 0x0000000692077211 */ /* 0x000fe400078e08ff */
[----:B------:R-:W-:Y:S01]  /*d800*/  MOV R9, R235 ;  /* 0x000000eb00097202 */ /* 0x000fe20000000f00 */
[----:B------:R1:W-:Y:S01]  /*d810*/  STL.64 [R1+0x8f8], R236 ;  /* 0x0008f8ec01007387 */ /* 0x0003e20000100a00 */
[----:B------:R-:W-:-:S02]  /*d820*/  LEA.HI.X.SX32 R235, R6, R0, 0x1, P3 ;  /* 0x0000000006eb7211 */ /* 0x000fc400018f0eff */
[----:B------:R-:W-:Y:S02]  /*d830*/  LEA R2, R147, R7, 0x1 ;  /* 0x0000000793027211 */ /* 0x000fe400078e08ff */
[----:B0-----:R-:W-:Y:S02]  /*d840*/  MOV R238, R232 ;  /* 0x000000e800ee7202 */ /* 0x001fe40000000f00 */
[----:B------:R-:W-:Y:S02]  /*d850*/  LEA R232, P4, R7, R224, 0x1 ;  /* 0x000000e007e87211 */ /* 0x000fe400078808ff */
[----:B-1----:R-:W-:Y:S02]  /*d860*/  MOV R236, R166 ;  /* 0x000000a600ec7202 */ /* 0x002fe40000000f00 */
[----:B------:R-:W-:Y:S02]  /*d870*/  MOV R237, R167 ;  /* 0x000000a700ed7202 */ /* 0x000fe40000000f00 */
[----:B------:R-:W4:Y:S01]  /*d880*/  LDL.LU.64 R166, [R1+0x9a8] ;  /* 0x0009a80001a67983 */ /* 0x000f220000300a00 */
[----:B------:R-:W-:Y:S01]  /*d890*/  IMAD.MOV.U32 R239, RZ, RZ, R233 ;  /* 0x000000ffffef7224 */ /* 0x000fe200078e00e9 */
[----:B------:R-:W-:-:S02]  /*d8a0*/  LEA R3, R148, R2, 0x1 ;  /* 0x0000000294037211 */ /* 0x000fc400078e08ff */
[----:B------:R0:W-:Y:S01]  /*d8b0*/  STL.64 [R1+0x900], R234 ;  /* 0x000900ea01007387 */ /* 0x0001e20000100a00 */
[----:B------:R-:W-:Y:S02]  /*d8c0*/  LEA.HI.X.SX32 R233, R7, R0, 0x1, P4 ;  /* 0x0000000007e97211 */ /* 0x000fe400020f0eff */
[----:B------:R-:W-:Y:S02]  /*d8d0*/  MOV R6, R230 ;  /* 0x000000e600067202 */ /* 0x000fe40000000f00 */
[----:B------:R-:W-:Y:S02]  /*d8e0*/  LEA R230, P2, R2, R224, 0x1 ;  /* 0x000000e002e67211 */ /* 0x000fe400078408ff */
[----:B------:R-:W-:Y:S01]  /*d8f0*/  LEA R4, R150, R3, 0x1 ;  /* 0x0000000396047211 */ /* 0x000fe200078e08ff */
[----:B0-----:R-:W-:Y:S01]  /*d900*/  IMAD.MOV.U32 R234, RZ, RZ, R236 ;  /* 0x000000ffffea7224 */ /* 0x001fe200078e00ec */
[----:B------:R-:W-:Y:S02]  /*d910*/  MOV R236, R246 ;  /* 0x000000f600ec7202 */ /* 0x000fe40000000f00 */
[----:B------:R-:W-:-:S02]  /*d920*/  MOV R246, R216 ;  /* 0x000000d800f67202 */ /* 0x000fc40000000f00 */
[----:B------:R-:W-:Y:S01]  /*d930*/  MOV R216, R220 ;  /* 0x000000dc00d87202 */ /* 0x000fe20000000f00 */
[----:B------:R-:W-:Y:S01]  /*d940*/  IMAD.MOV.U32 R220, RZ, RZ, R228 ;  /* 0x000000ffffdc7224 */ /* 0x000fe200078e00e4 */
[----:B------:R-:W-:Y:S01]  /*d950*/  MOV R235, R237 ;  /* 0x000000ed00eb7202 */ /* 0x000fe20000000f00 */
[----:B------:R0:W-:Y:S01]  /*d960*/  STL.64 [R1+0x908], R232 ;  /* 0x000908e801007387 */ /* 0x0001e20000100a00 */
[----:B------:R-:W-:Y:S01]  /*d970*/  MOV R237, R247 ;  /* 0x000000f700ed7202 */ /* 0x000fe20000000f00 */
[----:B------:R-:W-:Y:S01]  /*d980*/  IMAD.MOV.U32 R247, RZ, RZ, R217 ;  /* 0x000000fffff77224 */ /* 0x000fe200078e00d9 */
[----:B------:R-:W-:Y:S02]  /*d990*/  MOV R7, R231 ;  /* 0x000000e700077202 */ /* 0x000fe40000000f00 */
[----:B------:R-:W-:Y:S02]  /*d9a0*/  LEA R228, P3, R3, R224, 0x1 ;  /* 0x000000e003e47211 */ /* 0x000fe400078608ff */
[----:B------:R-:W-:-:S02]  /*d9b0*/  LEA.HI.X.SX32 R231, R2, R0, 0x1, P2 ;  /* 0x0000000002e77211 */ /* 0x000fc400010f0eff */
[----:B------:R-:W-:Y:S02]  /*d9c0*/  MOV R217, R221 ;  /* 0x000000dd00d97202 */ /* 0x000fe40000000f00 */
[----:B------:R-:W-:Y:S02]  /*d9d0*/  MOV R221, R229 ;  /* 0x000000e500dd7202 */ /* 0x000fe40000000f00 */
[----:B0-----:R-:W-:Y:S02]  /*d9e0*/  MOV R232, R226 ;  /* 0x000000e200e87202 */ /* 0x001fe40000000f00 */
[----:B------:R-:W-:Y:S02]  /*d9f0*/  LEA R5, R149, R4, 0x1 ;  /* 0x0000000495057211 */ /* 0x000fe400078e08ff */
[----:B------:R-:W-:Y:S02]  /*da00*/  LEA R226, P4, R4, R224, 0x1 ;  /* 0x000000e004e27211 */ /* 0x000fe400078808ff */
[----:B------:R-:W-:Y:S01]  /*da10*/  LEA.HI.X.SX32 R229, R3, R0, 0x1, P3 ;  /* 0x0000000003e57211 */ /* 0x000fe200018f0eff */
[----:B------:R0:W-:Y:S01]  /*da20*/  STL.64 [R1+0x910], R230 ;  /* 0x000910e601007387 */ /* 0x0001e20000100a00 */
[----:B------:R-:W-:-:S02]  /*da30*/  MOV R233, R227 ;  /* 0x000000e300e97202 */ /* 0x000fc40000000f00 */
[C---:B------:R-:W-:Y:S02]  /*da40*/  LEA R224, P5, R5.reuse, R224, 0x1 ;  /* 0x000000e005e07211 */ /* 0x040fe400078a08ff */
[-C--:B------:R-:W-:Y:S02]  /*da50*/  LEA.HI.X.SX32 R227, R4, R0.reuse, 0x1, P4 ;  /* 0x0000000004e37211 */ /* 0x080fe400020f0eff */
[----:B------:R-:W-:Y:S01]  /*da60*/  LEA.HI.X.SX32 R225, R5, R0, 0x1, P5 ;  /* 0x0000000005e17211 */ /* 0x000fe200028f0eff */
[----:B0-----:R-:W-:Y:S01]  /*da70*/  IMAD.MOV.U32 R230, RZ, RZ, R168 ;  /* 0x000000ffffe67224 */ /* 0x001fe200078e00a8 */
[----:B------:R-:W-:Y:S02]  /*da80*/  MOV R231, R169 ;  /* 0x000000a900e77202 */ /* 0x000fe40000000f00 */
[----:B------:R-:W2:Y:S04]  /*da90*/  LDL.LU.64 R168, [R1+0x9a0] ;  /* 0x0009a00001a87983 */ /* 0x000ea80000300a00 */
[----:B------:R0:W-:Y:S01]  /*daa0*/  STL.64 [R1+0x918], R228 ;  /* 0x000918e401007387 */ /* 0x0001e20000100a00 */
[----:B------:R-:W-:-:S02]  /*dab0*/  MOV R4, R156 ;  /* 0x0000009c00047202 */ /* 0x000fc40000000f00 */
[----:B------:R-:W-:Y:S02]  /*dac0*/  MOV R5, R157 ;  /* 0x0000009d00057202 */ /* 0x000fe40000000f00 */
[----:B------:R-:W-:Y:S02]  /*dad0*/  PRMT R81, RZ, 0x7610, R81 ;  /* 0x00007610ff517816 */ /* 0x000fe40000000051 */
[----:B------:R-:W-:Y:S02]  /*dae0*/  PRMT R80, RZ, 0x7610, R80 ;  /* 0x00007610ff507816 */ /* 0x000fe40000000050 */
[----:B0-----:R-:W-:Y:S02]  /*daf0*/  MOV R228, R170 ;  /* 0x000000aa00e47202 */ /* 0x001fe40000000f00 */
[----:B------:R-:W-:Y:S02]  /*db00*/  MOV R229, R171 ;  /* 0x000000ab00e57202 */ /* 0x000fe40000000f00 */
[----:B------:R-:W2:Y:S04]  /*db10*/  LDL.LU.64 R170, [R1+0x998] ;  /* 0x0009980001aa7983 */ /* 0x000ea80000300a00 */
[----:B------:R0:W-:Y:S01]  /*db20*/  STL.64 [R1+0x920], R226 ;  /* 0x000920e201007387 */ /* 0x0001e20000100a00 */
[----:B------:R-:W-:-:S02]  /*db30*/  PRMT R77, RZ, 0x7610, R77 ;  /* 0x00007610ff4d7816 */ /* 0x000fc4000000004d */
[----:B------:R-:W-:Y:S02]  /*db40*/  PRMT R76, RZ, 0x7610, R76 ;  /* 0x00007610ff4c7816 */ /* 0x000fe4000000004c */
[----:B------:R-:W-:Y:S02]  /*db50*/  PRMT R73, RZ, 0x7610, R73 ;  /* 0x00007610ff497816 */ /* 0x000fe40000000049 */
[----:B0-----:R-:W-:Y:S01]  /*db60*/  MOV R226, R160 ;  /* 0x000000a000e27202 */ /* 0x001fe20000000f00 */
[----:B------:R-:W-:Y:S02]  /*db70*/  IMAD.MOV.U32 R227, RZ, RZ, R161 ;  /* 0x000000ffffe37224 */ /* 0x000fe400078e00a1 */
[----:B------:R-:W2:Y:S04]  /*db80*/  LDL.LU.64 R160, [R1+0x990] ;  /* 0x0009900001a07983 */ /* 0x000ea80000300a00 */
[----:B------:R-:W2:Y:S04]  /*db90*/  LDL.LU.64 R156, [R1+0x988] ;  /* 0x00098800019c7983 */ /* 0x000ea80000300a00 */
[----:B------:R0:W-:Y:S01]  /*dba0*/  STL.64 [R1+0x928], R224 ;  /* 0x000928e001007387 */ /* 0x0001e20000100a00 */
[----:B------:R-:W-:-:S02]  /*dbb0*/  PRMT R72, RZ, 0x7610, R72 ;  /* 0x00007610ff487816 */ /* 0x000fc40000000048 */
[----:B------:R-:W-:Y:S02]  /*dbc0*/  PRMT R69, RZ, 0x7610, R69 ;  /* 0x00007610ff457816 */ /* 0x000fe40000000045 */
[----:B------:R-:W-:Y:S02]  /*dbd0*/  PRMT R68, RZ, 0x7610, R68 ;  /* 0x00007610ff447816 */ /* 0x000fe40000000044 */
[----:B0-----:R-:W-:Y:S02]  /*dbe0*/  MOV R224, R152 ;  /* 0x0000009800e07202 */ /* 0x001fe40000000f00 */
[----:B------:R-:W-:Y:S02]  /*dbf0*/  MOV R225, R153 ;  /* 0x0000009900e17202 */ /* 0x000fe40000000f00 */
[----:B------:R-:W2:Y:S04]  /*dc00*/  LDL.LU.64 R152, [R1+0x980] ;  /* 0x0009800001987983 */ /* 0x000ea80000300a00 */
[----:B------:R0:W-:Y:S02]  /*dc10*/  STL.64 [R1+0x940], R80 ;  /* 0x0009405001007387 */ /* 0x0001e40000100a00 */
[----:B0-----:R-:W-:Y:S01]  /*dc20*/  IMAD.MOV.U32 R80, RZ, RZ, R158 ;  /* 0x000000ffff507224 */ /* 0x001fe200078e009e */
[----:B------:R-:W-:-:S02]  /*dc30*/  MOV R81, R159 ;  /* 0x0000009f00517202 */ /* 0x000fc40000000f00 */
[----:B------:R-:W2:Y:S04]  /*dc40*/  LDL.LU.64 R158, [R1+0x978] ;  /* 0x00097800019e7983 */ /* 0x000ea80000300a00 */
[----:B------:R0:W-:Y:S02]  /*dc50*/  STL.64 [R1+0x930], R76 ;  /* 0x0009304c01007387 */ /* 0x0001e40000100a00 */
[----:B0-----:R-:W-:Y:S02]  /*dc60*/  MOV R76, R154 ;  /* 0x0000009a004c7202 */ /* 0x001fe40000000f00 */
[----:B------:R-:W-:Y:S02]  /*dc70*/  MOV R77, R155 ;  /* 0x0000009b004d7202 */ /* 0x000fe40000000f00 */
[----:B------:R-:W2:Y:S04]  /*dc80*/  LDL.LU.64 R154, [R1+0x970] ;  /* 0x00097000019a7983 */ /* 0x000ea80000300a00 */
[----:B------:R0:W-:Y:S02]  /*dc90*/  STL.64 [R1+0x938], R72 ;  /* 0x0009384801007387 */ /* 0x0001e40000100a00 */
[----:B0-----:R-:W-:Y:S01]  /*dca0*/  MOV R72, R204 ;  /* 0x000000cc00487202 */ /* 0x001fe20000000f00 */
[----:B------:R-:W-:-:S02]  /*dcb0*/  IMAD.MOV.U32 R73, RZ, RZ, R205 ;  /* 0x000000ffff497224 */ /* 0x000fc400078e00cd */
[----:B------:R-:W2:Y:S04]  /*dcc0*/  LDL.LU.64 R204, [R1+0x968] ;  /* 0x0009680001cc7983 */ /* 0x000ea80000300a00 */
[----:B------:R0:W-:Y:S02]  /*dcd0*/  STL.64 [R1+0x948], R68 ;  /* 0x0009484401007387 */ /* 0x0001e40000100a00 */
[----:B0-----:R-:W-:Y:S02]  /*dce0*/  MOV R69, R219 ;  /* 0x000000db00457202 */ /* 0x001fe40000000f00 */
[----:B------:R-:W3:Y:S01]  /*dcf0*/  LDL.LU R219, [R1+0x960] ;  /* 0x0009600001db7983 */ /* 0x000ee20000300800 */
[----:B------:R-:W-:Y:S02]  /*dd00*/  PRMT R65, RZ, 0x7610, R65 ;  /* 0x00007610ff417816 */ /* 0x000fe40000000041 */
[----:B------:R-:W-:-:S02]  /*dd10*/  PRMT R64, RZ, 0x7610, R64 ;  /* 0x00007610ff407816 */ /* 0x000fc40000000040 */
[----:B------:R-:W-:Y:S02]  /*dd20*/  PRMT R61, RZ, 0x7610, R61 ;  /* 0x00007610ff3d7816 */ /* 0x000fe4000000003d */
[----:B------:R-:W-:Y:S01]  /*dd30*/  PRMT R60, RZ, 0x7610, R60 ;  /* 0x00007610ff3c7816 */ /* 0x000fe2000000003c */
[----:B------:R0:W-:Y:S04]  /*dd40*/  STL.64 [R1+0x950], R64 ;  /* 0x0009504001007387 */ /* 0x0001e80000100a00 */
[----:B------:R1:W-:Y:S01]  /*dd50*/  STL.64 [R1+0x958], R60 ;  /* 0x0009583c01007387 */ /* 0x0003e20000100a00 */
[----:B0-----:R-:W-:Y:S02]  /*dd60*/  MOV R64, R72 ;  /* 0x0000004800407202 */ /* 0x001fe40000000f00 */
[----:B------:R-:W-:Y:S01]  /*dd70*/  MOV R65, R73 ;  /* 0x0000004900417202 */ /* 0x000fe20000000f00 */
[----:B------:R-:W-:Y:S01]  /*dd80*/  IMAD.MOV.U32 R73, RZ, RZ, R7 ;  /* 0x000000ffff497224 */ /* 0x000fe200078e0007 */
[----:B------:R-:W-:Y:S01]  /*dd90*/  MOV R72, R6 ;  /* 0x0000000600487202 */ /* 0x000fe20000000f00 */
[----:B-1----:R-:W-:Y:S01]  /*dda0*/  IMAD.MOV.U32 R60, RZ, RZ, R76 ;  /* 0x000000ffff3c7224 */ /* 0x002fe200078e004c */
[----:B------:R-:W-:-:S02]  /*ddb0*/  MOV R6, R10 ;  /* 0x0000000a00067202 */ /* 0x000fc40000000f00 */
[----:B------:R-:W-:Y:S02]  /*ddc0*/  MOV R61, R77 ;  /* 0x0000004d003d7202 */ /* 0x000fe40000000f00 */
[----:B------:R-:W-:Y:S02]  /*ddd0*/  MOV R7, R11 ;  /* 0x0000000b00077202 */ /* 0x000fe40000000f00 */
[----:B------:R-:W-:Y:S02]  /*dde0*/  MOV R76, R4 ;  /* 0x00000004004c7202 */ /* 0x000fe40000000f00 */
[----:B------:R-:W-:Y:S02]  /*ddf0*/  MOV R77, R5 ;  /* 0x00000005004d7202 */ /* 0x000fe40000000f00 */
[----:B--2---:R-:W-:-:S04]  /*de00*/  ISETP.GT.AND P4, PT, R205, -0x1, PT ;  /* 0xffffffffcd00780c */ /* 0x004fc80003f84270 */
[----:B------:R-:W-:Y:S02]  /*de10*/  FSEL R10, R172, -INF , P4 ;  /* 0xff800000ac0a7808 */ /* 0x000fe40002000000 */
[C---:B---3--:R-:W-:Y:S02]  /*de20*/  ISETP.GT.AND P5, PT, R219.reuse, RZ, PT ;  /* 0x000000ffdb00720c */ /* 0x048fe40003fa4270 */
[C---:B------:R-:W-:Y:S02]  /*de30*/  ISETP.GT.AND P2, PT, R219.reuse, 0x1, PT ;  /* 0x00000001db00780c */ /* 0x040fe40003f44270 */
[C---:B------:R-:W-:Y:S02]  /*de40*/  ISETP.GT.AND P3, PT, R219.reuse, 0x2, PT ;  /* 0x00000002db00780c */ /* 0x040fe40003f64270 */
[----:B------:R-:W-:Y:S02]  /*de50*/  ISETP.GT.AND P4, PT, R219, 0x3, PT ;  /* 0x00000003db00780c */ /* 0x000fe40003f84270 */
[----:B------:R-:W-:-:S02]  /*de60*/  FSEL R5, R171, -INF , P5 ;  /* 0xff800000ab057808 */ /* 0x000fc40002800000 */
[----:B------:R-:W-:Y:S02]  /*de70*/  FSEL R4, R170, -INF , P2 ;  /* 0xff800000aa047808 */ /* 0x000fe40001000000 */
[C---:B------:R-:W-:Y:S02]  /*de80*/  ISETP.GT.AND P5, PT, R219.reuse, 0x4, PT ;  /* 0x00000004db00780c */ /* 0x040fe40003fa4270 */
[----:B------:R-:W-:Y:S02]  /*de90*/  MOV R170, R6 ;  /* 0x0000000600aa7202 */ /* 0x000fe40000000f00 */
[----:B------:R-:W-:Y:S02]  /*dea0*/  ISETP.GT.AND P2, PT, R219, 0x5, PT ;  /* 0x00000005db00780c */ /* 0x000fe40003f44270 */
[----:B------:R-:W-:Y:S02]  /*deb0*/  MOV R171, R7 ;  /* 0x0000000700ab7202 */ /* 0x000fe40000000f00 */
[----:B------:R-:W-:-:S02]  /*dec0*/  FSEL R6, R169, -INF , P3 ;  /* 0xff800000a9067808 */ /* 0x000fc40001800000 */
[C---:B------:R-:W-:Y:S02]  /*ded0*/  ISETP.GT.AND P3, PT, R219.reuse, 0x6, PT ;  /* 0x00000006db00780c */ /* 0x040fe40003f64270 */
[----:B------:R-:W-:Y:S01]  /*dee0*/  FSEL R7, R168, -INF , P4 ;  /* 0xff800000a8077808 */ /* 0x000fe20002000000 */
[----:B------:R-:W-:Y:S01]  /*def0*/  IMAD.MOV.U32 R168, RZ, RZ, R8 ;  /* 0x000000ffffa87224 */ /* 0x000fe200078e0008 */
[----:B------:R-:W-:Y:S02]  /*df00*/  MOV R169, R9 ;  /* 0x0000000900a97202 */ /* 0x000fe40000000f00 */
[----:B------:R-:W-:Y:S02]  /*df10*/  ISETP.GT.AND P4, PT, R219, 0x7, PT ;  /* 0x00000007db00780c */ /* 0x000fe40003f84270 */
[----:B----4-:R-:W-:Y:S02]  /*df20*/  FSEL R8, R167, -INF , P5 ;  /* 0xff800000a7087808 */ /* 0x010fe40002800000 */
[----:B------:R-:W-:-:S02]  /*df30*/  FSEL R9, R166, -INF , P2 ;  /* 0xff800000a6097808 */ /* 0x000fc40001000000 */
[C---:B------:R-:W-:Y:S02]  /*df40*/  ISETP.GT.AND P5, PT, R219.reuse, 0x8, PT ;  /* 0x00000008db00780c */ /* 0x040fe40003fa4270 */
[----:B------:R-:W-:Y:S02]  /*df50*/  ISETP.GT.AND P2, PT, R219, 0x9, PT ;  /* 0x00000009db00780c */ /* 0x000fe40003f44270 */
[----:B------:R-:W-:Y:S02]  /*df60*/  MOV R166, R12 ;  /* 0x0000000c00a67202 */ /* 0x000fe40000000f00 */
[----:B------:R-:W-:Y:S02]  /*df70*/  FSEL R11, R165, -INF , P3 ;  /* 0xff800000a50b7808 */ /* 0x000fe40001800000 */
[----:B------:R-:W-:Y:S02]  /*df80*/  ISETP.GT.AND P3, PT, R219, 0xa, PT ;  /* 0x0000000adb00780c */ /* 0x000fe40003f64270 */
[----:B------:R-:W-:-:S02]  /*df90*/  FSEL R12, R164, -INF , P4 ;  /* 0xff800000a40c7808 */ /* 0x000fc40002000000 */
[----:B------:R-:W-:Y:S02]  /*dfa0*/  MOV R167, R13 ;  /* 0x0000000d00a77202 */ /* 0x000fe40000000f00 */
[----:B------:R-:W-:Y:S02]  /*dfb0*/  ISETP.GT.AND P4, PT, R219, 0xb, PT ;  /* 0x0000000bdb00780c */ /* 0x000fe40003f84270 */
[----:B------:R-:W-:Y:S02]  /*dfc0*/  FSEL R13, R163, -INF , P5 ;  /* 0xff800000a30d7808 */ /* 0x000fe40002800000 */
[----:B------:R-:W-:Y:S02]  /*dfd0*/  FSEL R14, R162, -INF , P2 ;  /* 0xff800000a20e7808 */ /* 0x000fe40001000000 */
[C---:B------:R-:W-:Y:S02]  /*dfe0*/  ISETP.GT.AND P5, PT, R219.reuse, 0xc, PT ;  /* 0x0000000cdb00780c */ /* 0x040fe40003fa4270 */
[----:B------:R-:W-:-:S02]  /*dff0*/  ISETP.GT.AND P2, PT, R219, 0xd, PT ;  /* 0x0000000ddb00780c */ /* 0x000fc40003f44270 */
[----:B------:R-:W-:Y:S02]  /*e000*/  FSEL R15, R15, -INF , P3 ;  /* 0xff8000000f0f7808 */ /* 0x000fe40001800000 */
[C---:B------:R-:W-:Y:S02]  /*e010*/  ISETP.GT.AND P3, PT, R219.reuse, 0xe, PT ;  /* 0x0000000edb00780c */ /* 0x040fe40003f64270 */
[----:B------:R-:W-:Y:S02]  /*e020*/  FSEL R16, R16, -INF , P4 ;  /* 0xff80000010107808 */ /* 0x000fe40002000000 */
[----:B------:R-:W-:Y:S02]  /*e030*/  ISETP.GT.AND P4, PT, R219, 0xf, PT ;  /* 0x0000000fdb00780c */ /* 0x000fe40003f84270 */
[----:B------:R-:W-:Y:S02]  /*e040*/  FSEL R17, R17, -INF , P5 ;  /* 0xff80000011117808 */ /* 0x000fe40002800000 */
[----:B------:R-:W-:-:S02]  /*e050*/  FSEL R18, R18, -INF , P2 ;  /* 0xff80000012127808 */ /* 0x000fc40001000000 */
[C---:B------:R-:W-:Y:S02]  /*e060*/  ISETP.GT.AND P5, PT, R219.reuse, 0x10, PT ;  /* 0x00000010db00780c */ /* 0x040fe40003fa4270 */
[----:B------:R-:W-:Y:S02]  /*e070*/  ISETP.GT.AND P2, PT, R219, 0x11, PT ;  /* 0x00000011db00780c */ /* 0x000fe40003f44270 */
[----:B------:R-:W-:Y:S02]  /*e080*/  FSEL R19, R19, -INF , P3 ;  /* 0xff80000013137808 */ /* 0x000fe40001800000 */
[C---:B------:R-:W-:Y:S02]  /*e090*/  ISETP.GT.AND P3, PT, R219.reuse, 0x12, PT ;  /* 0x00000012db00780c */ /* 0x040fe40003f64270 */
[----:B------:R-:W-:Y:S02]  /*e0a0*/  FSEL R20, R20, -INF , P4 ;  /* 0xff80000014147808 */ /* 0x000fe40002000000 */
[----:B------:R-:W-:-:S02]  /*e0b0*/  ISETP.GT.AND P4, PT, R219, 0x13, PT ;  /* 0x00000013db00780c */ /* 0x000fc40003f84270 */
[----:B------:R-:W-:Y:S02]  /*e0c0*/  FSEL R21, R21, -INF , P5 ;  /* 0xff80000015157808 */ /* 0x000fe40002800000 */
[----:B------:R-:W-:Y:S02]  /*e0d0*/  FSEL R22, R22, -INF , P2 ;  /* 0xff80000016167808 */ /* 0x000fe40001000000 */
[C---:B------:R-:W-:Y:S02]  /*e0e0*/  ISETP.GT.AND P5, PT, R219.reuse, 0x14, PT ;  /* 0x00000014db00780c */ /* 0x040fe40003fa4270 */
[----:B------:R-:W-:Y:S02]  /*e0f0*/  ISETP.GT.AND P2, PT, R219, 0x15, PT ;  /* 0x00000015db00780c */ /* 0x000fe40003f44270 */
[----:B------:R-:W-:Y:S02]  /*e100*/  FSEL R23, R23, -INF , P3 ;  /* 0xff80000017177808 */ /* 0x000fe40001800000 */
[----:B------:R-:W-:-:S02]  /*e110*/  ISETP.GT.AND P3, PT, R219, 0x16, PT ;  /* 0x00000016db00780c */ /* 0x000fc40003f64270 */
[----:B------:R-:W-:Y:S02]  /*e120*/  FSEL R24, R24, -INF , P4 ;  /* 0xff80000018187808 */ /* 0x000fe40002000000 */
        /* <DEDUP_REMOVED lines=26> */
[----:B------:R-:W-:Y:S01]  /*e2d0*/  FSEL R165, R174, -INF , P2 ;  /* 0xff800000aea57808 */ /* 0x000fe20001000000 */
[----:B------:R-:W-:Y:S01]  /*e2e0*/  IMAD.MOV.U32 R173, RZ, RZ, R167 ;  /* 0x000000ffffad7224 */ /* 0x000fe200078e00a7 */
[----:B------:R-:W-:Y:S02]  /*e2f0*/  MOV R172, R166 ;  /* 0x000000a600ac7202 */ /* 0x000fe40000000f00 */
[----:B------:R-:W-:-:S02]  /*e300*/  ISETP.GT.AND P5, PT, R219, 0x24, PT ;  /* 0x00000024db00780c */ /* 0x000fc40003fa4270 */
[C---:B------:R-:W-:Y:S02]  /*e310*/  ISETP.GT.AND P2, PT, R219.reuse, 0x25, PT ;  /* 0x00000025db00780c */ /* 0x040fe40003f44270 */
[----:B------:R-:W-:Y:S02]  /*e320*/  FSEL R166, R176, -INF , P3 ;  /* 0xff800000b0a67808 */ /* 0x000fe40001800000 */
[----:B------:R-:W-:Y:S02]  /*e330*/  ISETP.GT.AND P3, PT, R219, 0x26, PT ;  /* 0x00000026db00780c */ /* 0x000fe40003f64270 */
[----:B------:R-:W-:Y:S02]  /*e340*/  FSEL R167, R178, -INF , P4 ;  /* 0xff800000b2a77808 */ /* 0x000fe40002000000 */
[----:B------:R-:W-:Y:S02]  /*e350*/  MOV R174, R168 ;  /* 0x000000a800ae7202 */ /* 0x000fe40000000f00 */
[----:B------:R-:W-:-:S02]  /*e360*/  MOV R175, R169 ;  /* 0x000000a900af7202 */ /* 0x000fc40000000f00 */
[----:B------:R-:W-:Y:S01]  /*e370*/  ISETP.GT.AND P4, PT, R219, 0x27, PT ;  /* 0x00000027db00780c */ /* 0x000fe20003f84270 */
[----:B------:R-:W-:Y:S01]  /*e380*/  IMAD.MOV.U32 R178, RZ, RZ, R170 ;  /* 0x000000ffffb27224 */ /* 0x000fe200078e00aa */
[----:B------:R-:W-:Y:S02]  /*e390*/  FSEL R168, R177, -INF , P5 ;  /* 0xff800000b1a87808 */ /* 0x000fe40002800000 */
[----:B------:R-:W-:Y:S02]  /*e3a0*/  FSEL R169, R179, -INF , P2 ;  /* 0xff800000b3a97808 */ /* 0x000fe40001000000 */
[C---:B------:R-:W-:Y:S02]  /*e3b0*/  ISETP.GT.AND P5, PT, R219.reuse, 0x28, PT ;  /* 0x00000028db00780c */ /* 0x040fe40003fa4270 */
[----:B------:R-:W-:Y:S02]  /*e3c0*/  ISETP.GT.AND P2, PT, R219, 0x29, PT ;  /* 0x00000029db00780c */ /* 0x000fe40003f44270 */
[----:B------:R-:W-:-:S02]  /*e3d0*/  MOV R179, R171 ;  /* 0x000000ab00b37202 */ /* 0x000fc40000000f00 */
[----:B------:R-:W-:Y:S02]  /*e3e0*/  FSEL R170, R181, -INF , P3 ;  /* 0xff800000b5aa7808 */ /* 0x000fe40001800000 */
[C---:B------:R-:W-:Y:S02]  /*e3f0*/  ISETP.GT.AND P3, PT, R219.reuse, 0x2a, PT ;  /* 0x0000002adb00780c */ /* 0x040fe40003f64270 */
[----:B------:R-:W-:Y:S02]  /*e400*/  FSEL R171, R180, -INF , P4 ;  /* 0xff800000b4ab7808 */ /* 0x000fe40002000000 */
[----:B------:R-:W-:Y:S02]  /*e410*/  MOV R180, R172 ;  /* 0x000000ac00b47202 */ /* 0x000fe40000000f00 */
[----:B------:R-:W-:Y:S02]  /*e420*/  MOV R181, R173 ;  /* 0x000000ad00b57202 */ /* 0x000fe40000000f00 */
[----:B------:R-:W-:-:S02]  /*e430*/  ISETP.GT.AND P4, PT, R219, 0x2b, PT ;  /* 0x0000002bdb00780c */ /* 0x000fc40003f84270 */
[----:B------:R-:W-:Y:S02]  /*e440*/  MOV R176, R174 ;  /* 0x000000ae00b07202 */ /* 0x000fe40000000f00 */
[----:B------:R-:W-:Y:S02]  /*e450*/  MOV R177, R175 ;  /* 0x000000af00b17202 */ /* 0x000fe40000000f00 */
[----:B------:R-:W-:Y:S02]  /*e460*/  FSEL R172, R182, -INF , P5 ;  /* 0xff800000b6ac7808 */ /* 0x000fe40002800000 */
[----:B------:R-:W-:Y:S02]  /*e470*/  FSEL R173, R184, -INF , P2 ;  /* 0xff800000b8ad7808 */ /* 0x000fe40001000000 */
[C---:B------:R-:W-:Y:S02]  /*e480*/  ISETP.GT.AND P5, PT, R219.reuse, 0x2c, PT ;  /* 0x0000002cdb00780c */ /* 0x040fe40003fa4270 */
[----:B------:R-:W-:-:S02]  /*e490*/  ISETP.GT.AND P2, PT, R219, 0x2d, PT ;  /* 0x0000002ddb00780c */ /* 0x000fc40003f44270 */
[----:B------:R-:W-:Y:S02]  /*e4a0*/  FSEL R174, R183, -INF , P3 ;  /* 0xff800000b7ae7808 */ /* 0x000fe40001800000 */
[----:B------:R-:W-:Y:S02]  /*e4b0*/  ISETP.GT.AND P3, PT, R219, 0x2e, PT ;  /* 0x0000002edb00780c */ /* 0x000fe40003f64270 */
[----:B------:R-:W-:Y:S02]  /*e4c0*/  FSEL R175, R185, -INF , P4 ;  /* 0xff800000b9af7808 */ /* 0x000fe40002000000 */
[----:B------:R-:W-:Y:S02]  /*e4d0*/  MOV R184, R176 ;  /* 0x000000b000b87202 */ /* 0x000fe40000000f00 */
[----:B------:R-:W-:Y:S02]  /*e4e0*/  MOV R185, R177 ;  /* 0x000000b100b97202 */ /* 0x000fe40000000f00 */
[----:B------:R-:W-:-:S02]  /*e4f0*/  FSEL R176, R187, -INF , P5 ;  /* 0xff800000bbb07808 */ /* 0x000fc40002800000 */
[----:B------:R-:W-:Y:S02]  /*e500*/  FSEL R177, R186, -INF , P2 ;  /* 0xff800000bab17808 */ /* 0x000fe40001000000 */
[C---:B------:R-:W-:Y:S02]  /*e510*/  ISETP.GT.AND P4, PT, R219.reuse, 0x2f, PT ;  /* 0x0000002fdb00780c */ /* 0x040fe40003f84270 */
[C---:B------:R-:W-:Y:S02]  /*e520*/  ISETP.GT.AND P5, PT, R219.reuse, 0x30, PT ;  /* 0x00000030db00780c */ /* 0x040fe40003fa4270 */
[----:B------:R-:W-:Y:S02]  /*e530*/  MOV R186, R178 ;  /* 0x000000b200ba7202 */ /* 0x000fe40000000f00 */
[----:B------:R-:W-:Y:S02]  /*e540*/  MOV R182, R180 ;  /* 0x000000b400b67202 */ /* 0x000fe40000000f00 */
[----:B------:R-:W-:Y:S01]  /*e550*/  FSEL R178, R188, -INF , P3 ;  /* 0xff800000bcb27808 */ /* 0x000fe20001800000 */
[----:B------:R-:W-:Y:S01]  /*e560*/  IMAD.MOV.U32 R183, RZ, RZ, R181 ;  /* 0x000000ffffb77224 */ /* 0x000fe200078e00b5 */
[----:B------:R-:W-:-:S02]  /*e570*/  ISETP.GT.AND P3, PT, R219, 0x32, PT ;  /* 0x00000032db00780c */ /* 0x000fc40003f64270 */
[----:B------:R-:W-:Y:S02]  /*e580*/  MOV R187, R179 ;  /* 0x000000b300bb7202 */ /* 0x000fe40000000f00 */
[----:B------:R-:W-:Y:S02]  /*e590*/  ISETP.GT.AND P2, PT, R219, 0x31, PT ;  /* 0x00000031db00780c */ /* 0x000fe40003f44270 */
[----:B------:R-:W-:Y:S02]  /*e5a0*/  FSEL R179, R190, -INF , P4 ;  /* 0xff800000beb37808 */ /* 0x000fe40002000000 */
[----:B------:R-:W-:Y:S02]  /*e5b0*/  FSEL R180, R189, -INF , P5 ;  /* 0xff800000bdb47808 */ /* 0x000fe40002800000 */
[C---:B------:R-:W-:Y:S02]  /*e5c0*/  ISETP.GT.AND P4, PT, R219.reuse, 0x33, PT ;  /* 0x00000033db00780c */ /* 0x040fe40003f84270 */
[----:B------:R-:W-:-:S02]  /*e5d0*/  ISETP.GT.AND P5, PT, R219, 0x34, PT ;  /* 0x00000034db00780c */ /* 0x000fc40003fa4270 */
[----:B------:R-:W-:Y:S02]  /*e5e0*/  MOV R190, R182 ;  /* 0x000000b600be7202 */ /* 0x000fe40000000f00 */
[----:B------:R-:W-:Y:S01]  /*e5f0*/  FSEL R182, R193, -INF , P3 ;  /* 0xff800000c1b67808 */ /* 0x000fe20001800000 */
[----:B------:R-:W-:Y:S01]  /*e600*/  IMAD.MOV.U32 R193, RZ, RZ, R185 ;  /* 0x000000ffffc17224 */ /* 0x000fe200078e00b9 */
[----:B------:R-:W-:Y:S02]  /*e610*/  FSEL R181, R191, -INF , P2 ;  /* 0xff800000bfb57808 */ /* 0x000fe40001000000 */
[C---:B------:R-:W-:Y:S01]  /*e620*/  ISETP.GT.AND P3, PT, R219.reuse, 0x36, PT ;  /* 0x00000036db00780c */ /* 0x040fe20003f64270 */
[----:B------:R-:W-:Y:S01]  /*e630*/  IMAD.MOV.U32 R188, RZ, RZ, R186 ;  /* 0x000000ffffbc7224 */ /* 0x000fe200078e00ba */
[----:B------:R-:W-:Y:S02]  /*e640*/  MOV R191, R183 ;  /* 0x000000b700bf7202 */ /* 0x000fe40000000f00 */
[----:B------:R-:W-:-:S02]  /*e650*/  ISETP.GT.AND P2, PT, R219, 0x35, PT ;  /* 0x00000035db00780c */ /* 0x000fc40003f44270 */
[----:B------:R-:W-:Y:S02]  /*e660*/  MOV R189, R187 ;  /* 0x000000bb00bd7202 */ /* 0x000fe40000000f00 */
[----:B------:R-:W-:Y:S02]  /*e670*/  FSEL R183, R192, -INF , P4 ;  /* 0xff800000c0b77808 */ /* 0x000fe40002000000 */
[----:B------:R-:W-:Y:S02]  /*e680*/  FSEL R185, R194, -INF , P5 ;  /* 0xff800000c2b97808 */ /* 0x000fe40002800000 */
[C---:B------:R-:W-:Y:S02]  /*e690*/  ISETP.GT.AND P4, PT, R219.reuse, 0x37, PT ;  /* 0x00000037db00780c */ /* 0x040fe40003f84270 */
[----:B------:R-:W-:Y:S02]  /*e6a0*/  ISETP.GT.AND P5, PT, R219, 0x38, PT ;  /* 0x00000038db00780c */ /* 0x000fe40003fa4270 */
[----:B------:R-:W-:-:S02]  /*e6b0*/  FSEL R187, R195, -INF , P3 ;  /* 0xff800000c3bb7808 */ /* 0x000fc40001800000 */
[----:B------:R-:W-:Y:S02]  /*e6c0*/  FSEL R186, R198, -INF , P2 ;  /* 0xff800000c6ba7808 */ /* 0x000fe40001000000 */
[----:B------:R-:W-:Y:S02]  /*e6d0*/  ISETP.GT.AND P3, PT, R219, 0x3a, PT ;  /* 0x0000003adb00780c */ /* 0x000fe40003f64270 */
[----:B------:R-:W-:Y:S02]  /*e6e0*/  MOV R195, R189 ;  /* 0x000000bd00c37202 */ /* 0x000fe40000000f00 */
[----:B------:R-:W-:Y:S02]  /*e6f0*/  MOV R198, R190 ;  /* 0x000000be00c67202 */ /* 0x000fe40000000f00 */
[----:B------:R-:W-:Y:S02]  /*e700*/  MOV R194, R188 ;  /* 0x000000bc00c27202 */ /* 0x000fe40000000f00 */
[----:B------:R-:W-:-:S02]  /*e710*/  FSEL R189, R199, -INF , P4 ;  /* 0xff800000c7bd7808 */ /* 0x000fc40002000000 */
[----:B------:R-:W-:Y:S02]  /*e720*/  FSEL R190, R207, -INF , P5 ;  /* 0xff800000cfbe7808 */ /* 0x000fe40002800000 */
[----:B------:R-:W-:Y:S02]  /*e730*/  MOV R199, R191 ;  /* 0x000000bf00c77202 */ /* 0x000fe40000000f00 */
[C---:B------:R-:W-:Y:S02]  /*e740*/  ISETP.GT.AND P5, PT, R219.reuse, 0x3c, PT ;  /* 0x0000003cdb00780c */ /* 0x040fe40003fa4270 */
[----:B------:R-:W-:Y:S02]  /*e750*/  MOV R207, R193 ;  /* 0x000000c100cf7202 */ /* 0x000fe40000000f00 */
[----:B------:R-:W-:Y:S02]  /*e760*/  FSEL R193, R208, -INF , P3 ;  /* 0xff800000d0c17808 */ /* 0x000fe40001800000 */
[----:B------:R-:W-:-:S02]  /*e770*/  ISETP.GT.AND P3, PT, R219, 0x3e, PT ;  /* 0x0000003edb00780c */ /* 0x000fc40003f64270 */
[----:B------:R-:W-:Y:S02]  /*e780*/  MOV R208, R194 ;  /* 0x000000c200d07202 */ /* 0x000fe40000000f00 */
[----:B------:R-:W-:Y:S01]  /*e790*/  FSEL R194, R211, -INF , P5 ;  /* 0xff800000d3c27808 */ /* 0x000fe20002800000 */
[----:B------:R-:W-:Y:S01]  /*e7a0*/  IMAD.MOV.U32 R211, RZ, RZ, R199 ;  /* 0x000000ffffd37224 */ /* 0x000fe200078e00c7 */
[----:B------:R-:W-:Y:S02]  /*e7b0*/  FSEL R199, R212, -INF , P3 ;  /* 0xff800000d4c77808 */ /* 0x000fe40001800000 */
[----:B------:R-:W2:Y:S01]  /*e7c0*/  LDL.64 R212, [R1+0x488] ;  /* 0x0004880001d47983 */ /* 0x000ea20000100a00 */
[----:B------:R-:W-:Y:S02]  /*e7d0*/  LOP3.LUT P6, RZ, R204, 0x7f, RZ, 0xc0, !PT ;  /* 0x0000007fccff7812 */ /* 0x000fe400078cc0ff */
[----:B------:R-:W-:-:S11]  /*e7e0*/  PRMT R161, RZ, 0x7610, R161 ;  /* 0x00007610ffa17816 */ /* 0x000fd600000000a1 */
[----:B------:R-:W0:Y:S01]  /*e7f0*/  @!P6 SYNCS.CCTL.IV [UR4+0x18000] ;  /* 0x01800000ff00e9b1 */ /* 0x000e220008000004 */
[----:B------:R-:W-:Y:S01]  /*e800*/  NOP ;  /* 0x0000000000007918 */ /* 0x000fe20000000000 */
[----:B--2---:R-:W5:Y:S04]  /*e810*/  @P0 LDG.E.U16 R161, desc[UR8][R212.64] ;  /* 0x00000008d4a10981 */ /* 0x004f68000c1e1500 */
[----:B------:R-:W2:Y:S01]  /*e820*/  LDL.64 R212, [R1+0x480] ;  /* 0x0004800001d47983 */ /* 0x000ea20000100a00 */
[C---:B------:R-:W-:Y:S02]  /*e830*/  ISETP.GT.AND P2, PT, R219.reuse, 0x39, PT ;  /* 0x00000039db00780c */ /* 0x040fe40003f44270 */
[----:B------:R-:W-:Y:S02]  /*e840*/  MOV R192, R184 ;  /* 0x000000b800c07202 */ /* 0x000fe40000000f00 */
[----:B------:R-:W-:-:S02]  /*e850*/  ISETP.GT.AND P4, PT, R219, 0x3b, PT ;  /* 0x0000003bdb00780c */ /* 0x000fc40003f84270 */
[----:B------:R-:W-:Y:S01]  /*e860*/  FSEL R191, R206, -INF , P2 ;  /* 0xff800000cebf7808 */ /* 0x000fe20001000000 */
[----:B------:R-:W-:Y:S01]  /*e870*/  IMAD.MOV.U32 R206, RZ, RZ, R192 ;  /* 0x000000ffffce7224 */ /* 0x000fe200078e00c0 */
[----:B------:R-:W-:Y:S02]  /*e880*/  ISETP.GT.AND P2, PT, R219, 0x3d, PT ;  /* 0x0000003ddb00780c */ /* 0x000fe40003f44270 */
[----:B------:R-:W-:Y:S02]  /*e890*/  PRMT R160, RZ, 0x7610, R160 ;  /* 0x00007610ffa07816 */ /* 0x000fe400000000a0 */
[----:B------:R-:W-:Y:S02]  /*e8a0*/  FSEL R192, R209, -INF , P4 ;  /* 0xff800000d1c07808 */ /* 0x000fe40002000000 */
[----:B------:R-:W-:Y:S02]  /*e8b0*/  MOV R209, R195 ;  /* 0x000000c300d17202 */ /* 0x000fe40000000f00 */
[----:B------:R-:W-:-:S02]  /*e8c0*/  FSEL R195, R210, -INF , P2 ;  /* 0xff800000d2c37808 */ /* 0x000fc40001000000 */
[----:B------:R-:W-:Y:S02]  /*e8d0*/  MOV R210, R198 ;  /* 0x000000c600d27202 */ /* 0x000fe40000000f00 */
[----:B------:R-:W-:Y:S01]  /*e8e0*/  MOV R68, R218 ;  /* 0x000000da00447202 */ /* 0x000fe20000000f00 */
[----:B--2---:R1:W5:Y:S02]  /*e8f0*/  @P0 LDG.E.U16 R160, desc[UR8][R212.64] ;  /* 0x00000008d4a00981 */ /* 0x004364000c1e1500 */
[----:B-1----:R-:W-:Y:S02]  /*e900*/  MOV R212, R210 ;  /* 0x000000d200d47202 */ /* 0x002fe40000000f00 */
[----:B------:R-:W-:Y:S02]  /*e910*/  MOV R213, R211 ;  /* 0x000000d300d57202 */ /* 0x000fe40000000f00 */
[----:B------:R-:W-:Y:S01]  /*e920*/  MOV R210, R208 ;  /* 0x000000d000d27202 */ /* 0x000fe20000000f00 */
[----:B------:R-:W-:Y:S01]  /*e930*/  IMAD.MOV.U32 R208, RZ, RZ, R206 ;  /* 0x000000ffffd07224 */ /* 0x000fe200078e00ce */
[----:B------:R-:W-:-:S02]  /*e940*/  MOV R211, R209 ;  /* 0x000000d100d37202 */ /* 0x000fc40000000f00 */
[----:B------:R-:W-:Y:S02]  /*e950*/  MOV R209, R207 ;  /* 0x000000cf00d17202 */ /* 0x000fe40000000f00 */
[----:B------:R-:W-:Y:S02]  /*e960*/  MOV R206, R60 ;  /* 0x0000003c00ce7202 */ /* 0x000fe40000000f00 */
[----:B------:R-:W-:Y:S01]  /*e970*/  MOV R207, R61 ;  /* 0x0000003d00cf7202 */ /* 0x000fe20000000f00 */
[----:B------:R-:W-:Y:S01]  /*e980*/  IMAD.MOV.U32 R61, RZ, RZ, R65 ;  /* 0x000000ffff3d7224 */ /* 0x000fe200078e0041 */
[----:B------:R-:W-:Y:S02]  /*e990*/  MOV R60, R64 ;  /* 0x00000040003c7202 */ /* 0x000fe40000000f00 */
[----:B------:R-:W-:Y:S02]  /*e9a0*/  MOV R64, R68 ;  /* 0x0000004400407202 */ /* 0x000fe40000000f00 */
[----:B------:R-:W-:-:S02]  /*e9b0*/  MOV R65, R69 ;  /* 0x0000004500417202 */ /* 0x000fc40000000f00 */
[----:B------:R-:W-:Y:S02]  /*e9c0*/  MOV R68, R244 ;  /* 0x000000f400447202 */ /* 0x000fe40000000f00 */
[----:B------:R-:W-:Y:S02]  /*e9d0*/  MOV R69, R245 ;  /* 0x000000f500457202 */ /* 0x000fe40000000f00 */
[----:B------:R-:W2:Y:S01]  /*e9e0*/  LDL.64 R244, [R1+0x3f0] ;  /* 0x0003f00001f47983 */ /* 0x000ea20000100a00 */
[----:B------:R-:W-:Y:S02]  /*e9f0*/  PRMT R142, RZ, 0x7610, R142 ;  /* 0x00007610ff8e7816 */ /* 0x000fe4000000008e */
[----:B------:R-:W-:Y:S02]  /*ea00*/  PRMT R133, RZ, 0x7610, R133 ;  /* 0x00007610ff857816 */ /* 0x000fe40000000085 */
[----:B------:R-:W-:Y:S02]  /*ea10*/  PRMT R140, RZ, 0x7610, R140 ;  /* 0x00007610ff8c7816 */ /* 0x000fe4000000008c */
[----:B------:R-:W-:-:S02]  /*ea20*/  PRMT R139, RZ, 0x7610, R139 ;  /* 0x00007610ff8b7816 */ /* 0x000fc4000000008b */
[----:B------:R-:W-:Y:S01]  /*ea30*/  PRMT R135, RZ, 0x7610, R135 ;  /* 0x00007610ff877816 */ /* 0x000fe20000000087 */
[----:B------:R-:W5:Y:S01]  /*ea40*/  @P0 LDG.E.U16 R133, desc[UR8][R202.64] ;  /* 0x00000008ca850981 */ /* 0x000f62000c1e1500 */
[----:B------:R-:W-:Y:S02]  /*ea50*/  PRMT R138, RZ, 0x7610, R138 ;  /* 0x00007610ff8a7816 */ /* 0x000fe4000000008a */
[----:B------:R-:W-:Y:S01]  /*ea60*/  PRMT R134, RZ, 0x7610, R134 ;  /* 0x00007610ff867816 */ /* 0x000fe20000000086 */
[----:B------:R-:W5:Y:S04]  /*ea70*/  @P0 LDG.E.U16 R140, desc[UR8][R250.64] ;  /* 0x00000008fa8c0981 */ /* 0x000f68000c1e1500 */
[----:B------:R-:W5:Y:S04]  /*ea80*/  @P0 LDG.E.U16 R139, desc[UR8][R220.64] ;  /* 0x00000008dc8b0981 */ /* 0x000f68000c1e1500 */
[----:B------:R-:W5:Y:S04]  /*ea90*/  @P0 LDG.E.U16 R138, desc[UR8][R222.64] ;  /* 0x00000008de8a0981 */ /* 0x000f68000c1e1500 */
[----:B------:R-:W5:Y:S04]  /*eaa0*/  @P0 LDG.E.U16 R135, desc[UR8][R196.64] ;  /* 0x00000008c4870981 */ /* 0x000f68000c1e1500 */
[----:B------:R-:W5:Y:S04]  /*eab0*/  @P0 LDG.E.U16 R134, desc[UR8][R200.64] ;  /* 0x00000008c8860981 */ /* 0x000f68000c1e1500 */
[----:B------:R-:W3:Y:S04]  /*eac0*/  LDL.64 R250, [R1+0x378] ;  /* 0x0003780001fa7983 */ /* 0x000ee80000100a00 */
[----:B------:R-:W4:Y:S04]  /*ead0*/  LDL.64 R220, [R1+0x368] ;  /* 0x0003680001dc7983 */ /* 0x000f280000100a00 */
[----:B------:R-:W4:Y:S04]  /*eae0*/  LDL.64 R222, [R1+0x358] ;  /* 0x0003580001de7983 */ /* 0x000f280000100a00 */
[----:B------:R-:W4:Y:S04]  /*eaf0*/  LDL.64 R196, [R1+0x350] ;  /* 0x0003500001c47983 */ /* 0x000f280000100a00 */
[----:B------:R-:W4:Y:S04]  /*eb00*/  LDL.64 R200, [R1+0x348] ;  /* 0x0003480001c87983 */ /* 0x000f280000100a00 */
[----:B------:R-:W4:Y:S04]  /*eb10*/  LDL.64 R202, [R1+0x340] ;  /* 0x0003400001ca7983 */ /* 0x000f280000100a00 */
[----:B--2---:R1:W5:Y:S02]  /*eb20*/  @P0 LDG.E.U16 R142, desc[UR8][R244.64] ;  /* 0x00000008f48e0981 */ /* 0x004364000c1e1500 */
[----:B-1----:R-:W-:-:S02]  /*eb30*/  MOV R244, R216 ;  /* 0x000000d800f47202 */ /* 0x002fc40000000f00 */
[----:B------:R-:W-:Y:S02]  /*eb40*/  MOV R245, R217 ;  /* 0x000000d900f57202 */ /* 0x000fe40000000f00 */
[----:B------:R-:W2:Y:S01]  /*eb50*/  LDL.64 R216, [R1+0x380] ;  /* 0x0003800001d87983 */ /* 0x000ea20000100a00 */
[----:B------:R-:W-:Y:S02]  /*eb60*/  PRMT R141, RZ, 0x7610, R141 ;  /* 0x00007610ff8d7816 */ /* 0x000fe4000000008d */
[----:B------:R-:W-:Y:S02]  /*eb70*/  PRMT R125, RZ, 0x7610, R125 ;  /* 0x00007610ff7d7816 */ /* 0x000fe4000000007d */
[----:B------:R-:W-:Y:S02]  /*eb80*/  PRMT R121, RZ, 0x7610, R121 ;  /* 0x00007610ff797816 */ /* 0x000fe40000000079 */
[----:B------:R-:W-:Y:S01]  /*eb90*/  PRMT R128, RZ, 0x7610, R128 ;  /* 0x00007610ff807816 */ /* 0x000fe20000000080 */
[----:B------:R-:W5:Y:S01]  /*eba0*/  @P0 LDG.E.U16 R141, desc[UR8][R246.64] ;  /* 0x00000008f68d0981 */ /* 0x000f62000c1e1500 */
[----:B------:R-:W-:-:S02]  /*ebb0*/  PRMT R120, RZ, 0x7610, R120 ;  /* 0x00007610ff787816 */ /* 0x000fc40000000078 */
[----:B------:R-:W-:Y:S02]  /*ebc0*/  PRMT R131, RZ, 0x7610, R131 ;  /* 0x00007610ff837816 */ /* 0x000fe40000000083 */
[----:B------:R-:W-:Y:S02]  /*ebd0*/  PRMT R127, RZ, 0x7610, R127 ;  /* 0x00007610ff7f7816 */ /* 0x000fe4000000007f */
[----:B------:R-:W-:Y:S02]  /*ebe0*/  PRMT R123, RZ, 0x7610, R123 ;  /* 0x00007610ff7b7816 */ /* 0x000fe4000000007b */
[----:B------:R-:W-:Y:S01]  /*ebf0*/  PRMT R130, RZ, 0x7610, R130 ;  /* 0x00007610ff827816 */ /* 0x000fe20000000082 */
[----:B------:R-:W5:Y:S01]  /*ec00*/  @P0 LDG.E.U16 R131, desc[UR8][R248.64] ;  /* 0x00000008f8830981 */ /* 0x000f62000c1e1500 */
[----:B------:R-:W-:-:S03]  /*ec10*/  PRMT R122, RZ, 0x7610, R122 ;  /* 0x00007610ff7a7816 */ /* 0x000fc6000000007a */
[----:B---3--:R-:W5:Y:S04]  /*ec20*/  @P0 LDG.E.U16 R127, desc[UR8][R250.64] ;  /* 0x00000008fa7f0981 */ /* 0x008f68000c1e1500 */
[----:B------:R-:W5:Y:S04]  /*ec30*/  @P0 LDG.E.U16 R130, desc[UR8][R214.64] ;  /* 0x00000008d6820981 */ /* 0x000f68000c1e1500 */
[----:B----4-:R-:W5:Y:S04]  /*ec40*/  @P0 LDG.E.U16 R125, desc[UR8][R220.64] ;  /* 0x00000008dc7d0981 */ /* 0x010f68000c1e1500 */
        /* <DEDUP_REMOVED lines=10> */
[----:B------:R-:W4:Y:S04]  /*ecf0*/  LDL.64 R196, [R1+0x2f8] ;  /* 0x0002f80001c47983 */ /* 0x000f280000100a00 */
[----:B------:R-:W4:Y:S04]  /*ed00*/  LDL.64 R200, [R1+0x2f0] ;  /* 0x0002f00001c87983 */ /* 0x000f280000100a00 */
[----:B------:R-:W4:Y:S04]  /*ed10*/  LDL.64 R202, [R1+0x2e8] ;  /* 0x0002e80001ca7983 */ /* 0x000f280000100a00 */
[----:B--2---:R-:W5:Y:S04]  /*ed20*/  @P0 LDG.E.U16 R128, desc[UR8][R216.64] ;  /* 0x00000008d8800981 */ /* 0x004f68000c1e1500 */
[----:B------:R-:W2:Y:S01]  /*ed30*/  LDL.64 R216, [R1+0x328] ;  /* 0x0003280001d87983 */ /* 0x000ea20000100a00 */
[----:B------:R-:W-:-:S02]  /*ed40*/  PRMT R143, RZ, 0x7610, R143 ;  /* 0x00007610ff8f7816 */ /* 0x000fc4000000008f */
[----:B------:R-:W-:Y:S02]  /*ed50*/  PRMT R129, RZ, 0x7610, R129 ;  /* 0x00007610ff817816 */ /* 0x000fe40000000081 */
[----:B------:R-:W-:Y:S02]  /*ed60*/  PRMT R117, RZ, 0x7610, R117 ;  /* 0x00007610ff757816 */ /* 0x000fe40000000075 */
[----:B------:R-:W-:Y:S01]  /*ed70*/  PRMT R113, RZ, 0x7610, R113 ;  /* 0x00007610ff717816 */ /* 0x000fe20000000071 */
[----:B------:R1:W5:Y:S01]  /*ed80*/  @P0 LDG.E.U16 R143, desc[UR8][R240.64] ;  /* 0x00000008f08f0981 */ /* 0x000362000c1e1500 */
[----:B------:R-:W-:Y:S02]  /*ed90*/  PRMT R109, RZ, 0x7610, R109 ;  /* 0x00007610ff6d7816 */ /* 0x000fe4000000006d */
[----:B------:R-:W-:Y:S01]  /*eda0*/  PRMT R124, RZ, 0x7610, R124 ;  /* 0x00007610ff7c7816 */ /* 0x000fe2000000007c */
[----:B------:R-:W5:Y:S01]  /*edb0*/  @P0 LDG.E.U16 R129, desc[UR8][R244.64] ;  /* 0x00000008f4810981 */ /* 0x000f62000c1e1500 */
[----:B------:R-:W-:-:S02]  /*edc0*/  PRMT R119, RZ, 0x7610, R119 ;  /* 0x00007610ff777816 */ /* 0x000fc40000000077 */
[----:B------:R-:W-:Y:S02]  /*edd0*/  PRMT R115, RZ, 0x7610, R115 ;  /* 0x00007610ff737816 */ /* 0x000fe40000000073 */
[----:B------:R-:W-:Y:S02]  /*ede0*/  PRMT R111, RZ, 0x7610, R111 ;  /* 0x00007610ff6f7816 */ /* 0x000fe4000000006f */
[----:B------:R-:W-:Y:S02]  /*edf0*/  PRMT R118, RZ, 0x7610, R118 ;  /* 0x00007610ff767816 */ /* 0x000fe40000000076 */
[----:B------:R-:W-:Y:S02]  /*ee00*/  PRMT R114, RZ, 0x7610, R114 ;  /* 0x00007610ff727816 */ /* 0x000fe40000000072 */
[----:B------:R-:W-:Y:S01]  /*ee10*/  PRMT R110, RZ, 0x7610, R110 ;  /* 0x00007610ff6e7816 */ /* 0x000fe2000000006e */
[----:B-1----:R-:W-:Y:S01]  /*ee20*/  IMAD.MOV.U32 R240, RZ, RZ, R242 ;  /* 0x000000fffff07224 */ /* 0x002fe200078e00f2 */
[----:B------:R-:W-:Y:S01]  /*ee30*/  MOV R241, R243 ;  /* 0x000000f300f17202 */ /* 0x000fe20000000f00 */
[----:B------:R-:W2:Y:S04]  /*ee40*/  LDL.64 R244, [R1+0x320] ;  /* 0x0003200001f47983 */ /* 0x000ea80000100a00 */
[----:B------:R-:W2:Y:S04]  /*ee50*/  LDL.64 R242, [R1+0x370] ;  /* 0x0003700001f27983 */ /* 0x000ea80000100a00 */
[----:B---3--:R-:W5:Y:S04]  /*ee60*/  @P0 LDG.E.U16 R124, desc[UR8][R246.64] ;  /* 0x00000008f67c0981 */ /* 0x008f68000c1e1500 */
[----:B----4-:R-:W5:Y:S04]  /*ee70*/  @P0 LDG.E.U16 R119, desc[UR8][R248.64] ;  /* 0x00000008f8770981 */ /* 0x010f68000c1e1500 */
[----:B------:R-:W5:Y:S04]  /*ee80*/  @P0 LDG.E.U16 R118, desc[UR8][R214.64] ;  /* 0x00000008d6760981 */ /* 0x000f68000c1e1500 */
[----:B------:R-:W5:Y:S04]  /*ee90*/  @P0 LDG.E.U16 R115, desc[UR8][R250.64] ;  /* 0x00000008fa730981 */ /* 0x000f68000c1e1500 */
        /* <DEDUP_REMOVED lines=19> */
[----:B------:R-:W-:Y:S02]  /*efd0*/  PRMT R132, RZ, 0x7610, R132 ;  /* 0x00007610ff847816 */ /* 0x000fe40000000084 */
[----:B------:R-:W-:Y:S02]  /*efe0*/  PRMT R116, RZ, 0x7610, R116 ;  /* 0x00007610ff747816 */ /* 0x000fe40000000074 */
[----:B------:R-:W-:Y:S01]  /*eff0*/  PRMT R112, RZ, 0x7610, R112 ;  /* 0x00007610ff707816 */ /* 0x000fe20000000070 */
[----:B------:R-:W5:Y:S01]  /*f000*/  @P0 LDG.E.U16 R136, desc[UR8][R238.64] ;  /* 0x00000008ee880981 */ /* 0x000f62000c1e1500 */
[----:B------:R-:W-:-:S02]  /*f010*/  PRMT R108, RZ, 0x7610, R108 ;  /* 0x00007610ff6c7816 */ /* 0x000fc4000000006c */
[----:B------:R-:W-:Y:S01]  /*f020*/  PRMT R104, RZ, 0x7610, R104 ;  /* 0x00007610ff687816 */ /* 0x000fe20000000068 */
[----:B------:R-:W5:Y:S01]  /*f030*/  @P0 LDG.E.U16 R132, desc[UR8][R240.64] ;  /* 0x00000008f0840981 */ /* 0x000f62000c1e1500 */
[----:B------:R-:W-:Y:S02]  /*f040*/  PRMT R100, RZ, 0x7610, R100 ;  /* 0x00007610ff647816 */ /* 0x000fe40000000064 */
[----:B------:R-:W-:Y:S01]  /*f050*/  PRMT R107, RZ, 0x7610, R107 ;  /* 0x00007610ff6b7816 */ /* 0x000fe2000000006b */
[----:B------:R-:W5:Y:S01]  /*f060*/  @P0 LDG.E.U16 R116, desc[UR8][R244.64] ;  /* 0x00000008f4740981 */ /* 0x000f62000c1e1500 */
[----:B------:R-:W-:Y:S02]  /*f070*/  PRMT R103, RZ, 0x7610, R103 ;  /* 0x00007610ff677816 */ /* 0x000fe40000000067 */
[----:B------:R-:W-:Y:S01]  /*f080*/  PRMT R126, RZ, 0x7610, R126 ;  /* 0x00007610ff7e7816 */ /* 0x000fe2000000007e */
[----:B------:R-:W2:Y:S01]  /*f090*/  LDL.64 R238, [R1+0x298] ;  /* 0x0002980001ee7983 */ /* 0x000ea20000100a00 */
[----:B------:R-:W-:-:S02]  /*f0a0*/  PRMT R106, RZ, 0x7610, R106 ;  /* 0x00007610ff6a7816 */ /* 0x000fc4000000006a */
[----:B------:R-:W-:Y:S01]  /*f0b0*/  PRMT R102, RZ, 0x7610, R102 ;  /* 0x00007610ff667816 */ /* 0x000fe20000000066 */
[----:B------:R-:W2:Y:S01]  /*f0c0*/  LDL.64 R240, [R1+0x290] ;  /* 0x0002900001f07983 */ /* 0x000ea20000100a00 */
[----:B------:R-:W-:Y:S02]  /*f0d0*/  PRMT R155, RZ, 0x7610, R155 ;  /* 0x00007610ff9b7816 */ /* 0x000fe4000000009b */
[----:B------:R-:W-:Y:S01]  /*f0e0*/  PRMT R154, RZ, 0x7610, R154 ;  /* 0x00007610ff9a7816 */ /* 0x000fe2000000009a */
[----:B------:R-:W5:Y:S01]  /*f0f0*/  @P0 LDG.E.U16 R126, desc[UR8][R242.64] ;  /* 0x00000008f27e0981 */ /* 0x000f62000c1e1500 */
[----:B------:R-:W-:Y:S02]  /*f100*/  PRMT R153, RZ, 0x7610, R153 ;  /* 0x00007610ff997816 */ /* 0x000fe40000000099 */
[----:B------:R-:W-:Y:S01]  /*f110*/  PRMT R150, RZ, 0x7610, R150 ;  /* 0x00007610ff967816 */ /* 0x000fe20000000096 */
[----:B------:R-:W5:Y:S04]  /*f120*/  @P0 LDG.E.U16 R155, desc[UR8][R60.64] ;  /* 0x000000083c9b0981 */ /* 0x000f68000c1e1500 */
[----:B------:R-:W2:Y:S04]  /*f130*/  LDL.64 R244, [R1+0x280] ;  /* 0x0002800001f47983 */ /* 0x000ea80000100a00 */
[----:B------:R-:W2:Y:S04]  /*f140*/  LDL.64 R242, [R1+0x288] ;  /* 0x0002880001f27983 */ /* 0x000ea80000100a00 */
[----:B------:R-:W5:Y:S04]  /*f150*/  @P0 LDG.E.U16 R154, desc[UR8][R64.64] ;  /* 0x00000008409a0981 */ /* 0x000f68000c1e1500 */
[----:B------:R-:W2:Y:S04]  /*f160*/  LDL.64 R60, [R1+0x228] ;  /* 0x00022800013c7983 */ /* 0x000ea80000100a00 */
[----:B------:R-:W5:Y:S04]  /*f170*/  @P0 LDG.E.U16 R153, desc[UR8][R68.64] ;  /* 0x0000000844990981 */ /* 0x000f68000c1e1500 */
[----:B------:R-:W2:Y:S04]  /*f180*/  LDL.64 R64, [R1+0x220] ;  /* 0x0002200001407983 */ /* 0x000ea80000100a00 */
[----:B------:R-:W5:Y:S04]  /*f190*/  @P0 LDG.E.U16 R150, desc[UR8][R80.64] ;  /* 0x0000000850960981 */ /* 0x000f68000c1e1500 */
        /* <DEDUP_REMOVED lines=26> */
[----:B------:R-:W5:Y:S01]  /*f340*/  @P0 LDG.E.U16 R157, desc[UR8][R208.64] ;  /* 0x00000008d09d0981 */ /* 0x000f62000c1e1500 */
        /* <DEDUP_REMOVED lines=39> */
[----:B------:R-:W-:-:S03]  /*f5c0*/  PRMT R82, RZ, 0x7610, R82 ;  /* 0x00007610ff527816 */ /* 0x000fc60000000052 */
[----:B------:R-:W5:Y:S04]  /*f5d0*/  @P0 LDG.E.U16 R98, desc[UR8][R240.64] ;  /* 0x00000008f0620981 */ /* 0x000f68000c1e1500 */
[----:B------:R-:W5:Y:S04]  /*f5e0*/  @P0 LDG.E.U16 R97, desc[UR8][R242.64] ;  /* 0x00000008f2610981 */ /* 0x000f68000c1e1500 */
[----:B------:R-:W5:Y:S04]  /*f5f0*/  @P0 LDG.E.U16 R96, desc[UR8][R244.64] ;  /* 0x00000008f4600981 */ /* 0x000f68000c1e1500 */
[----:B------:R-:W2:Y:S04]  /*f600*/  LDL.64 R72, [R1+0x208] ;  /* 0x0002080001487983 */ /* 0x000ea80000100a00 */
[----:B------:R-:W2:Y:S04]  /*f610*/  LDL.64 R76, [R1+0x200] ;  /* 0x00020000014c7983 */ /* 0x000ea80000100a00 */
[----:B------:R-:W2:Y:S04]  /*f620*/  LDL.64 R224, [R1+0x1f8] ;  /* 0x0001f80001e07983 */ /* 0x000ea80000100a00 */
        /* <DEDUP_REMOVED lines=13> */
[----:B------:R-:W3:Y:S04]  /*f700*/  LDL.64 R234, [R1+0x1d0] ;  /* 0x0001d00001ea7983 */ /* 0x000ee80000100a00 */
        /* <DEDUP_REMOVED lines=18> */
[----:B------:R-:W5:Y:S04]  /*f830*/  @P0 LDG.E.U16 R85, desc[UR8][R60.64] ;  /* 0x000000083c550981 */ /* 0x000f68000c1e1500 */
[----:B------:R-:W5:Y:S04]  /*f840*/  @P0 LDG.E.U16 R84, desc[UR8][R64.64] ;  /* 0x0000000840540981 */ /* 0x000f68000c1e1500 */
[----:B------:R-:W5:Y:S04]  /*f850*/  @P0 LDG.E.U16 R83, desc[UR8][R68.64] ;  /* 0x0000000844530981 */ /* 0x000f68000c1e1500 */
[----:B------:R-:W5:Y:S04]  /*f860*/  @P0 LDG.E.U16 R82, desc[UR8][R80.64] ;  /* 0x0000000850520981 */ /* 0x000f68000c1e1500 */
[----:B--2---:R-:W5:Y:S04]  /*f870*/  @P0 LDG.E.U16 R92, desc[UR8][R216.64] ;  /* 0x00000008d85c0981 */ /* 0x004f68000c1e1500 */
[----:B------:R-:W2:Y:S04]  /*f880*/  LDL.64 R216, [R1+0x188] ;  /* 0x0001880001d87983 */ /* 0x000ea80000100a00 */
[----:B------:R-:W2:Y:S04]  /*f890*/  LDL.LU.64 R60, [R1+0x958] ;  /* 0x00095800013c7983 */ /* 0x000ea80000300a00 */
[----:B------:R-:W2:Y:S04]  /*f8a0*/  LDL.LU.64 R64, [R1+0x950] ;  /* 0x0009500001407983 */ /* 0x000ea80000300a00 */
[----:B------:R-:W2:Y:S04]  /*f8b0*/  LDL.LU.64 R68, [R1+0x948] ;  /* 0x0009480001447983 */ /* 0x000ea80000300a00 */
[----:B------:R-:W2:Y:S01]  /*f8c0*/  LDL.LU.64 R80, [R1+0x940] ;  /* 0x0009400001507983 */ /* 0x000ea20000300a00 */
        /* <DEDUP_REMOVED lines=8> */
[----:B------:R-:W-:Y:S02]  /*f950*/  PRMT R63, RZ, 0x7610, R63 ;  /* 0x00007610ff3f7816 */ /* 0x000fe4000000003f */
[----:B------:R-:W-:Y:S02]  /*f960*/  PRMT R62, RZ, 0x7610, R62 ;  /* 0x00007610ff3e7816 */ /* 0x000fe4000000003e */
[----:B------:R-:W-:Y:S01]  /*f970*/  PRMT R59, RZ, 0x7610, R59 ;  /* 0x00007610ff3b7816 */ /* 0x000fe2000000003b */
[----:B------:R-:W5:Y:S04]  /*f980*/  @P0 LDG.E.U16 R79, desc[UR8][R224.64] ;  /* 0x00000008e04f0981 */ /* 0x000f68000c1e1500 */
[----:B------:R-:W5:Y:S04]  /*f990*/  @P0 LDG.E.U16 R78, desc[UR8][R226.64] ;  /* 0x00000008e24e0981 */ /* 0x000f68000c1e1500 */
[----:B----4-:R-:W5:Y:S04]  /*f9a0*/  @P0 LDG.E.U16 R75, desc[UR8][R232.64] ;  /* 0x00000008e84b0981 */ /* 0x010f68000c1e1500 */
[----:B---3--:R-:W5:Y:S04]  /*f9b0*/  @P0 LDG.E.U16 R74, desc[UR8][R234.64] ;  /* 0x00000008ea4a0981 */ /* 0x008f68000c1e1500 */
[----:B------:R-:W5:Y:S04]  /*f9c0*/  @P0 LDG.E.U16 R71, desc[UR8][R240.64] ;  /* 0x00000008f0470981 */ /* 0x000f68000c1e1500 */
[----:B------:R-:W5:Y:S04]  /*f9d0*/  @P0 LDG.E.U16 R70, desc[UR8][R242.64] ;  /* 0x00000008f2460981 */ /* 0x000f68000c1e1500 */
[----:B------:R-:W5:Y:S04]  /*f9e0*/  @P0 LDG.E.U16 R67, desc[UR8][R248.64] ;  /* 0x00000008f8430981 */ /* 0x000f68000c1e1500 */
[----:B------:R-:W5:Y:S04]  /*f9f0*/  @P0 LDG.E.U16 R66, desc[UR8][R214.64] ;  /* 0x00000008d6420981 */ /* 0x000f68000c1e1500 */
[----:B------:R-:W5:Y:S04]  /*fa00*/  @P0 LDG.E.U16 R63, desc[UR8][R220.64] ;  /* 0x00000008dc3f0981 */ /* 0x000f68000c1e1500 */
[----:B------:R-:W5:Y:S04]  /*fa10*/  @P0 LDG.E.U16 R62, desc[UR8][R222.64] ;  /* 0x00000008de3e0981 */ /* 0x000f68000c1e1500 */
[----:B------:R-:W5:Y:S04]  /*fa20*/  @P0 LDG.E.U16 R59, desc[UR8][R202.64] ;  /* 0x00000008ca3b0981 */ /* 0x000f68000c1e1500 */
[----:B--2---:R-:W5:Y:S04]  /*fa30*/  @P0 LDG.E.U16 R61, desc[UR8][R196.64] ;  /* 0x00000008c43d0981 */ /* 0x004f68000c1e1500 */
[----:B------:R-:W5:Y:S04]  /*fa40*/  @P0 LDG.E.U16 R65, desc[UR8][R216.64] ;  /* 0x00000008d8410981 */ /* 0x000f68000c1e1500 */
[----:B------:R-:W5:Y:S04]  /*fa50*/  @P0 LDG.E.U16 R69, desc[UR8][R244.64] ;  /* 0x00000008f4450981 */ /* 0x000f68000c1e1500 */
[----:B------:R-:W5:Y:S04]  /*fa60*/  @P0 LDG.E.U16 R81, desc[UR8][R72.64] ;  /* 0x0000000848510981 */ /* 0x000f68000c1e1500 */
[----:B------:R-:W5:Y:S04]  /*fa70*/  @P0 LDG.E.U16 R80, desc[UR8][R76.64] ;  /* 0x000000084c500981 */ /* 0x000f68000c1e1500 */
[----:B------:R-:W5:Y:S04]  /*fa80*/  @P0 LDG.E.U16 R68, desc[UR8][R246.64] ;  /* 0x00000008f6440981 */ /* 0x000f68000c1e1500 */
[----:B------:R-:W2:Y:S04]  /*fa90*/  LDL.LU.64 R72, [R1+0x938] ;  /* 0x0009380001487983 */ /* 0x000ea80000300a00 */
[----:B------:R-:W3:Y:S04]  /*faa0*/  LDL.LU.64 R76, [R1+0x930] ;  /* 0x00093000014c7983 */ /* 0x000ee80000300a00 */
[----:B------:R-:W4:Y:S04]  /*fab0*/  LDL.LU.64 R224, [R1+0x928] ;  /* 0x0009280001e07983 */ /* 0x000f280000300a00 */
[----:B------:R-:W4:Y:S04]  /*fac0*/  LDL.LU.64 R226, [R1+0x920] ;  /* 0x0009200001e27983 */ /* 0x000f280000300a00 */
[----:B------:R-:W5:Y:S04]  /*fad0*/  @P0 LDG.E.U16 R64, desc[UR8][R250.64] ;  /* 0x00000008fa400981 */ /* 0x000f68000c1e1500 */
[----:B------:R-:W5:Y:S01]  /*fae0*/  @P0 LDG.E.U16 R60, desc[UR8][R200.64] ;  /* 0x00000008c83c0981 */ /* 0x000f62000c1e1500 */
[----:B------:R-:W-:-:S04]  /*faf0*/  FMNMX3 R2, R10, R5, R4, !PT ;  /* 0x000000050a027276 */ /* 0x000fc80007800004 */
        /* <DEDUP_REMOVED lines=15> */
[----:B------:R-:W-:Y:S01]  /*fbf0*/  FMNMX3 R2, R2, R164, R165, !PT ;  /* 0x000000a402027276 */ /* 0x000fe200078000a5 */
[----:B--2---:R-:W5:Y:S04]  /*fc00*/  @P0 LDG.E.U16 R73, desc[UR8][R236.64] ;  /* 0x00000008ec490981 */ /* 0x004f68000c1e1500 */
[----:B---3--:R-:W5:Y:S04]  /*fc10*/  @P0 LDG.E.U16 R77, desc[UR8][R228.64] ;  /* 0x00000008e44d0981 */ /* 0x008f68000c1e1500 */
[----:B------:R-:W5:Y:S04]  /*fc20*/  @P0 LDG.E.U16 R76, desc[UR8][R230.64] ;  /* 0x00000008e64c0981 */ /* 0x000f68000c1e1500 */
[----:B------:R-:W5:Y:S04]  /*fc30*/  @P0 LDG.E.U16 R72, desc[UR8][R238.64] ;  /* 0x00000008ee480981 */ /* 0x000f68000c1e1500 */
[----:B------:R-:W2:Y:S04]  /*fc40*/  LDL.LU.64 R228, [R1+0x918] ;  /* 0x0009180001e47983 */ /* 0x000ea80000300a00 */
[----:B------:R-:W3:Y:S04]  /*fc50*/  LDL.LU.64 R230, [R1+0x910] ;  /* 0x0009100001e67983 */ /* 0x000ee80000300a00 */
        /* <DEDUP_REMOVED lines=16> */
[----:B------:R-:W3:Y:S01]  /*fd60*/  LDL.LU.64 R202, [R1+0x888] ;  /* 0x0008880001ca7983 */ /* 0x000ee20000300a00 */
        /* <DEDUP_REMOVED lines=14> */
[----:B------:R-:W-:-:S05]  /*fe50*/  FMNMX3 R2, R2, -INF , R199, !PT ;  /* 0xff80000002027876 */ /* 0x000fca00078000c7 */
[--C-:B------:R-:W-:Y:S01]  /*fe60*/  FADD R10, R10, -R2.reuse ;  /* 0x800000020a0a7221 */ /* 0x100fe20000000000 */
[----:B------:R-:W-:-:S03]  /*fe70*/  FADD R5, R5, -R2 ;  /* 0x8000000205057221 */ /* 0x000fc60000000000 */
[----:B------:R-:W-:-:S04]  /*fe80*/  FMUL R10, R10, 1.4426950216293334961 ;  /* 0x3fb8aa3b0a0a7820 */ /* 0x000fc80000400000 */
[----:B------:R1:W-:Y:S01]  /*fe90*/  MUFU.EX2 R188, R10 ;  /* 0x0000000a00bc7308 */ /* 0x0003e20000000800 */
[--C-:B------:R-:W-:Y:S01]  /*fea0*/  FADD R7, R7, -R2.reuse ;  /* 0x8000000207077221 */ /* 0x100fe20000000000 */
[----:B-1----:R-:W-:Y:S01]  /*feb0*/  FMUL R10, R5, 1.4426950216293334961 ;  /* 0x3fb8aa3b050a7820 */ /* 0x002fe20000400000 */
[----:B------:R-:W-:-:S05]  /*fec0*/  FADD R5, R4, -R2 ;  /* 0x8000000204057221 */ /* 0x000fca0000000000 */
[----:B------:R1:W0:Y:S01]  /*fed0*/  MUFU.EX2 R4, R10 ;  /* 0x0000000a00047308 */ /* 0x0002220000000800 */
[--C-:B------:R-:W-:Y:S01]  /*fee0*/  FADD R9, R9, -R2.reuse ;  /* 0x8000000209097221 */ /* 0x100fe20000000000 */
[----:B-1----:R-:W-:Y:S01]  /*fef0*/  FMUL R10, R5, 1.4426950216293334961 ;  /* 0x3fb8aa3b050a7820 */ /* 0x002fe20000400000 */
[----:B------:R-:W-:-:S05]  /*ff00*/  FADD R5, R6, -R2 ;  /* 0x8000000206057221 */ /* 0x000fca0000000000 */
[----:B------:R1:W0:Y:S02]  /*ff10*/  MUFU.EX2 R6, R10 ;  /* 0x0000000a00067308 */ /* 0x0002240000000800 */
[----:B-1----:R-:W-:Y:S01]  /*ff20*/  FMUL R10, R7, 1.4426950216293334961 ;  /* 0x3fb8aa3b070a7820 */ /* 0x002fe20000400000 */
[----:B------:R-:W-:-:S05]  /*ff30*/  FADD R7, R8, -R2 ;  /* 0x8000000208077221 */ /* 0x000fca0000000000 */
[----:B------:R1:W-:Y:S02]  /*ff40*/  MUFU.EX2 R8, R10 ;  /* 0x0000000a00087308 */ /* 0x0003e40000000800 */
[----:B-1----:R-:W-:Y:S01]  /*ff50*/  FMUL R10, R9, 1.4426950216293334961 ;  /* 0x3fb8aa3b090a7820 */ /* 0x002fe20000400000 */
[--C-:B------:R-:W-:Y:S01]  /*ff60*/  FADD R9, R11, -R2.reuse ;  /* 0x800000020b097221 */ /* 0x100fe20000000000 */
[----:B------:R-:W-:Y:S01]  /*ff70*/  FADD R11, R12, -R2 ;  /* 0x800000020c0b7221 */ /* 0x000fe20000000000 */
[----:B------:R-:W-:-:S03]  /*ff80*/  PRMT R54, RZ, 0x7610, R54 ;  /* 0x00007610ff367816 */ /* 0x000fc60000000036 */
[----:B------:R-:W-:Y:S01]  /*ff90*/  FMUL R12, R11, 1.4426950216293334961 ;  /* 0x3fb8aa3b0b0c7820 */ /* 0x000fe20000400000 */
[--C-:B------:R-:W-:Y:S01]  /*ffa0*/  FADD R11, R13, -R2.reuse ;  /* 0x800000020d0b7221 */ /* 0x100fe20000000000 */
[----:B------:R-:W-:Y:S01]  /*ffb0*/  FADD R13, R14, -R2 ;  /* 0x800000020e0d7221 */ /* 0x000fe20000000000 */
[----:B------:R-:W-:Y:S02]  /*ffc0*/  PRMT R53, RZ, 0x7610, R53 ;  /* 0x00007610ff357816 */ /* 0x000fe40000000035 */
[----:B------:R-:W-:Y:S01]  /*ffd0*/  PRMT R52, RZ, 0x7610, R52 ;  /* 0x00007610ff347816 */ /* 0x000fe20000000034 */
[----:B------:R-:W-:Y:S01]  /*ffe0*/  FMUL R14, R13, 1.4426950216293334961 ;  /* 0x3fb8aa3b0d0e7820 */ /* 0x000fe20000400000 */
[----:B------:R-:W-:Y:S01]  /*fff0*/  PRMT R49, RZ, 0x7610, R49 ;  /* 0x00007610ff317816 */ /* 0x000fe20000000031 */
[----:B------:R-:W-:Y:S01]  /*10000*/  FADD R13, R15, -R2 ;  /* 0x800000020f0d7221 */ /* 0x000fe20000000000 */
        /* <DEDUP_REMOVED lines=18> */
[--C-:B------:R-:W-:Y:S01]  /*10130*/  FADD R15, R16, -R2.reuse ;  /* 0x80000002100f7221 */ /* 0x100fe20000000000 */
[----:B------:R-:W5:Y:S03]  /*10140*/  @P0 LDG.E.U16 R58, desc[UR8][R212.64] ;  /* 0x00000008d43a0981 */ /* 0x000f66000c1e1500 */
[----:B------:R-:W-:Y:S01]  /*10150*/  FMUL R16, R15, 1.4426950216293334961 ;  /* 0x3fb8aa3b0f107820 */ /* 0x000fe20000400000 */
[----:B----4-:R-:W5:Y:S01]  /*10160*/  @P0 LDG.E.U16 R3, desc[UR8][R226.64] ;  /* 0x00000008e2030981 */ /* 0x010f62000c1e1500 */
[--C-:B------:R-:W-:Y:S01]  /*10170*/  FADD R15, R17, -R2.reuse ;  /* 0x80000002110f7221 */ /* 0x100fe20000000000 */
[----:B------:R-:W-:-:S02]  /*10180*/  FADD R17, R18, -R2 ;  /* 0x8000000212117221 */ /* 0x000fc40000000000 */
[----:B------:R-:W5:Y:S02]  /*10190*/  @P0 LDG.E.U16 R0, desc[UR8][R224.64] ;  /* 0x00000008e0000981 */ /* 0x000f64000c1e1500 */
[----:B------:R-:W-:Y:S01]  /*101a0*/  FMUL R18, R17, 1.4426950216293334961 ;  /* 0x3fb8aa3b11127820 */ /* 0x000fe20000400000 */
[--C-:B------:R-:W-:Y:S01]  /*101b0*/  FADD R17, R19, -R2.reuse ;  /* 0x8000000213117221 */ /* 0x100fe20000000000 */
[----:B------:R-:W-:-:S04]  /*101c0*/  FADD R19, R20, -R2 ;  /* 0x8000000214137221 */ /* 0x000fc80000000000 */
        /* <DEDUP_REMOVED lines=8> */
[--C-:B------:R-:W-:Y:S01]  /*10250*/  FADD R25, R26, -R2.reuse ;  /* 0x800000021a197221 */ /* 0x100fe20000000000 */
[----:B--2---:R-:W5:Y:S04]  /*10260*/  @P0 LDG.E.U16 R36, desc[UR8][R228.64] ;  /* 0x00000008e4240981 */ /* 0x004f68000c1e1500 */
        /* <DEDUP_REMOVED lines=18> */
[----:B------:R-:W5:Y:S04]  /*10390*/  LDL.LU.64 R202, [R1+0x880] ;  /* 0x0008800001ca7983 */ /* 0x000f680000300a00 */
[----:B------:R-:W5:Y:S04]  /*103a0*/  LDL.LU.64 R200, [R1+0x878] ;  /* 0x0008780001c87983 */ /* 0x000f680000300a00 */
[----:B------:R-:W5:Y:S01]  /*103b0*/  LDL.LU.64 R196, [R1+0x870] ;  /* 0x0008700001c47983 */ /* 0x000f620000300a00 */
[----:B------:R-:W-:Y:S01]  /*103c0*/  FMUL R25, R25, 1.4426950216293334961 ;  /* 0x3fb8aa3b19197820 */ /* 0x000fe20000400000 */
[----:B------:R-:W-:-:S03]  /*103d0*/  FADD R27, R27, -R2 ;  /* 0x800000021b1b7221 */ /* 0x000fc60000000000 */
[----:B------:R1:W-:Y:S02]  /*103e0*/  MUFU.EX2 R26, R25 ;  /* 0x00000019001a7308 */ /* 0x0003e40000000800 */
[----:B-1----:R-:W-:Y:S01]  /*103f0*/  FMUL R25, R27, 1.4426950216293334961 ;  /* 0x3fb8aa3b1b197820 */ /* 0x002fe20000400000 */
        /* <DEDUP_REMOVED lines=13> */
[----:B------:R-:W-:-:S04]  /*104d0*/  FADD R162, R165, -R2 ;  /* 0x80000002a5a27221 */ /* 0x000fc80000000000 */
[----:B------:R-:W-:Y:S01]  /*104e0*/  FMUL R165, R162, 1.4426950216293334961 ;  /* 0x3fb8aa3ba2a57820 */ /* 0x000fe20000400000 */
[--C-:B------:R-:W-:Y:S01]  /*104f0*/  FADD R162, R166, -R2.reuse ;  /* 0x80000002a6a27221 */ /* 0x100fe20000000000 */
[----:B------:R-:W-:Y:S01]  /*10500*/  FMUL R163, R35, 1.4426950216293334961 ;  /* 0x3fb8aa3b23a37820 */ /* 0x000fe20000400000 */
[--C-:B------:R-:W-:Y:S02]  /*10510*/  FADD R35, R164, -R2.reuse ;  /* 0x80000002a4237221 */ /* 0x100fe40000000000 */
[----:B------:R-:W-:Y:S01]  /*10520*/  FMUL R164, R162, 1.4426950216293334961 ;  /* 0x3fb8aa3ba2a47820 */ /* 0x000fe20000400000 */
[----:B------:R-:W-:-:S04]  /*10530*/  FADD R162, R167, -R2 ;  /* 0x80000002a7a27221 */ /* 0x000fc80000000000 */
[----:B------:R-:W-:Y:S01]  /*10540*/  FMUL R167, R162, 1.4426950216293334961 ;  /* 0x3fb8aa3ba2a77820 */ /* 0x000fe20000400000 */
[----:B------:R-:W-:Y:S01]  /*10550*/  FADD R162, R168, -R2 ;  /* 0x80000002a8a27221 */ /* 0x000fe20000000000 */
[----:B------:R-:W-:-:S03]  /*10560*/  FMUL R5, R5, 1.4426950216293334961 ;  /* 0x3fb8aa3b05057820 */ /* 0x000fc60000400000 */
[----:B------:R-:W-:Y:S01]  /*10570*/  FMUL R166, R162, 1.4426950216293334961 ;  /* 0x3fb8aa3ba2a67820 */ /* 0x000fe20000400000 */
[--C-:B------:R-:W-:Y:S02]  /*10580*/  FADD R162, R169, -R2.reuse ;  /* 0x80000002a9a27221 */ /* 0x100fe40000000000 */
[----:B------:R-:W1:Y:S02]  /*10590*/  MUFU.EX2 R5, R5 ;  /* 0x0000000500057308 */ /* 0x000e640000000800 */
[----:B------:R-:W-:Y:S01]  /*105a0*/  FMUL R169, R162, 1.4426950216293334961 ;  /* 0x3fb8aa3ba2a97820 */ /* 0x000fe20000400000 */
[----:B------:R-:W-:Y:S01]  /*105b0*/  FADD R162, R170, -R2 ;  /* 0x80000002aaa27221 */ /* 0x000fe20000000000 */
[----:B------:R-:W-:-:S03]  /*105c0*/  FMUL R7, R7, 1.4426950216293334961 ;  /* 0x3fb8aa3b07077820 */ /* 0x000fc60000400000 */
[----:B------:R-:W-:Y:S01]  /*105d0*/  FMUL R162, R162, 1.4426950216293334961 ;  /* 0x3fb8aa3ba2a27820 */ /* 0x000fe20000400000 */
[----:B------:R-:W-:Y:S02]  /*105e0*/  FMUL R9, R9, 1.4426950216293334961 ;  /* 0x3fb8aa3b09097820 */ /* 0x000fe40000400000 */
[----:B------:R-:W2:Y:S08]  /*105f0*/  MUFU.EX2 R7, R7 ;  /* 0x0000000700077308 */ /* 0x000eb00000000800 */
[----:B------:R0:W-:Y:S02]  /*10600*/  MUFU.EX2 R168, R162 ;  /* 0x000000a200a87308 */ /* 0x0001e40000000800 */
[----:B0-----:R-:W-:-:S06]  /*10610*/  FADD R162, R188, R4 ;  /* 0x00000004bca27221 */ /* 0x001fcc0000000000 */
[----:B------:R-:W0:Y:S01]  /*10620*/  MUFU.EX2 R10, R10 ;  /* 0x0000000a000a7308 */ /* 0x000e220000000800 */
[----:B------:R-:W-:Y:S01]  /*10630*/  FADD R162, R6, R162 ;  /* 0x000000a206a27221 */ /* 0x000fe20000000000 */
[----:B------:R-:W-:-:S03]  /*10640*/  FMUL R11, R11, 1.4426950216293334961 ;  /* 0x3fb8aa3b0b0b7820 */ /* 0x000fc60000400000 */
[----:B-1----:R-:W-:-:S03]  /*10650*/  FADD R162, R5, R162 ;  /* 0x000000a205a27221 */ /* 0x002fc60000000000 */
[----:B------:R-:W1:Y:S01]  /*10660*/  MUFU.EX2 R9, R9 ;  /* 0x0000000900097308 */ /* 0x000e620000000800 */
[----:B------:R-:W-:-:S07]  /*10670*/  FADD R162, R8, R162 ;  /* 0x000000a208a27221 */ /* 0x000fce0000000000 */
[----:B------:R-:W3:Y:S01]  /*10680*/  MUFU.EX2 R12, R12 ;  /* 0x0000000c000c7308 */ /* 0x000ee20000000800 */
[----:B--2---:R-:W-:Y:S01]  /*10690*/  FADD R162, R7, R162 ;  /* 0x000000a207a27221 */ /* 0x004fe20000000000 */
[----:B------:R-:W-:-:S06]  /*106a0*/  FMUL R13, R13, 1.4426950216293334961 ;  /* 0x3fb8aa3b0d0d7820 */ /* 0x000fcc0000400000 */
[----:B------:R-:W2:Y:S01]  /*106b0*/  MUFU.EX2 R11, R11 ;  /* 0x0000000b000b7308 */ /* 0x000ea20000000800 */
[----:B0-----:R-:W-:Y:S01]  /*106c0*/  FADD R162, R10, R162 ;  /* 0x000000a20aa27221 */ /* 0x001fe20000000000 */
[----:B------:R-:W-:-:S06]  /*106d0*/  FMUL R15, R15, 1.4426950216293334961 ;  /* 0x3fb8aa3b0f0f7820 */ /* 0x000fcc0000400000 */
[----:B------:R-:W0:Y:S01]  /*106e0*/  MUFU.EX2 R14, R14 ;  /* 0x0000000e000e7308 */ /* 0x000e220000000800 */
[----:B-1----:R-:W-:-:S07]  /*106f0*/  FADD R162, R9, R162 ;  /* 0x000000a209a27221 */ /* 0x002fce0000000000 */
[----:B------:R-:W1:Y:S01]  /*10700*/  MUFU.EX2 R13, R13 ;  /* 0x0000000d000d7308 */ /* 0x000e620000000800 */
[----:B---3--:R-:W-:Y:S01]  /*10710*/  FADD R162, R12, R162 ;  /* 0x000000a20ca27221 */ /* 0x008fe20000000000 */
[----:B------:R-:W-:-:S06]  /*10720*/  FMUL R17, R17, 1.4426950216293334961 ;  /* 0x3fb8aa3b11117820 */ /* 0x000fcc0000400000 */
[----:B------:R-:W3:Y:S01]  /*10730*/  MUFU.EX2 R16, R16 ;  /* 0x0000001000107308 */ /* 0x000ee20000000800 */
[----:B--2---:R-:W-:-:S07]  /*10740*/  FADD R162, R11, R162 ;  /* 0x000000a20ba27221 */ /* 0x004fce0000000000 */
        /* <DEDUP_REMOVED lines=14> */
[----:B-1----:R-:W-:Y:S01]  /*10830*/  FADD R162, R17, R162 ;  /* 0x000000a211a27221 */ /* 0x002fe20000000000 */
[----:B------:R-:W-:-:S06]  /*10840*/  FADD R170, R171, -R2 ;  /* 0x80000002abaa7221 */ /* 0x000fcc0000000000 */
[----:B------:R-:W1:Y:S01]  /*10850*/  MUFU.EX2 R21, R21 ;  /* 0x0000001500157308 */ /* 0x000e620000000800 */
[----:B---3--:R-:W-:Y:S01]  /*10860*/  FADD R162, R20, R162 ;  /* 0x000000a214a27221 */ /* 0x008fe20000000000 */
[----:B------:R-:W-:Y:S01]  /*10870*/  FMUL R171, R170, 1.4426950216293334961 ;  /* 0x3fb8aa3baaab7820 */ /* 0x000fe20000400000 */
[----:B------:R-:W-:-:S05]  /*10880*/  FADD R170, R172, -R2 ;  /* 0x80000002acaa7221 */ /* 0x000fca0000000000 */
[----:B------:R-:W3:Y:S01]  /*10890*/  MUFU.EX2 R24, R24 ;  /* 0x0000001800187308 */ /* 0x000ee20000000800 */
[----:B--2---:R-:W-:Y:S01]  /*108a0*/  FADD R162, R19, R162 ;  /* 0x000000a213a27221 */ /* 0x004fe20000000000 */
[----:B------:R-:W-:-:S06]  /*108b0*/  FADD R172, R173, -R2 ;  /* 0x80000002adac7221 */ /* 0x000fcc0000000000 */
[----:B------:R-:W2:Y:S01]  /*108c0*/  MUFU.EX2 R23, R23 ;  /* 0x0000001700177308 */ /* 0x000ea20000000800 */
[----:B0-----:R-:W-:Y:S01]  /*108d0*/  FADD R162, R22, R162 ;  /* 0x000000a216a27221 */ /* 0x001fe20000000000 */
[----:B------:R-:W-:Y:S01]  /*108e0*/  FMUL R173, R172, 1.4426950216293334961 ;  /* 0x3fb8aa3bacad7820 */ /* 0x000fe20000400000 */
[--C-:B------:R-:W-:Y:S01]  /*108f0*/  FADD R172, R174, -R2.reuse ;  /* 0x80000002aeac7221 */ /* 0x100fe20000000000 */
[----:B------:R-:W-:Y:S01]  /*10900*/  FADD R174, R175, -R2 ;  /* 0x80000002afae7221 */ /* 0x000fe20000000000 */
[----:B-1----:R-:W-:Y:S01]  /*10910*/  FADD R162, R21, R162 ;  /* 0x000000a215a27221 */ /* 0x002fe20000000000 */
[----:B------:R-:W-:Y:S02]  /*10920*/  FMUL R27, R27, 1.4426950216293334961 ;  /* 0x3fb8aa3b1b1b7820 */ /* 0x000fe40000400000 */
[----:B------:R-:W0:Y:S01]  /*10930*/  MUFU.EX2 R25, R25 ;  /* 0x0000001900197308 */ /* 0x000e220000000800 */
[----:B------:R-:W-:Y:S01]  /*10940*/  FMUL R175, R174, 1.4426950216293334961 ;  /* 0x3fb8aa3baeaf7820 */ /* 0x000fe20000400000 */
[----:B------:R-:W-:Y:S01]  /*10950*/  FADD R174, R176, -R2 ;  /* 0x80000002b0ae7221 */ /* 0x000fe20000000000 */
[----:B---3--:R-:W-:Y:S01]  /*10960*/  FADD R162, R24, R162 ;  /* 0x000000a218a27221 */ /* 0x008fe20000000000 */
[----:B------:R-:W-:-:S04]  /*10970*/  FADD R176, R177, -R2 ;  /* 0x80000002b1b07221 */ /* 0x000fc80000000000 */
[----:B------:R-:W1:Y:S01]  /*10980*/  MUFU.EX2 R28, R28 ;  /* 0x0000001c001c7308 */ /* 0x000e620000000800 */
[----:B--2---:R-:W-:Y:S01]  /*10990*/  FADD R162, R23, R162 ;  /* 0x000000a217a27221 */ /* 0x004fe20000000000 */
[----:B------:R-:W-:Y:S01]  /*109a0*/  FMUL R29, R29, 1.4426950216293334961 ;  /* 0x3fb8aa3b1d1d7820 */ /* 0x000fe20000400000 */
[----:B------:R-:W-:Y:S01]  /*109b0*/  FMUL R177, R176, 1.4426950216293334961 ;  /* 0x3fb8aa3bb0b17820 */ /* 0x000fe20000400000 */
[----:B------:R-:W-:-:S04]  /*109c0*/  FADD R176, R178, -R2 ;  /* 0x80000002b2b07221 */ /* 0x000fc80000000000 */
[----:B------:R-:W2:Y:S01]  /*109d0*/  MUFU.EX2 R27, R27 ;  /* 0x0000001b001b7308 */ /* 0x000ea20000000800 */
[----:B------:R-:W-:Y:S01]  /*109e0*/  FADD R178, R179, -R2 ;  /* 0x80000002b3b27221 */ /* 0x000fe20000000000 */
[----:B------:R-:W-:-:S06]  /*109f0*/  FADD R162, R26, R162 ;  /* 0x000000a21aa27221 */ /* 0x000fcc0000000000 */
[----:B------:R-:W3:Y:S01]  /*10a00*/  MUFU.EX2 R30, R30 ;  /* 0x0000001e001e7308 */ /* 0x000ee20000000800 */
[----:B------:R-:W-:Y:S01]  /*10a10*/  FMUL R179, R178, 1.4426950216293334961 ;  /* 0x3fb8aa3bb2b37820 */ /* 0x000fe20000400000 */
[----:B------:R-:W-:Y:S01]  /*10a20*/  FADD R178, R180, -R2 ;  /* 0x80000002b4b27221 */ /* 0x000fe20000000000 */
[----:B0-----:R-:W-:Y:S01]  /*10a30*/  FADD R162, R25, R162 ;  /* 0x000000a219a27221 */ /* 0x001fe20000000000 */
[----:B------:R-:W-:Y:S01]  /*10a40*/  FMUL R31, R31, 1.4426950216293334961 ;  /* 0x3fb8aa3b1f1f7820 */ /* 0x000fe20000400000 */
[----:B------:R-:W-:-:S03]  /*10a50*/  FADD R180, R181, -R2 ;  /* 0x80000002b5b47221 */ /* 0x000fc60000000000 */
[----:B------:R-:W0:Y:S01]  /*10a60*/  MUFU.EX2 R29, R29 ;  /* 0x0000001d001d7308 */ /* 0x000e220000000800 */
[----:B-1----:R-:W-:Y:S01]  /*10a70*/  FADD R162, R28, R162 ;  /* 0x000000a21ca27221 */ /* 0x002fe20000000000 */
[----:B------:R-:W-:Y:S01]  /*10a80*/  FMUL R181, R180, 1.4426950216293334961 ;  /* 0x3fb8aa3bb4b57820 */ /* 0x000fe20000400000 */
[--C-:B------:R-:W-:Y:S01]  /*10a90*/  FADD R180, R182, -R2.reuse ;  /* 0x80000002b6b47221 */ /* 0x100fe20000000000 */
[----:B------:R-:W-:-:S04]  /*10aa0*/  FADD R182, R183, -R2 ;  /* 0x80000002b7b67221 */ /* 0x000fc80000000000 */
[----:B------:R-:W1:Y:S01]  /*10ab0*/  MUFU.EX2 R32, R32 ;  /* 0x0000002000207308 */ /* 0x000e620000000800 */
[----:B--2---:R-:W-:Y:S01]  /*10ac0*/  FADD R162, R27, R162 ;  /* 0x000000a21ba27221 */ /* 0x004fe20000000000 */
[----:B------:R-:W-:Y:S01]  /*10ad0*/  FMUL R33, R33, 1.4426950216293334961 ;  /* 0x3fb8aa3b21217820 */ /* 0x000fe20000400000 */
[----:B------:R-:W-:-:S05]  /*10ae0*/  FMUL R184, R182, 1.4426950216293334961 ;  /* 0x3fb8aa3bb6b87820 */ /* 0x000fca0000400000 */
[----:B------:R-:W2:Y:S01]  /*10af0*/  MUFU.EX2 R31, R31 ;  /* 0x0000001f001f7308 */ /* 0x000ea20000000800 */
[----:B---3--:R-:W-:Y:S01]  /*10b00*/  FADD R182, R30, R162 ;  /* 0x000000a21eb67221 */ /* 0x008fe20000000000 */
[----:B------:R-:W-:-:S06]  /*10b10*/  FMUL R35, R35, 1.4426950216293334961 ;  /* 0x3fb8aa3b23237820 */ /* 0x000fcc0000400000 */
[----:B------:R-:W3:Y:S01]  /*10b20*/  MUFU.EX2 R34, R34 ;  /* 0x0000002200227308 */ /* 0x000ee20000000800 */
[----:B0-----:R-:W-:-:S07]  /*10b30*/  FADD R182, R29, R182 ;  /* 0x000000b61db67221 */ /* 0x001fce0000000000 */
[----:B------:R-:W0:Y:S01]  /*10b40*/  MUFU.EX2 R33, R33 ;  /* 0x0000002100217308 */ /* 0x000e220000000800 */
[----:B-1----:R-:W-:-:S07]  /*10b50*/  FADD R182, R32, R182 ;  /* 0x000000b620b67221 */ /* 0x002fce0000000000 */
[----:B------:R-:W1:Y:S01]  /*10b60*/  MUFU.EX2 R163, R163 ;  /* 0x000000a300a37308 */ /* 0x000e620000000800 */
[----:B--2---:R-:W-:-:S07]  /*10b70*/  FADD R182, R31, R182 ;  /* 0x000000b61fb67221 */ /* 0x004fce0000000000 */
[----:B------:R-:W2:Y:S01]  /*10b80*/  MUFU.EX2 R35, R35 ;  /* 0x0000002300237308 */ /* 0x000ea20000000800 */
[----:B---3--:R-:W-:-:S07]  /*10b90*/  FADD R182, R34, R182 ;  /* 0x000000b622b67221 */ /* 0x008fce0000000000 */
[----:B------:R-:W3:Y:S01]  /*10ba0*/  MUFU.EX2 R165, R165 ;  /* 0x000000a500a57308 */ /* 0x000ee20000000800 */
[----:B0-----:R-:W-:-:S07]  /*10bb0*/  FADD R182, R33, R182 ;  /* 0x000000b621b67221 */ /* 0x001fce0000000000 */
[----:B------:R-:W0:Y:S01]  /*10bc0*/  MUFU.EX2 R164, R164 ;  /* 0x000000a400a47308 */ /* 0x000e220000000800 */
[----:B-1----:R-:W-:-:S07]  /*10bd0*/  FADD R182, R163, R182 ;  /* 0x000000b6a3b67221 */ /* 0x002fce0000000000 */
[----:B------:R-:W1:Y:S01]  /*10be0*/  MUFU.EX2 R167, R167 ;  /* 0x000000a700a77308 */ /* 0x000e620000000800 */
[----:B--2---:R-:W-:-:S07]  /*10bf0*/  FADD R182, R35, R182 ;  /* 0x000000b623b67221 */ /* 0x004fce0000000000 */
[----:B------:R-:W2:Y:S01]  /*10c00*/  MUFU.EX2 R166, R166 ;  /* 0x000000a600a67308 */ /* 0x000ea20000000800 */
[----:B---3--:R-:W-:Y:S01]  /*10c10*/  FADD R182, R165, R182 ;  /* 0x000000b6a5b67221 */ /* 0x008fe20000000000 */
[----:B------:R-:W-:-:S06]  /*10c20*/  FMUL R170, R170, 1.4426950216293334961 ;  /* 0x3fb8aa3baaaa7820 */ /* 0x000fcc0000400000 */
[----:B------:R-:W3:Y:S01]  /*10c30*/  MUFU.EX2 R169, R169 ;  /* 0x000000a900a97308 */ /* 0x000ee20000000800 */
[----:B0-----:R-:W-:-:S04]  /*10c40*/  FADD R182, R164, R182 ;  /* 0x000000b6a4b67221 */ /* 0x001fc80000000000 */
[----:B-1----:R-:W-:-:S03]  /*10c50*/  FADD R182, R167, R182 ;  /* 0x000000b6a7b67221 */ /* 0x002fc60000000000 */
[----:B------:R-:W0:Y:S01]  /*10c60*/  MUFU.EX2 R171, R171 ;  /* 0x000000ab00ab7308 */ /* 0x000e220000000800 */
[----:B--2---:R-:W-:Y:S01]  /*10c70*/  FADD R182, R166, R182 ;  /* 0x000000b6a6b67221 */ /* 0x004fe20000000000 */
[----:B------:R-:W-:Y:S01]  /*10c80*/  FMUL R172, R172, 1.4426950216293334961 ;  /* 0x3fb8aa3bacac7820 */ /* 0x000fe20000400000 */
[----:B------:R-:W-:Y:S02]  /*10c90*/  F2FP.F16.F32.PACK_AB R5, R5, R6 ;  /* 0x000000060505723e */ /* 0x000fe400000000ff */
[----:B------:R-:W-:-:S03]  /*10ca0*/  F2FP.F16.F32.PACK_AB R6, R7, R8 ;  /* 0x000000080706723e */ /* 0x000fc600000000ff */
[----:B------:R-:W1:Y:S01]  /*10cb0*/  MUFU.EX2 R170, R170 ;  /* 0x000000aa00aa7308 */ /* 0x000e620000000800 */
[----:B------:R-:W-:Y:S01]  /*10cc0*/  F2FP.F16.F32.PACK_AB R7, R9, R10 ;  /* 0x0000000a0907723e */ /* 0x000fe200000000ff */
[----:B---3--:R-:W-:Y:S01]  /*10cd0*/  FADD R9, R169, R182 ;  /* 0x000000b6a9097221 */ /* 0x008fe20000000000 */
[----:B------:R-:W-:-:S05]  /*10ce0*/  F2FP.F16.F32.PACK_AB R8, R11, R12 ;  /* 0x0000000c0b08723e */ /* 0x000fca00000000ff */
[----:B------:R-:W2:Y:S01]  /*10cf0*/  MUFU.EX2 R173, R173 ;  /* 0x000000ad00ad7308 */ /* 0x000ea20000000800 */
[----:B------:R-:W-:Y:S01]  /*10d00*/  FADD R12, R168, R9 ;  /* 0x00000009a80c7221 */ /* 0x000fe20000000000 */
[----:B------:R-:W-:Y:S01]  /*10d10*/  FMUL R174, R174, 1.4426950216293334961 ;  /* 0x3fb8aa3baeae7820 */ /* 0x000fe20000400000 */
[----:B------:R-:W-:-:S05]  /*10d20*/  FADD R11, R193, -R2 ;  /* 0x80000002c10b7221 */ /* 0x000fca0000000000 */
[----:B------:R-:W3:Y:S01]  /*10d30*/  MUFU.EX2 R172, R172 ;  /* 0x000000ac00ac7308 */ /* 0x000ee20000000800 */
[----:B0-----:R-:W-:Y:S01]  /*10d40*/  FADD R12, R171, R12 ;  /* 0x0000000cab0c7221 */ /* 0x001fe20000000000 */
[----:B------:R-:W-:Y:S01]  /*10d50*/  F2FP.F16.F32.PACK_AB R9, R13, R14 ;  /* 0x0000000e0d09723e */ /* 0x000fe200000000ff */
[----:B------:R-:W-:Y:S01]  /*10d60*/  FMUL R13, R11, 1.4426950216293334961 ;  /* 0x3fb8aa3b0b0d7820 */ /* 0x000fe20000400000 */
[----:B------:R-:W-:-:S04]  /*10d70*/  F2FP.F16.F32.PACK_AB R11, R17, R18 ;  /* 0x00000012110b723e */ /* 0x000fc800000000ff */
[----:B------:R-:W0:Y:S01]  /*10d80*/  MUFU.EX2 R175, R175 ;  /* 0x000000af00af7308 */ /* 0x000e220000000800 */
[----:B-1----:R-:W-:Y:S01]  /*10d90*/  FADD R18, R170, R12 ;  /* 0x0000000caa127221 */ /* 0x002fe20000000000 */
[----:B------:R-:W-:Y:S01]  /*10da0*/  FMUL R176, R176, 1.4426950216293334961 ;  /* 0x3fb8aa3bb0b07820 */ /* 0x000fe20000400000 */
[----:B------:R-:W-:-:S05]  /*10db0*/  FADD R183, R185, -R2 ;  /* 0x80000002b9b77221 */ /* 0x000fca0000000000 */
[----:B------:R1:W-:Y:S01]  /*10dc0*/  MUFU.EX2 R162, R184 ;  /* 0x000000b800a27308 */ /* 0x0003e20000000800 */
[----:B--2---:R-:W-:-:S07]  /*10dd0*/  FADD R18, R173, R18 ;  /* 0x00000012ad127221 */ /* 0x004fce0000000000 */
[----:B------:R-:W2:Y:S01]  /*10de0*/  MUFU.EX2 R174, R174 ;  /* 0x000000ae00ae7308 */ /* 0x000ea20000000800 */
[----:B-1----:R-:W-:-:S04]  /*10df0*/  FADD R184, R186, -R2 ;  /* 0x80000002bab87221 */ /* 0x002fc80000000000 */
[----:B------:R-:W-:Y:S01]  /*10e00*/  FMUL R185, R184, 1.4426950216293334961 ;  /* 0x3fb8aa3bb8b97820 */ /* 0x000fe20000400000 */
[----:B------:R-:W-:Y:S02]  /*10e10*/  FADD R184, R187, -R2 ;  /* 0x80000002bbb87221 */ /* 0x000fe40000000000 */
[----:B------:R-:W1:Y:S01]  /*10e20*/  MUFU.EX2 R177, R177 ;  /* 0x000000b100b17308 */ /* 0x000e620000000800 */
[----:B---3--:R-:W-:Y:S01]  /*10e30*/  FADD R18, R172, R18 ;  /* 0x00000012ac127221 */ /* 0x008fe20000000000 */
[----:B------:R-:W-:Y:S01]  /*10e40*/  FMUL R186, R184, 1.4426950216293334961 ;  /* 0x3fb8aa3bb8ba7820 */ /* 0x000fe20000400000 */
[----:B------:R-:W-:Y:S01]  /*10e50*/  FMUL R178, R178, 1.4426950216293334961 ;  /* 0x3fb8aa3bb2b27820 */ /* 0x000fe20000400000 */
[--C-:B------:R-:W-:Y:S01]  /*10e60*/  FADD R184, R189, -R2.reuse ;  /* 0x80000002bdb87221 */ /* 0x100fe20000000000 */
[----:B------:R-:W-:-:S03]  /*10e70*/  FADD R14, R192, -R2 ;  /* 0x80000002c00e7221 */ /* 0x000fc60000000000 */
[----:B------:R-:W3:Y:S01]  /*10e80*/  MUFU.EX2 R176, R176 ;  /* 0x000000b000b07308 */ /* 0x000ee20000000800 */
[----:B------:R-:W-:Y:S01]  /*10e90*/  FADD R17, R194, -R2 ;  /* 0x80000002c2117221 */ /* 0x000fe20000000000 */
[----:B------:R-:W-:Y:S01]  /*10ea0*/  PRMT R55, RZ, 0x7610, R55 ;  /* 0x00007610ff377816 */ /* 0x000fe20000000037 */
[----:B0-----:R-:W-:Y:S01]  /*10eb0*/  FADD R18, R175, R18 ;  /* 0x00000012af127221 */ /* 0x001fe20000000000 */
[----:B------:R-:W-:Y:S01]  /*10ec0*/  FMUL R187, R184, 1.4426950216293334961 ;  /* 0x3fb8aa3bb8bb7820 */ /* 0x000fe20000400000 */
[----:B------:R-:W-:-:S03]  /*10ed0*/  F2FP.F16.F32.PACK_AB R10, R15, R16 ;  /* 0x000000100f0a723e */ /* 0x000fc600000000ff */
[----:B------:R-:W0:Y:S01]  /*10ee0*/  MUFU.EX2 R179, R179 ;  /* 0x000000b300b37308 */ /* 0x000e220000000800 */
[----:B------:R-:W-:Y:S01]  /*10ef0*/  F2FP.F16.F32.PACK_AB R12, R19, R20 ;  /* 0x00000014130c723e */ /* 0x000fe200000000ff */
[--C-:B------:R-:W-:Y:S01]  /*10f00*/  FADD R184, R190, -R2.reuse ;  /* 0x80000002beb87221 */ /* 0x100fe20000000000 */
[----:B------:R-:W-:Y:S01]  /*10f10*/  FMUL R15, R14, 1.4426950216293334961 ;  /* 0x3fb8aa3b0e0f7820 */ /* 0x000fe20000400000 */
[----:B------:R-:W-:Y:S01]  /*10f20*/  FMUL R19, R17, 1.4426950216293334961 ;  /* 0x3fb8aa3b11137820 */ /* 0x000fe20000400000 */
[----:B------:R-:W-:Y:S01]  /*10f30*/  F2FP.F16.F32.PACK_AB R4, R4, R188 ;  /* 0x000000bc0404723e */ /* 0x000fe200000000ff */
[--C-:B------:R-:W-:Y:S01]  /*10f40*/  FADD R188, R191, -R2.reuse ;  /* 0x80000002bfbc7221 */ /* 0x100fe20000000000 */
[----:B------:R-:W-:Y:S01]  /*10f50*/  F2FP.F16.F32.PACK_AB R14, R23, R24 ;  /* 0x00000018170e723e */ /* 0x000fe200000000ff */
[----:B------:R-:W4:Y:S01]  /*10f60*/  MUFU.EX2 R178, R178 ;  /* 0x000000b200b27308 */ /* 0x000f220000000800 */
[----:B------:R-:W-:Y:S01]  /*10f70*/  F2FP.F16.F32.PACK_AB R17, R29, R30 ;  /* 0x0000001e1d11723e */ /* 0x000fe200000000ff */
[----:B------:R-:W-:Y:S01]  /*10f80*/  FADD R20, R195, -R2 ;  /* 0x80000002c3147221 */ /* 0x000fe20000000000 */
[----:B--2---:R-:W-:Y:S01]  /*10f90*/  FADD R29, R174, R18 ;  /* 0x00000012ae1d7221 */ /* 0x004fe20000000000 */
[----:B------:R-:W-:Y:S01]  /*10fa0*/  FADD R23, R199, -R2 ;  /* 0x80000002c7177221 */ /* 0x000fe20000000000 */
[----:B------:R-:W-:Y:S01]  /*10fb0*/  PRMT R57, RZ, 0x7610, R57 ;  /* 0x00007610ff397816 */ /* 0x000fe20000000039 */
[----:B------:R2:W5:Y:S01]  /*10fc0*/  @P0 LDG.E.U16 R55, desc[UR8][R206.64] ;  /* 0x00000008ce370981 */ /* 0x000562000c1e1500 */
[----:B------:R-:W-:Y:S01]  /*10fd0*/  PRMT R56, RZ, 0x7610, R56 ;  /* 0x00007610ff387816 */ /* 0x000fe20000000038 */
[----:B------:R-:W-:Y:S01]  /*10fe0*/  FMUL R180, R180, 1.4426950216293334961 ;  /* 0x3fb8aa3bb4b47820 */ /* 0x000fe20000400000 */
[----:B------:R-:W-:Y:S01]  /*10ff0*/  FMUL R183, R183, 1.4426950216293334961 ;  /* 0x3fb8aa3bb7b77820 */ /* 0x000fe20000400000 */
[----:B------:R-:W-:Y:S01]  /*11000*/  FMUL R184, R184, 1.4426950216293334961 ;  /* 0x3fb8aa3bb8b87820 */ /* 0x000fe20000400000 */
[----:B------:R-:W0:Y:S01]  /*11010*/  MUFU.EX2 R181, R181 ;  /* 0x000000b500b57308 */ /* 0x000e220000000800 */
[----:B------:R-:W-:Y:S01]  /*11020*/  FMUL R188, R188, 1.4426950216293334961 ;  /* 0x3fb8aa3bbcbc7820 */ /* 0x000fe20000400000 */
[----:B-1----:R-:W-:Y:S01]  /*11030*/  FADD R29, R177, R29 ;  /* 0x0000001db11d7221 */ /* 0x002fe20000000000 */
[----:B------:R-:W-:Y:S01]  /*11040*/  FMUL R24, R23, 1.4426950216293334961 ;  /* 0x3fb8aa3b17187820 */ /* 0x000fe20000400000 */
[----:B------:R1:W5:Y:S04]  /*11050*/  @P0 LDG.E.U16 R57, desc[UR8][R210.64] ;  /* 0x00000008d2390981 */ /* 0x000368000c1e1500 */
[----:B--2---:R2:W-:Y:S01]  /*11060*/  MUFU.EX2 R207, R13 ;  /* 0x0000000d00cf7308 */ /* 0x0045e20000000800 */
[----:B------:R0:W5:Y:S01]  /*11070*/  @P0 LDG.E.U16 R56, desc[UR8][R208.64] ;  /* 0x00000008d0380981 */ /* 0x000162000c1e1500 */
[----:B---3--:R-:W-:Y:S01]  /*11080*/  FADD R29, R176, R29 ;  /* 0x0000001db01d7221 */ /* 0x008fe20000000000 */
[----:B--2---:R-:W-:Y:S01]  /*11090*/  F2FP.F16.F32.PACK_AB R13, R21, R22 ;  /* 0x00000016150d723e */ /* 0x004fe200000000ff */
[----:B------:R-:W-:-:S04]  /*110a0*/  FMUL R21, R20, 1.4426950216293334961 ;  /* 0x3fb8aa3b14157820 */ /* 0x000fc80000400000 */
[----:B------:R-:W2:Y:S01]  /*110b0*/  MUFU.EX2 R180, R180 ;  /* 0x000000b400b47308 */ /* 0x000ea20000000800 */
[----:B0-----:R-:W-:Y:S01]  /*110c0*/  FADD R29, R179, R29 ;  /* 0x0000001db31d7221 */ /* 0x001fe20000000000 */
[----:B------:R-:W-:-:S06]  /*110d0*/  UISETP.NE.U32.AND UP2, UPT, UR10, URZ, UPT ;  /* 0x000000ff0a00728c */ /* 0x000fcc000bf45070 */
[----:B------:R-:W0:Y:S08]  /*110e0*/  MUFU.EX2 R183, R183 ;  /* 0x000000b700b77308 */ /* 0x000e300000000800 */
[----:B------:R-:W-:Y:S08]  /*110f0*/  MUFU.EX2 R185, R185 ;  /* 0x000000b900b97308 */ /* 0x000ff00000000800 */
[----:B------:R-:W3:Y:S08]  /*11100*/  MUFU.EX2 R186, R186 ;  /* 0x000000ba00ba7308 */ /* 0x000ef00000000800 */
[----:B------:R-:W-:Y:S08]  /*11110*/  MUFU.EX2 R187, R187 ;  /* 0x000000bb00bb7308 */ /* 0x000ff00000000800 */
[----:B------:R-:W0:Y:S08]  /*11120*/  MUFU.EX2 R184, R184 ;  /* 0x000000b800b87308 */ /* 0x000e300000000800 */
[----:B------:R-:W0:Y:S08]  /*11130*/  MUFU.EX2 R182, R188 ;  /* 0x000000bc00b67308 */ /* 0x000e300000000800 */
[----:B------:R0:W-:Y:S08]  /*11140*/  MUFU.EX2 R206, R15 ;  /* 0x0000000f00ce7308 */ /* 0x0001f00000000800 */
[----:B------:R0:W0:Y:S08]  /*11150*/  MUFU.EX2 R198, R19 ;  /* 0x0000001300c67308 */ /* 0x0000300000000800 */
[----:B-1----:R1:W-:Y:S08]  /*11160*/  MUFU.EX2 R211, R21 ;  /* 0x0000001500d37308 */ /* 0x0023f00000000800 */
[----:B------:R0:W1:Y:S01]  /*11170*/  MUFU.EX2 R208, R24 ;  /* 0x0000001800d07308 */ /* 0x0000620000000800 */
[----:B----4-:R-:W-:Y:S01]  /*11180*/  FADD R29, R178, R29 ;  /* 0x0000001db21d7221 */ /* 0x010fe20000000000 */
[----:B------:R-:W-:-:S03]  /*11190*/  USEL UR10, URZ, 0x90, !UP2 ;  /* 0x00000090ff0a7887 */ /* 0x000fc6000d000000 */
[----:B------:R-:W-:Y:S01]  /*111a0*/  FADD R29, R181, R29 ;  /* 0x0000001db51d7221 */ /* 0x000fe20000000000 */
[----:B------:R-:W-:Y:S02]  /*111b0*/  F2FP.F16.F32.PACK_AB R20, R35, R163 ;  /* 0x000000a32314723e */ /* 0x000fe400000000ff */
[----:B------:R-:W-:Y:S01]  /*111c0*/  LOP3.LUT R199, R252, UR10, RZ, 0x3c, !PT ;  /* 0x0000000afcc77c12 */ /* 0x000fe2000f8e3cff */
[----:B--2---:R-:W-:Y:S01]  /*111d0*/  FADD R163, R180, R29 ;  /* 0x0000001db4a37221 */ /* 0x004fe20000000000 */
[----:B0-----:R-:W-:Y:S02]  /*111e0*/  F2FP.F16.F32.PACK_AB R15, R25, R26 ;  /* 0x0000001a190f723e */ /* 0x001fe400000000ff */
[----:B------:R-:W-:Y:S02]  /*111f0*/  F2FP.F16.F32.PACK_AB R16, R27, R28 ;  /* 0x0000001c1b10723e */ /* 0x000fe400000000ff */
[----:B------:R-:W-:Y:S02]  /*11200*/  F2FP.F16.F32.PACK_AB R18, R31, R32 ;  /* 0x000000201f12723e */ /* 0x000fe400000000ff */
[----:B------:R-:W-:-:S02]  /*11210*/  F2FP.F16.F32.PACK_AB R19, R33, R34 ;  /* 0x000000222113723e */ /* 0x000fc400000000ff */
[----:B-1----:R-:W-:Y:S02]  /*11220*/  F2FP.F16.F32.PACK_AB R21, R164, R165 ;  /* 0x000000a5a415723e */ /* 0x002fe400000000ff */
[----:B------:R-:W-:Y:S02]  /*11230*/  F2FP.F16.F32.PACK_AB R22, R166, R167 ;  /* 0x000000a7a616723e */ /* 0x000fe400000000ff */
[----:B------:R-:W-:Y:S02]  /*11240*/  F2FP.F16.F32.PACK_AB R23, R168, R169 ;  /* 0x000000a9a817723e */ /* 0x000fe400000000ff */
[----:B------:R-:W-:Y:S02]  /*11250*/  F2FP.F16.F32.PACK_AB R24, R170, R171 ;  /* 0x000000abaa18723e */ /* 0x000fe400000000ff */
[----:B------:R-:W-:Y:S02]  /*11260*/  F2FP.F16.F32.PACK_AB R25, R172, R173 ;  /* 0x000000adac19723e */ /* 0x000fe400000000ff */
[----:B------:R-:W-:-:S02]  /*11270*/  F2FP.F16.F32.PACK_AB R26, R174, R175 ;  /* 0x000000afae1a723e */ /* 0x000fc400000000ff */
[----:B------:R-:W-:Y:S02]  /*11280*/  F2FP.F16.F32.PACK_AB R27, R176, R177 ;  /* 0x000000b1b01b723e */ /* 0x000fe400000000ff */
[----:B------:R-:W-:Y:S02]  /*11290*/  F2FP.F16.F32.PACK_AB R28, R178, R179 ;  /* 0x000000b3b21c723e */ /* 0x000fe400000000ff */
[----:B------:R-:W-:Y:S02]  /*112a0*/  F2FP.F16.F32.PACK_AB R29, R180, R181 ;  /* 0x000000b5b41d723e */ /* 0x000fe400000000ff */
[----:B------:R-:W-:Y:S02]  /*112b0*/  F2FP.F16.F32.PACK_AB R30, R183, R162 ;  /* 0x000000a2b71e723e */ /* 0x000fe400000000ff */
[----:B---3--:R-:W-:Y:S02]  /*112c0*/  F2FP.F16.F32.PACK_AB R31, R186, R185 ;  /* 0x000000b9ba1f723e */ /* 0x008fe400000000ff */
[----:B------:R-:W-:-:S02]  /*112d0*/  F2FP.F16.F32.PACK_AB R32, R184, R187 ;  /* 0x000000bbb820723e */ /* 0x000fc400000000ff */
[----:B------:R-:W-:Y:S02]  /*112e0*/  F2FP.F16.F32.PACK_AB R33, R207, R182 ;  /* 0x000000b6cf21723e */ /* 0x000fe400000000ff */
[----:B------:R-:W-:Y:S02]  /*112f0*/  F2FP.F16.F32.PACK_AB R34, R198, R206 ;  /* 0x000000cec622723e */ /* 0x000fe400000000ff */
[----:B------:R-:W-:Y:S01]  /*11300*/  F2FP.F16.F32.PACK_AB R35, R208, R211 ;  /* 0x000000d3d023723e */ /* 0x000fe200000000ff */
[----:B------:R-:W-:Y:S06]  /*11310*/  @!P0 BRA `(.L_x_9) ;  /* 0x0000000000048947 */ /* 0x000fec0003800000 */
[----:B------:R0:W-:Y:S02]  /*11320*/  STTM.x32 tmem[UR6+0x140], R4 ;  /* 0x00014004000079ed */ /* 0x0001e400082c0006 */
.L_x_9:
[C---:B0-----:R-:W-:Y:S01]  /*11330*/  LOP3.LUT R5, R199.reuse, 0x20, RZ, 0x3c, !PT ;  /* 0x00000020c7057812 */ /* 0x041fe200078e3cff */
[----:B-----5:R-:W-:Y:S01]  /*11340*/  STS.U16 [R199+UR4+0x10000], R161 ;  /* 0x010000a1c7007988 */ /* 0x020fe20008000404 */
[C---:B------:R-:W-:Y:S01]  /*11350*/  LOP3.LUT R4, R199.reuse, 0x40, RZ, 0x3c, !PT ;  /* 0x00000040c7047812 */ /* 0x040fe200078e3cff */
[----:B------:R-:W-:Y:S02]  /*11360*/  FADD R163, R162, R163 ;  /* 0x000000a3a2a37221 */ /* 0x000fe40000000000 */
        /* <DEDUP_REMOVED lines=64> */
[----:B------:R-:W-:Y:S01]  /*11770*/  STS.U16 [R4+UR4+0x10200], R159 ;  /* 0x0102009f04007988 */ /* 0x000fe20008000404 */
[----:B0-----:R-:W-:-:S03]  /*11780*/  LOP3.LUT R5, R199, 0x60, RZ, 0x3c, !PT ;  /* 0x00000060c7057812 */ /* 0x001fc600078e3cff */
[----:B------:R-:W-:Y:S01]  /*11790*/  STS.U16 [R4+UR4+0x10600], R155 ;  /* 0x0106009b04007988 */ /* 0x000fe20008000404 */
[----:B-1----:R-:W-:-:S03]  /*117a0*/  FADD R3, -R2, -INF ;  /* 0xff80000002037421 */ /* 0x002fc60000000100 */
        /* <DEDUP_REMOVED lines=32> */
[----:B0-----:R-:W-:Y:S01]  /*119b0*/  FMUL R0, R3, 1.4426950216293334961 ;  /* 0x3fb8aa3b03007820 */ /* 0x001fe20000400000 */
[----:B------:R-:W-:-:S02]  /*119c0*/  FADD R3, R183, R163 ;  /* 0x000000a3b7037221 */ /* 0x000fc40000000000 */
[----:B------:R-:W-:Y:S02]  /*119d0*/  STS.U16 [R5+UR4+0x10b00], R150 ;  /* 0x010b009605007988 */ /* 0x000fe40008000404 */
[----:B------:R-:W-:Y:S02]  /*119e0*/  FADD R3, R185, R3 ;  /* 0x00000003b9037221 */ /* 0x000fe40000000000 */
[----:B------:R-:W-:Y:S01]  /*119f0*/  STS.U16 [R5+UR4+0x10f00], R146 ;  /* 0x010f009205007988 */ /* 0x000fe20008000404 */
[----:B------:R-:W0:Y:S01]  /*11a00*/  MUFU.EX2 R0, R0 ;  /* 0x0000000000007308 */ /* 0x000e220000000800 */
[----:B------:R-:W-:Y:S02]  /*11a10*/  FADD R3, R186, R3 ;  /* 0x00000003ba037221 */ /* 0x000fe40000000000 */
[----:B------:R-:W-:Y:S02]  /*11a20*/  STS.U16 [R5+UR4+0x11300], R142 ;  /* 0x0113008e05007988 */ /* 0x000fe40008000404 */
[----:B------:R-:W-:-:S02]  /*11a30*/  FADD R3, R187, R3 ;  /* 0x00000003bb037221 */ /* 0x000fc40000000000 */
[----:B------:R-:W-:Y:S02]  /*11a40*/  STS.U16 [R5+UR4+0x11700], R138 ;  /* 0x0117008a05007988 */ /* 0x000fe40008000404 */
[----:B------:R-:W-:Y:S02]  /*11a50*/  FADD R3, R184, R3 ;  /* 0x00000003b8037221 */ /* 0x000fe40000000000 */
[----:B------:R-:W-:Y:S02]  /*11a60*/  STS.U16 [R5+UR4+0x11b00], R134 ;  /* 0x011b008605007988 */ /* 0x000fe40008000404 */
        /* <DEDUP_REMOVED lines=24> */
[----:B------:R2:W-:Y:S01]  /*11bf0*/  STS.U16 [R5+UR4+0x17b00], R38 ;  /* 0x017b002605007988 */ /* 0x0005e20008000404 */
[----:B------:R-:W3:Y:S02]  /*11c00*/  FENCE.VIEW.ASYNC.T ;  /* 0x00000000000073c6 */ /* 0x000ee40000000200 */
[----:B---3--:R-:W-:Y:S06]  /*11c10*/  BAR.SYNC.DEFER_BLOCKING 0x0 ;  /* 0x0000000000007b1d */ /* 0x008fec0000010000 */
[----:B-1----:R-:W0:Y:S01]  /*11c20*/  LDTM.x64 R68, tmem[UR6] ;  /* 0x00000006004479ee */ /* 0x002e220008340000 */
[----:B--2---:R-:W-:Y:S01]  /*11c30*/  LDTM.x64 R4, tmem[UR6+0x40] ;  /* 0x00004006000479ee */ /* 0x004fe20008340000 */
[----:B------:R-:W1:Y:S01]  /*11c40*/  LDTM.x64 R132, tmem[UR6+0x80] ;  /* 0x00008006008479ee */ /* 0x000e620008340000 */
[C---:B0-----:R-:W-:Y:S01]  /*11c50*/  FMUL R68, R0.reuse, R68 ;  /* 0x0000004400447220 */ /* 0x041fe20000400000 */
[C---:B------:R-:W-:Y:S01]  /*11c60*/  FMUL R69, R0.reuse, R69 ;  /* 0x0000004500457220 */ /* 0x040fe20000400000 */
[----:B-1----:R-:W-:Y:S01]  /*11c70*/  STL.64 [R1], R132 ;  /* 0x0000008401007387 */ /* 0x002fe20000100a00 */
[C---:B------:R-:W-:Y:S01]  /*11c80*/  FMUL R70, R0.reuse, R70 ;  /* 0x0000004600467220 */ /* 0x040fe20000400000 */
[C---:B------:R-:W-:Y:S01]  /*11c90*/  FMUL R71, R0.reuse, R71 ;  /* 0x0000004700477220 */ /* 0x040fe20000400000 */
[C---:B------:R-:W-:Y:S01]  /*11ca0*/  FMUL R72, R0.reuse, R72 ;  /* 0x0000004800487220 */ /* 0x040fe20000400000 */
[----:B------:R-:W-:Y:S01]  /*11cb0*/  STL.64 [R1+0x8], R134 ;  /* 0x0000088601007387 */ /* 0x000fe20000100a00 */
        /* <DEDUP_REMOVED lines=119> */
[----:B------:R0:W-:Y:S01]  /*12430*/  STL.64 [R1+0xf8], R194 ;  /* 0x0000f8c201007387 */ /* 0x0001e20000100a00 */
[C---:B------:R-:W-:Y:S01]  /*12440*/  FMUL R35, R0.reuse, R35 ;  /* 0x0000002300237220 */ /* 0x040fe20000400000 */
        /* <DEDUP_REMOVED lines=10> */
[----:B0-----:R-:W0:Y:S01]  /*124f0*/  LDTM.x64 R132, tmem[UR6+0xc0] ;  /* 0x0000c006008479ee */ /* 0x001e220008340000 */
[----:B------:R-:W-:Y:S01]  /*12500*/  NOP ;  /* 0x0000000000007918 */ /* 0x000fe20000000000 */
        /* <DEDUP_REMOVED lines=21> */
[----:B------:R-:W-:Y:S01]  /*12660*/  FMUL R67, R0, R67 ;  /* 0x0000004300437220 */ /* 0x000fe20000400000 */
[----:B0-----:R-:W-:Y:S06]  /*12670*/  @!P0 BRA `(.L_x_10) ;  /* 0x0000000000088947 */ /* 0x001fec0003800000 */
[----:B------:R0:W-:Y:S01]  /*12680*/  STTM.x64 tmem[UR6], R68 ;  /* 0x00000044000079ed */ /* 0x0001e20008340006 */
[----:B------:R0:W-:Y:S02]  /*12690*/  STTM.x64 tmem[UR6+0x40], R4 ;  /* 0x00004004000079ed */ /* 0x0001e40008340006 */
.L_x_10:
[----:B0-----:R-:W2:Y:S04]  /*126a0*/  LDL.LU R66, [R1+0x4] ;  /* 0x0000040001427983 */ /* 0x001ea80000300800 */
[----:B------:R-:W3:Y:S04]  /*126b0*/  LDL.LU R65, [R1+0x8] ;  /* 0x0000080001417983 */ /* 0x000ee80000300800 */
[----:B------:R-:W4:Y:S04]  /*126c0*/  LDL.LU R64, [R1+0xc] ;  /* 0x00000c0001407983 */ /* 0x000f280000300800 */
[----:B------:R-:W5:Y:S04]  /*126d0*/  LDL.LU R63, [R1+0x10] ;  /* 0x00001000013f7983 */ /* 0x000f680000300800 */
        /* <DEDUP_REMOVED lines=9> */
[----:B------:R-:W5:Y:S04]  /*12770*/  LDL.LU R67, [R1] ;  /* 0x0000000001437983 */ /* 0x000f680000300800 */
        /* <DEDUP_REMOVED lines=49> */
[----:B------:R-:W5:Y:S01]  /*12a90*/  LDL.LU R4, [R1+0xfc] ;  /* 0x0000fc0001047983 */ /* 0x000f620000300800 */
[----:B------:R-:W-:-:S04]  /*12aa0*/  FADD R3, R207, R3 ;  /* 0x00000003cf037221 */ /* 0x000fc80000000000 */
[----:B------:R-:W-:-:S04]  /*12ab0*/  FADD R3, R206, R3 ;  /* 0x00000003ce037221 */ /* 0x000fc80000000000 */
[----:B------:R-:W-:Y:S01]  /*12ac0*/  FADD R3, R198, R3 ;  /* 0x00000003c6037221 */ /* 0x000fe20000000000 */
[C---:B--2---:R-:W-:Y:S01]  /*12ad0*/  FMUL R69, R0.reuse, R66 ;  /* 0x0000004200457220 */ /* 0x044fe20000400000 */
[C---:B------:R-:W-:Y:S01]  /*12ae0*/  FMUL R66, R0.reuse, R194 ;  /* 0x000000c200427220 */ /* 0x040fe20000400000 */
[C---:B---3--:R-:W-:Y:S01]  /*12af0*/  FMUL R70, R0.reuse, R65 ;  /* 0x0000004100467220 */ /* 0x048fe20000400000 */
[C---:B------:R-:W-:Y:S01]  /*12b00*/  FMUL R65, R0.reuse, R193 ;  /* 0x000000c100417220 */ /* 0x040fe20000400000 */
[C---:B----4-:R-:W-:Y:S01]  /*12b10*/  FMUL R71, R0.reuse, R64 ;  /* 0x0000004000477220 */ /* 0x050fe20000400000 */
[C---:B------:R-:W-:Y:S01]  /*12b20*/  FMUL R64, R0.reuse, R192 ;  /* 0x000000c000407220 */ /* 0x040fe20000400000 */
[C---:B-----5:R-:W-:Y:S01]  /*12b30*/  FMUL R72, R0.reuse, R63 ;  /* 0x0000003f00487220 */ /* 0x060fe20000400000 */
        /* <DEDUP_REMOVED lines=121> */
[----:B------:R-:W-:Y:S06]  /*132d0*/  @!P0 BRA `(.L_x_11) ;  /* 0x00000000000c8947 */ /* 0x000fec0003800000 */
[----:B------:R0:W-:Y:S01]  /*132e0*/  STTM.x64 tmem[UR6+0x80], R68 ;  /* 0x00008044000079ed */ /* 0x0001e20008340006 */
[----:B------:R-:W-:Y:S05]  /*132f0*/  @!P0 BRA `(.L_x_11) ;  /* 0x0000000000048947 */ /* 0x000fea0003800000 */
[----:B------:R1:W-:Y:S02]  /*13300*/  STTM.x64 tmem[UR6+0xc0], R4 ;  /* 0x0000c004000079ed */ /* 0x0003e40008340006 */
.L_x_11:
[----:B------:R-:W2:Y:S02]  /*13310*/  FENCE.VIEW.ASYNC.T ;  /* 0x00000000000073c6 */ /* 0x000ea40000000200 */
[----:B--2---:R-:W-:Y:S01]  /*13320*/  BAR.SYNC.DEFER_BLOCKING 0x0 ;  /* 0x0000000000007b1d */ /* 0x004fe20000010000 */
[----:B------:R-:W-:Y:S01]  /*13330*/  FADD R211, R211, R3 ;  /* 0x00000003d3d37221 */ /* 0x000fe20000000000 */
[----:B------:R-:W-:Y:S02]  /*13340*/  UIADD3 UR72, UPT, UPT, UR4, 0x28000, URZ ;  /* 0x0002800004487890 */ /* 0x000fe4000fffe0ff */
[----:B------:R-:W-:Y:S01]  /*13350*/  UIADD3 UR76, UPT, UPT, UR5, 0x140, URZ ;  /* 0x00000140054c7890 */ /* 0x000fe2000fffe0ff */
[----:B------:R-:W-:-:S04]  /*13360*/  FADD R211, R208, R211 ;  /* 0x000000d3d0d37221 */ /* 0x000fc80000000000 */
[----:B------:R-:W-:Y:S01]  /*13370*/  FADD R211, R0, R211 ;  /* 0x000000d300d37221 */ /* 0x000fe20000000000 */
[----:B------:R-:W-:-:S04]  /*13380*/  FSEL R0, R2, -INF , P0 ;  /* 0xff80000002007808 */ /* 0x000fc80000000000 */
[----:B------:R-:W-:Y:S01]  /*13390*/  FSEL R211, R211, 1, P0 ;  /* 0x3f800000d3d37808 */ /* 0x000fe20000000000 */
[----:B------:R2:W-:Y:S06]  /*133a0*/  MEMBAR.ALL.CTA ;  /* 0x0000000000007992 */ /* 0x0005ec0000008000 */
[----:B--2---:R-:W2:Y:S02]  /*133b0*/  FENCE.VIEW.ASYNC.S ;  /* 0x00000000000073c6 */ /* 0x004ea40000000000 */
[----:B--2---:R-:W-:Y:S06]  /*133c0*/  BAR.SYNC.DEFER_BLOCKING 0x0 ;  /* 0x0000000000007b1d */ /* 0x004fec0000010000 */
[----:B------:R-:W-:Y:S05]  /*133d0*/  @!P1 BRA `(.L_x_12) ;  /* 0x0000000000909947 */ /* 0x000fea0003800000 */
[----:B------:R-:W-:Y:S01]  /*133e0*/  UIADD3 UR10, UPT, UPT, UR4, 0x10000, URZ ;  /* 0x00010000040a7890 */ /* 0x000fe2000fffe0ff */
[----:B------:R-:W-:Y:S01]  /*133f0*/  BSSY.RECONVERGENT B0, `(.L_x_13) ;  /* 0x0000021000007945 */ /* 0x000fe20003800200 */
[----:B------:R-:W-:Y:S02]  /*13400*/  ELECT P0, URZ, PT ;  /* 0x0000000000ff782f */ /* 0x000fe40003800000 */
[----:B------:R-:W-:Y:S02]  /*13410*/  USHF.R.U32.HI UR12, URZ, 0x4, UR10 ;  /* 0x00000004ff0c7899 */ /* 0x000fe4000801160a */
[----:B------:R-:W-:Y:S02]  /*13420*/  UIADD3 UR11, UPT, UPT, UR5, 0x148, URZ ;  /* 0x00000148050b7890 */ /* 0x000fe4000fffe0ff */
[----:B------:R-:W-:Y:S01]  /*13430*/  USGXT.U32 UR12, UR12, 0xe ;  /* 0x0000000e0c0c789a */ /* 0x000fe20008000000 */
[----:B------:R-:W-:Y:S01]  /*13440*/  UMOV UR10, URZ ;  /* 0x000000ff000a7c82 */ /* 0x000fe20008000000 */
[----:B------:R-:W-:-:S02]  /*13450*/  UIADD3 UR14, UPT, UPT, UR5, 0x150, URZ ;  /* 0x00000150050e7890 */ /* 0x000fc4000fffe0ff */
[----:B------:R-:W-:Y:S01]  /*13460*/  UIADD3 UR18, UP2, UPT, UR12, 0x2, URZ ;  /* 0x000000020c127890 */ /* 0x000fe2000ff5e0ff */
[----:B------:R-:W-:Y:S01]  /*13470*/  UMOV UR16, 0x0 ;  /* 0x0000000000107882 */ /* 0x000fe20000000000 */
[----:B------:R-:W-:Y:S02]  /*13480*/  UMOV UR17, 0x8400010 ;  /* 0x0840001000117882 */ /* 0x000fe40000000000 */
[----:B------:R-:W-:Y:S02]  /*13490*/  UIADD3.X UR19, UPT, UPT, UR10, 0x40004040, URZ, UP2, !UPT ;  /* 0x400040400a137890 */ /* 0x000fe400097fe4ff */
[----:B------:R-:W-:Y:S02]  /*134a0*/  UIADD3 UR22, UP2, UPT, UR18, 0x2, URZ ;  /* 0x0000000212167890 */ /* 0x000fe4000ff5e0ff */
[----:B------:R-:W-:Y:S02]  /*134b0*/  UIADD3 UR26, UP3, UPT, UR18, 0x4, URZ ;  /* 0x00000004121a7890 */ /* 0x000fe4000ff7e0ff */
[----:B------:R-:W-:-:S02]  /*134c0*/  UIADD3.X UR23, UPT, UPT, UR19, URZ, URZ, UP2, !UPT ;  /* 0x000000ff13177290 */ /* 0x000fc400097fe4ff */
[----:B------:R-:W-:Y:S02]  /*134d0*/  UIADD3 UR10, UPT, UPT, UR5, 0x158, URZ ;  /* 0x00000158050a7890 */ /* 0x000fe4000fffe0ff */
[----:B------:R-:W-:Y:S01]  /*134e0*/  UIADD3.X UR27, UPT, UPT, UR19, URZ, URZ, UP3, !UPT ;  /* 0x000000ff131b7290 */ /* 0x000fe20009ffe4ff */
[----:B------:R-:W-:Y:S01]  /*134f0*/  UMOV UR13, 0x40004040 ;  /* 0x40004040000d7882 */ /* 0x000fe20000000000 */
[----:B------:R-:W-:Y:S01]  /*13500*/  UMOV UR20, 0x0 ;  /* 0x0000000000147882 */ /* 0x000fe20000000000 */
[----:B------:R-:W-:Y:S01]  /*13510*/  UMOV UR21, 0x8400010 ;  /* 0x0840001000157882 */ /* 0x000fe20000000000 */
[----:B------:R-:W-:Y:S01]  /*13520*/  UMOV UR24, 0x0 ;  /* 0x0000000000187882 */ /* 0x000fe20000000000 */
[----:B------:R-:W-:Y:S01]  /*13530*/  UMOV UR25, 0x8400010 ;  /* 0x0840001000197882 */ /* 0x000fe20000000000 */
[----:B------:R2:W-:Y:S01]  /*13540*/  UTCHMMA tmem[UR76], gdesc[UR12], tmem[UR5], tmem[UR16], idesc[UR17], UPT ;  /* 0x00ff100c4c0079ea */ /* 0x0005e2000b800005 */
[----:B------:R-:W-:Y:S01]  /*13550*/  UMOV UR28, 0x0 ;  /* 0x00000000001c7882 */ /* 0x000fe20000000000 */
[----:B------:R-:W-:Y:S01]  /*13560*/  UMOV UR29, 0x8400010 ;  /* 0x08400010001d7882 */ /* 0x000fe20000000000 */
[----:B------:R2:W-:Y:S01]  /*13570*/  UTCHMMA tmem[UR11], gdesc[UR18], tmem[UR5], tmem[UR20], idesc[UR21], UPT ;  /* 0x00ff14120b0079ea */ /* 0x0005e2000b800005 */
[----:B------:R2:W-:Y:S01]  /*13580*/  UTCHMMA tmem[UR14], gdesc[UR22], tmem[UR5], tmem[UR24], idesc[UR25], UPT ;  /* 0x00ff18160e0079ea */ /* 0x0005e2000b800005 */
[----:B------:R2:W-:Y:S01]  /*13590*/  UTCHMMA tmem[UR10], gdesc[UR26], tmem[UR5], tmem[UR28], idesc[UR29], UPT ;  /* 0x00ff1c1a0a0079ea */ /* 0x0005e2000b800005 */
[----:B------:R-:W-:Y:S05]  /*135a0*/  @!P0 BRA `(.L_x_14) ;  /* 0x0000000000148947 */ /* 0x000fea0003800000 */
[----:B--2---:R-:W-:Y:S01]  /*135b0*/  UMOV UR10, UR72 ;  /* 0x00000048000a7c82 */ /* 0x004fe20008000000 */
[----:B------:R-:W-:Y:S02]  /*135c0*/  UMOV UR11, URZ ;  /* 0x000000ff000b7c82 */ /* 0x000fe40008000000 */
[----:B------:R-:W-:Y:S02]  /*135d0*/  UMOV UR10, UR10 ;  /* 0x0000000a000a7c82 */ /* 0x000fe40008000000 */
[----:B------:R3:W-:Y:S01]  /*135e0*/  UTCBAR [UR10], URZ ;  /* 0x000000ff0a0073e9 */ /* 0x0007e200080000ff */
[----:B------:R-:W-:Y:S02]  /*135f0*/  NOP ;  /* 0x0000000000007918 */ /* 0x000fe40000000000 */
.L_x_14:
[----:B--23--:R-:W-:Y:S05]  /*13600*/  BSYNC.RECONVERGENT B0 ;  /* 0x0000000000007941 */ /* 0x00cfea0003800200 */
.L_x_13:
[----:B------:R-:W-:Y:S05]  /*13610*/  BRA `(.L_x_15) ;  /* 0x0000000000087947 */ /* 0x000fea0003800000 */
.L_x_12:
[----:B------:R-:W-:-:S13]  /*13620*/  ISETP.GE.AND P0, PT, R205, RZ, PT ;  /* 0x000000ffcd00720c */ /* 0x000fda0003f06270 */
[----:B------:R-:W-:Y:S05]  /*13630*/  @!P0 BRA `(.L_x_16) ;  /* 0x000000a800388947 */ /* 0x000fea0003800000 */
.L_x_15:
[----:B-1----:R-:W2:Y:S01]  /*13640*/  LDL R4, [R1+0x868] ;  /* 0x0008680001047983 */ /* 0x002ea20000100800 */
[----:B------:R-:W-:Y:S01]  /*13650*/  SHF.R.U32.HI R196, RZ, 0x4, R196 ;  /* 0x00000004ffc47819 */ /* 0x000fe200000116c4 */
[----:B------:R-:W-:Y:S01]  /*13660*/  HFMA2 R3, -RZ, RZ, 0, 0 ;  /* 0x00000000ff037431 */ /* 0x000fe200000001ff */
[----:B------:R-:W1:Y:S01]  /*13670*/  LDC R14, c[0x0][0x3c4] ;  /* 0x0000f100ff0e7b82 */ /* 0x000e620000000800 */
[----:B------:R-:W-:Y:S01]  /*13680*/  HFMA2 R7, -RZ, RZ, 0, 0 ;  /* 0x00000000ff077431 */ /* 0x000fe200000001ff */
[----:B------:R-:W-:Y:S01]  /*13690*/  SGXT.U32 R2, R196, 0xe ;  /* 0x0000000ec402781a */ /* 0x000fe20000000000 */
[----:B------:R-:W-:Y:S01]  /*136a0*/  USHF.L.U32 UR73, UR73, 0x6, URZ ;  /* 0x0000000649497899 */ /* 0x000fe200080006ff */
[----:B0-----:R-:W-:Y:S01]  /*136b0*/  MOV R68, UR72 ;  /* 0x0000004800447c02 */ /* 0x001fe20008000f00 */
[----:B------:R-:W-:Y:S01]  /*136c0*/  HFMA2 R69, -RZ, RZ, 0, 0 ;  /* 0x00000000ff457431 */ /* 0x000fe200000001ff */
[----:B------:R-:W-:Y:S01]  /*136d0*/  MOV R208, 0x1 ;  /* 0x0000000100d07802 */ /* 0x000fe20000000f00 */
[----:B------:R0:W-:Y:S01]  /*136e0*/  STL [R1+0x49c], R2 ;  /* 0x00049c0201007387 */ /* 0x0001e20000100800 */
[----:B------:R-:W-:Y:S01]  /*136f0*/  HFMA2 R209, -RZ, RZ, 0, 0 ;  /* 0x00000000ffd17431 */ /* 0x000fe200000001ff */
[----:B------:R-:W-:Y:S01]  /*13700*/  MOV R197, 0xffffffc0 ;  /* 0xffffffc000c57802 */ /* 0x000fe20000000f00 */
[----:B------:R-:W-:Y:S01]  /*13710*/  UISETP.NE.U32.AND UP2, UPT, UR44, URZ, UPT ;  /* 0x000000ff2c00728c */ /* 0x000fe2000bf45070 */
[----:B------:R-:W-:-:S02]  /*13720*/  MOV R198, 0xffffffff ;  /* 0xffffffff00c67802 */ /* 0x000fc40000000f00 */
[----:B0-----:R-:W-:-:S04]  /*13730*/  IADD3 R2, P0, PT, R2, 0x2, RZ ;  /* 0x0000000202027810 */ /* 0x001fc80007f1e0ff */
[----:B------:R-:W-:Y:S02]  /*13740*/  R2UR UR10, R2 ;  /* 0x00000000020a72ca */ /* 0x000fe400000e0000 */
[----:B------:R-:W-:Y:S02]  /*13750*/  MOV R2, UR4 ;  /* 0x0000000400027c02 */ /* 0x000fe40008000f00 */
[----:B------:R-:W-:Y:S02]  /*13760*/  IADD3.X R3, PT, PT, R3, 0x40004040, RZ, P0, !PT ;  /* 0x4000404003037810 */ /* 0x000fe400007fe4ff */
[----:B------:R-:W-:Y:S02]  /*13770*/  SHF.R.U32.HI R2, RZ, 0x4, R2 ;  /* 0x00000004ff027819 */ /* 0x000fe40000011602 */
[----:B------:R-:W-:Y:S02]  /*13780*/  R2UR UR11, R3 ;  /* 0x00000000030b72ca */ /* 0x000fe400000e0000 */
[----:B------:R-:W-:-:S11]  /*13790*/  SGXT.U32 R2, R2, 0xe ;  /* 0x0000000e0202781a */ /* 0x000fd60000000000 */
[----:B------:R-:W-:Y:S02]  /*137a0*/  UIADD3.64 UR44, UPT, UPT, UR10, 0x2, URZ ;  /* 0x000000020a2c7897 */ /* 0x000fe4000fffe0ff */
[----:B------:R-:W-:Y:S02]  /*137b0*/  UIADD3.64 UR46, UPT, UPT, UR10, 0x4, URZ ;  /* 0x000000040a2e7897 */ /* 0x000fe4000fffe0ff */
[----:B------:R-:W-:Y:S02]  /*137c0*/  UIADD3.64 UR48, UPT, UPT, UR10, 0x1fe, URZ ;  /* 0x000001fe0a307897 */ /* 0x000fe4000fffe0ff */
[----:B------:R-:W-:Y:S02]  /*137d0*/  UIADD3.64 UR50, UPT, UPT, UR10, 0x200, URZ ;  /* 0x000002000a327897 */ /* 0x000fe4000fffe0ff */
        /* <DEDUP_REMOVED lines=8> */
[----:B------:R-:W-:Y:S02]  /*13860*/  UIADD3.64 UR68, UPT, UPT, UR10, 0x602, URZ ;  /* 0x000006020a447897 */ /* 0x000fe4000fffe0ff */
[----:B------:R-:W-:Y:S01]  /*13870*/  UIADD3.64 UR70, UPT, UPT, UR10, 0x604, URZ ;  /* 0x000006040a467897 */ /* 0x000fe2000fffe0ff */
[----:B--2---:R-:W-:-:S05]  /*13880*/  VIADD R252, R4, 0x20000 ;  /* 0x0002000004fc7836 */ /* 0x004fca0000000000 */
[----:B------:R-:W-:-:S04]  /*13890*/  SHF.R.U32.HI R252, RZ, 0x4, R252 ;  /* 0x00000004fffc7819 */ /* 0x000fc800000116fc */
[----:B------:R-:W-:-:S04]  /*138a0*/  SGXT.U32 R252, R252, 0xe ;  /* 0x0000000efcfc781a */ /* 0x000fc80000000000 */
[----:B------:R-:W-:-:S04]  /*138b0*/  IADD3 R3, P0, PT, R252, 0x2, RZ ;  /* 0x00000002fc037810 */ /* 0x000fc80007f1e0ff */
[----:B------:R-:W-:Y:S02]  /*138c0*/  R2UR UR12, R3 ;  /* 0x00000000030c72ca */ /* 0x000fe400000e0000 */
[----:B------:R-:W-:Y:S02]  /*138d0*/  IADD3 R3, P1, PT, R2, 0x8000080, RZ ;  /* 0x0800008002037810 */ /* 0x000fe40007f3e0ff */
[----:B------:R-:W-:Y:S02]  /*138e0*/  IADD3.X R7, PT, PT, R7, 0x40004040, RZ, P0, !PT ;  /* 0x4000404007077810 */ /* 0x000fe400007fe4ff */
[C---:B------:R-:W-:Y:S02]  /*138f0*/  IADD3 R4, P5, PT, R3.reuse, 0x80, RZ ;  /* 0x0000008003047810 */ /* 0x040fe40007fbe0ff */
[----:B------:R-:W-:Y:S02]  /*13900*/  R2UR UR40, R3 ;  /* 0x00000000032872ca */ /* 0x000fe400000e0000 */
[----:B------:R-:W-:-:S02]  /*13910*/  R2UR UR14, R4 ;  /* 0x00000000040e72ca */ /* 0x000fc400000e0000 */
[----:B------:R-:W-:Y:S02]  /*13920*/  IADD3 R4, P4, PT, R3, 0x100, RZ ;  /* 0x0000010003047810 */ /* 0x000fe40007f9e0ff */
[----:B------:R-:W-:Y:S02]  /*13930*/  R2UR UR13, R7 ;  /* 0x00000000070d72ca */ /* 0x000fe400000e0000 */
[----:B------:R-:W-:Y:S02]  /*13940*/  R2UR UR16, R4 ;  /* 0x00000000041072ca */ /* 0x000fe400000e0000 */
[----:B------:R-:W-:Y:S02]  /*13950*/  IADD3 R4, P3, PT, R3, 0x180, RZ ;  /* 0x0000018003047810 */ /* 0x000fe40007f7e0ff */
[----:B------:R-:W-:Y:S02]  /*13960*/  LOP3.LUT R2, R2, 0x8000000, RZ, 0xfc, !PT ;  /* 0x0800000002027812 */ /* 0x000fe400078efcff */
[----:B------:R-:W-:-:S02]  /*13970*/  R2UR UR18, R4 ;  /* 0x00000000041272ca */ /* 0x000fc400000e0000 */
[----:B------:R-:W-:Y:S01]  /*13980*/  IADD3 R4, P2, PT, R3, 0x200, RZ ;  /* 0x0000020003047810 */ /* 0x000fe20007f5e0ff */
[----:B------:R0:W-:Y:S02]  /*13990*/  STL [R1+0x498], R2 ;  /* 0x0004980201007387 */ /* 0x0001e40000100800 */
[----:B------:R-:W-:Y:S01]  /*139a0*/  UIADD3.64 UR74, UPT, UPT, UR12, 0x2, URZ ;  /* 0x000000020c4a7897 */ /* 0x000fe2000fffe0ff */
[----:B------:R-:W-:Y:S02]  /*139b0*/  R2UR UR20, R4 ;  /* 0x00000000041472ca */ /* 0x000fe400000e0000 */
[----:B------:R-:W-:-:S04]  /*139c0*/  MOV R4, RZ ;  /* 0x000000ff00047202 */ /* 0x000fc80000000f00 */
[----:B------:R-:W-:Y:S02]  /*139d0*/  IADD3.X R4, PT, PT, R4, 0x40004040, RZ, P1, !PT ;  /* 0x4000404004047810 */ /* 0x000fe40000ffe4ff */
[----:B------:R-:W-:Y:S02]  /*139e0*/  IADD3 R5, P1, PT, R3, 0x280, RZ ;  /* 0x0000028003057810 */ /* 0x000fe40007f3e0ff */
[C---:B------:R-:W-:Y:S01]  /*139f0*/  IADD3.X R13, PT, PT, R4.reuse, RZ, RZ, P5, !PT ;  /* 0x000000ff040d7210 */ /* 0x040fe20002ffe4ff */
[----:B------:R-:W-:Y:S01]  /*13a00*/  IMAD.X R11, RZ, RZ, R4, P3 ;  /* 0x000000ffff0b7224 */ /* 0x000fe200018e0604 */
[----:B------:R-:W-:Y:S02]  /*13a10*/  R2UR UR22, R5 ;  /* 0x00000000051672ca */ /* 0x000fe400000e0000 */
[----:B------:R-:W-:Y:S02]  /*13a20*/  IADD3 R5, P5, PT, R3, 0x300, RZ ;  /* 0x0000030003057810 */ /* 0x000fe40007fbe0ff */
[----:B------:R-:W-:-:S02]  /*13a30*/  IADD3.X R12, PT, PT, R4, RZ, RZ, P4, !PT ;  /* 0x000000ff040c7210 */ /* 0x000fc400027fe4ff */
[----:B------:R-:W-:Y:S02]  /*13a40*/  R2UR UR24, R5 ;  /* 0x00000000051872ca */ /* 0x000fe400000e0000 */
[----:B------:R-:W-:Y:S02]  /*13a50*/  IADD3 R5, P4, PT, R3, 0x380, RZ ;  /* 0x0000038003057810 */ /* 0x000fe40007f9e0ff */
[----:B------:R-:W-:Y:S02]  /*13a60*/  IADD3.X R9, PT, PT, R4, RZ, RZ, P2, !PT ;  /* 0x000000ff04097210 */ /* 0x000fe400017fe4ff */
[----:B------:R-:W-:Y:S02]  /*13a70*/  R2UR UR26, R5 ;  /* 0x00000000051a72ca */ /* 0x000fe400000e0000 */
[----:B------:R-:W-:Y:S02]  /*13a80*/  IADD3 R5, P6, PT, R3, 0x400, RZ ;  /* 0x0000040003057810 */ /* 0x000fe40007fde0ff */
[----:B------:R-:W-:-:S02]  /*13a90*/  P2R R6, PR, RZ, 0x10 ;  /* 0x00000010ff067803 */ /* 0x000fc40000000000 */
        /* <DEDUP_REMOVED lines=8> */
[----:B------:R-:W-:Y:S02]  /*13b20*/  ISETP.NE.AND P6, PT, R6, RZ, PT ;  /* 0x000000ff0600720c */ /* 0x000fe40003fc5270 */
[----:B------:R-:W-:Y:S02]  /*13b30*/  R2UR UR34, R5 ;  /* 0x00000000052272ca */ /* 0x000fe400000e0000 */
[----:B------:R-:W-:Y:S02]  /*13b40*/  IADD3 R5, P1, PT, R3, 0x600, RZ ;  /* 0x0000060003057810 */ /* 0x000fe40007f3e0ff */
[----:B------:R-:W-:-:S02]  /*13b50*/  IADD3.X R6, PT, PT, R4, RZ, RZ, P5, !PT ;  /* 0x000000ff04067210 */ /* 0x000fc40002ffe4ff */
[----:B------:R-:W-:Y:S02]  /*13b60*/  R2UR UR36, R5 ;  /* 0x00000000052472ca */ /* 0x000fe400000e0000 */
[C---:B------:R-:W-:Y:S02]  /*13b70*/  IADD3 R5, P0, PT, R3.reuse, 0x680, RZ ;  /* 0x0000068003057810 */ /* 0x040fe40007f1e0ff */
[----:B------:R-:W-:Y:S02]  /*13b80*/  IADD3 R3, P5, PT, R3, 0x700, RZ ;  /* 0x0000070003037810 */ /* 0x000fe40007fbe0ff */
[----:B------:R-:W-:Y:S01]  /*13b90*/  R2UR UR38, R5 ;  /* 0x00000000052672ca */ /* 0x000fe200000e0000 */
[----:B------:R-:W-:Y:S01]  /*13ba0*/  IMAD.X R5, RZ, RZ, R4, P6 ;  /* 0x000000ffff057224 */ /* 0x000fe200030e0604 */
[----:B------:R-:W-:Y:S02]  /*13bb0*/  ISETP.NE.AND P6, PT, R10, RZ, PT ;  /* 0x000000ff0a00720c */ /* 0x000fe40003fc5270 */
[----:B------:R-:W-:-:S02]  /*13bc0*/  R2UR UR42, R3 ;  /* 0x00000000032a72ca */ /* 0x000fc400000e0000 */
[C---:B------:R-:W-:Y:S02]  /*13bd0*/  IADD3.X R3, PT, PT, R4.reuse, RZ, RZ, P6, !PT ;  /* 0x000000ff04037210 */ /* 0x040fe400037fe4ff */
[----:B------:R-:W-:Y:S02]  /*13be0*/  R2UR UR27, R5 ;  /* 0x00000000051b72ca */ /* 0x000fe400000e0000 */
[----:B------:R-:W-:Y:S02]  /*13bf0*/  R2UR UR29, R3 ;  /* 0x00000000031d72ca */ /* 0x000fe400000e0000 */
[C---:B------:R-:W-:Y:S02]  /*13c00*/  IADD3.X R3, PT, PT, R4.reuse, RZ, RZ, P4, !PT ;  /* 0x000000ff04037210 */ /* 0x040fe400027fe4ff */
[----:B------:R-:W-:Y:S02]  /*13c10*/  R2UR UR41, R4 ;  /* 0x00000000042972ca */ /* 0x000fe400000e0000 */
[----:B------:R-:W-:-:S02]  /*13c20*/  R2UR UR31, R3 ;  /* 0x00000000031f72ca */ /* 0x000fc400000e0000 */
[C---:B------:R-:W-:Y:S02]  /*13c30*/  IADD3.X R3, PT, PT, R4.reuse, RZ, RZ, P3, !PT ;  /* 0x000000ff04037210 */ /* 0x040fe40001ffe4ff */
[----:B------:R-:W-:Y:S02]  /*13c40*/  MOV R5, UR75 ;  /* 0x0000004b00057c02 */ /* 0x000fe40008000f00 */
[----:B------:R-:W-:Y:S02]  /*13c50*/  R2UR UR33, R3 ;  /* 0x00000000032172ca */ /* 0x000fe400000e0000 */
[----:B------:R-:W-:Y:S02]  /*13c60*/  IADD3.X R3, PT, PT, R4, RZ, RZ, P2, !PT ;  /* 0x000000ff04037210 */ /* 0x000fe400017fe4ff */
[----:B------:R-:W-:Y:S02]  /*13c70*/  R2UR UR15, R13 ;  /* 0x000000000d0f72ca */ /* 0x000fe400000e0000 */
[----:B------:R-:W-:Y:S01]  /*13c80*/  R2UR UR35, R3 ;  /* 0x00000000032372ca */ /* 0x000fe200000e0000 */
[----:B------:R-:W-:Y:S01]  /*13c90*/  IMAD.X R3, RZ, RZ, R4, P1 ;  /* 0x000000ffff037224 */ /* 0x000fe200008e0604 */
[----:B------:R-:W-:-:S02]  /*13ca0*/  R2UR UR17, R12 ;  /* 0x000000000c1172ca */ /* 0x000fc400000e0000 */
[----:B------:R-:W-:Y:S02]  /*13cb0*/  R2UR UR19, R11 ;  /* 0x000000000b1372ca */ /* 0x000fe400000e0000 */
[----:B------:R-:W-:Y:S02]  /*13cc0*/  R2UR UR37, R3 ;  /* 0x00000000032572ca */ /* 0x000fe400000e0000 */
[C---:B------:R-:W-:Y:S02]  /*13cd0*/  IADD3.X R3, PT, PT, R4.reuse, RZ, RZ, P0, !PT ;  /* 0x000000ff04037210 */ /* 0x040fe400007fe4ff */
[----:B------:R-:W-:Y:S02]  /*13ce0*/  R2UR UR21, R9 ;  /* 0x00000000091572ca */ /* 0x000fe400000e0000 */
[----:B------:R-:W-:Y:S02]  /*13cf0*/  R2UR UR39, R3 ;  /* 0x00000000032772ca */ /* 0x000fe400000e0000 */
[----:B------:R-:W-:Y:S01]  /*13d00*/  IADD3.X R3, PT, PT, R4, RZ, RZ, P5, !PT ;  /* 0x000000ff04037210 */ /* 0x000fe20002ffe4ff */
[----:B------:R-:W-:Y:S01]  /*13d10*/  IMAD.U32 R4, RZ, RZ, UR74 ;  /* 0x0000004aff047e24 */ /* 0x000fe2000f8e00ff */
[----:B------:R-:W-:-:S02]  /*13d20*/  R2UR UR23, R8 ;  /* 0x00000000081772ca */ /* 0x000fc400000e0000 */
[----:B------:R-:W-:Y:S02]  /*13d30*/  R2UR UR25, R6 ;  /* 0x00000000061972ca */ /* 0x000fe400000e0000 */
[----:B------:R2:W-:Y:S01]  /*13d40*/  STL.64 [R1+0x490], R4 ;  /* 0x0004900401007387 */ /* 0x0005e20000100a00 */
[----:B0-----:R-:W-:Y:S01]  /*13d50*/  MOV R2, UR73 ;  /* 0x0000004900027c02 */ /* 0x001fe20008000f00 */
[----:B------:R-:W-:Y:S01]  /*13d60*/  UIADD3.64 UR72, UPT, UPT, UR12, 0x4, URZ ;  /* 0x000000040c487897 */ /* 0x000fe2000fffe0ff */
[----:B------:R-:W-:Y:S02]  /*13d70*/  R2UR UR43, R3 ;  /* 0x00000000032b72ca */ /* 0x000fe400000e0000 */
[----:B-1----:R-:W-:-:S03]  /*13d80*/  SHF.L.U32 R3, R14, 0x6, RZ ;  /* 0x000000060e037819 */ /* 0x002fc600000006ff */
[----:B------:R-:W-:Y:S01]  /*13d90*/  MOV R216, UR72 ;  /* 0x0000004800d87c02 */ /* 0x000fe20008000f00 */
[----:B------:R-:W-:-:S09]  /*13da0*/  IMAD.U32 R217, RZ, RZ, UR73 ;  /* 0x00000049ffd97e24 */ /* 0x000fd2000f8e00ff */
.L_x_21:
[----:B------:R-:W3:Y:S04]  /*13db0*/  LDL.64 R14, [R1+0x6d0] ;  /* 0x0006d000010e7983 */ /* 0x000ee80000100a00 */
[----:B------:R-:W4:Y:S04]  /*13dc0*/  LDL.64 R16, [R1+0x658] ;  /* 0x0006580001107983 */ /* 0x000f280000100a00 */
[----:B------:R-:W5:Y:S04]  /*13dd0*/  LDL.64 R34, [R1+0x650] ;  /* 0x0006500001227983 */ /* 0x000f680000100a00 */
[----:B--2---:R-:W2:Y:S04]  /*13de0*/  LDL.64 R30, [R1+0x848] ;  /* 0x00084800011e7983 */ /* 0x004ea80000100a00 */
[----:B------:R-:W2:Y:S04]  /*13df0*/  LDL.64 R50, [R1+0x6c8] ;  /* 0x0006c80001327983 */ /* 0x000ea80000100a00 */
        /* <DEDUP_REMOVED lines=16> */
[----:B------:R-:W2:Y:S01]  /*13f00*/  LDL.64 R42, [R1+0x5c8] ;  /* 0x0005c800012a7983 */ /* 0x000ea20000100a00 */
[----:B------:R-:W-:-:S03]  /*13f10*/  IMAD.WIDE R6, R3, 0x2, R200 ;  /* 0x0000000203067825 */ /* 0x000fc600078e02c8 */
[----:B------:R-:W2:Y:S04]  /*13f20*/  LDL.64 R52, [R1+0x858] ;  /* 0x0008580001347983 */ /* 0x000ea80000100a00 */
[----:B------:R-:W2:Y:S04]  /*13f30*/  LDL.64 R46, [R1+0x838] ;  /* 0x00083800012e7983 */ /* 0x000ea80000100a00 */
[----:B------:R-:W2:Y:S04]  /*13f40*/  LDL.64 R64, [R1+0x7b0] ;  /* 0x0007b00001407983 */ /* 0x000ea80000100a00 */
[----:B------:R-:W2:Y:S04]  /*13f50*/  LDL.64 R62, [R1+0x738] ;  /* 0x00073800013e7983 */ /* 0x000ea80000100a00 */
[----:B------:R-:W2:Y:S04]  /*13f60*/  LDG.E.U16 R6, desc[UR8][R6.64] ;  /* 0x0000000806067981 */ /* 0x000ea8000c1e1500 */
        /* <DEDUP_REMOVED lines=21> */
[----:B------:R0:W2:Y:S04]  /*140c0*/  LDG.E.U16 R4, desc[UR8][R4.64] ;  /* 0x0000000804047981 */ /* 0x0000a8000c1e1500 */
[----:B------:R-:W2:Y:S04]  /*140d0*/  LDL.64 R114, [R1+0x800] ;  /* 0x0008000001727983 */ /* 0x000ea80000100a00 */
[----:B------:R-:W2:Y:S01]  /*140e0*/  LDL.64 R112, [R1+0x708] ;  /* 0x0007080001707983 */ /* 0x000ea20000100a00 */
[----:B0-----:R-:W0:Y:S03]  /*140f0*/  LDC R5, c[0x0][0x3c4] ;  /* 0x0000f100ff057b82 */ /* 0x001e260000000800 */
        /* <DEDUP_REMOVED lines=22> */
[----:B---3--:R-:W-:-:S04]  /*14260*/  IMAD.WIDE R14, R3, 0x2, R14 ;  /* 0x00000002030e7825 */ /* 0x008fc800078e020e */
[C---:B----4-:R-:W-:Y:S02]  /*14270*/  IMAD.WIDE R16, R3.reuse, 0x2, R16 ;  /* 0x0000000203107825 */ /* 0x050fe400078e0210 */
[----:B------:R-:W3:Y:S04]  /*14280*/  LDG.E.U16 R14, desc[UR8][R14.64] ;  /* 0x000000080e0e7981 */ /* 0x000ee8000c1e1500 */
[----:B------:R5:W4:Y:S02]  /*14290*/  LDG.E.U16 R15, desc[UR8][R16.64] ;  /* 0x00000008100f7981 */ /* 0x000b24000c1e1500 */
[C---:B-----5:R-:W-:Y:S02]  /*142a0*/  IMAD.WIDE R16, R3.reuse, 0x2, R34 ;  /* 0x0000000203107825 */ /* 0x060fe400078e0222 */
[----:B------:R-:W5:Y:S02]  /*142b0*/  LDL.64 R34, [R1+0x748] ;  /* 0x0007480001227983 */ /* 0x000f640000100a00 */
[----:B--2---:R-:W-:-:S02]  /*142c0*/  IMAD.WIDE R30, R3, 0x2, R30 ;  /* 0x00000002031e7825 */ /* 0x004fc400078e021e */
[----:B------:R-:W2:Y:S04]  /*142d0*/  LDG.E.U16 R16, desc[UR8][R16.64] ;  /* 0x0000000810107981 */ /* 0x000ea8000c1e1500 */
[----:B-1----:R1:W2:Y:S02]  /*142e0*/  LDG.E.U16 R17, desc[UR8][R30.64] ;  /* 0x000000081e117981 */ /* 0x0022a4000c1e1500 */
[C---:B-1----:R-:W-:Y:S02]  /*142f0*/  IMAD.WIDE R30, R3.reuse, 0x2, R50 ;  /* 0x00000002031e7825 */ /* 0x042fe400078e0232 */
[----:B------:R-:W2:Y:S02]  /*14300*/  LDL.64 R50, [R1+0x7b8] ;  /* 0x0007b80001327983 */ /* 0x000ea40000100a00 */
[----:B------:R-:W-:-:S04]  /*14310*/  IMAD.WIDE R8, R3, 0x2, R8 ;  /* 0x0000000203087825 */ /* 0x000fc800078e0208 */
[C---:B------:R-:W-:Y:S02]  /*14320*/  IMAD.WIDE R10, R3.reuse, 0x2, R10 ;  /* 0x00000002030a7825 */ /* 0x040fe400078e020a */
[----:B------:R-:W3:Y:S02]  /*14330*/  LDG.E.U16 R9, desc[UR8][R8.64] ;  /* 0x0000000808097981 */ /* 0x000ee4000c1e1500 */
[C---:B------:R-:W-:Y:S02]  /*14340*/  IMAD.WIDE R20, R3.reuse, 0x2, R20 ;  /* 0x0000000203147825 */ /* 0x040fe400078e0214 */
[----:B------:R-:W3:Y:S02]  /*14350*/  LDG.E.U16 R10, desc[UR8][R10.64] ;  /* 0x000000080a0a7981 */ /* 0x000ee4000c1e1500 */
[----:B------:R-:W-:-:S04]  /*14360*/  IMAD.WIDE R18, R3, 0x2, R18 ;  /* 0x0000000203127825 */ /* 0x000fc800078e0212 */
[C---:B------:R-:W-:Y:S01]  /*14370*/  IMAD.WIDE R24, R3.reuse, 0x2, R24 ;  /* 0x0000000203187825 */ /* 0x040fe200078e0218 */
[----:B------:R1:W3:Y:S03]  /*14380*/  LDG.E.U16 R8, desc[UR8][R18.64] ;  /* 0x0000000812087981 */ /* 0x0002e6000c1e1500 */
[C---:B------:R-:W-:Y:S01]  /*14390*/  IMAD.WIDE R12, R3.reuse, 0x2, R12 ;  /* 0x00000002030c7825 */ /* 0x040fe200078e020c */
[----:B------:R0:W3:Y:S05]  /*143a0*/  LDG.E.U16 R11, desc[UR8][R20.64] ;  /* 0x00000008140b7981 */ /* 0x0000ea000c1e1500 */
[----:B------:R-:W3:Y:S01]  /*143b0*/  LDG.E.U16 R12, desc[UR8][R12.64] ;  /* 0x000000080c0c7981 */ /* 0x000ee2000c1e1500 */
[----:B-1----:R-:W-:-:S03]  /*143c0*/  IMAD.WIDE R18, R3, 0x2, R36 ;  /* 0x0000000203127825 */ /* 0x002fc600078e0224 */
[----:B------:R1:W3:Y:S01]  /*143d0*/  LDG.E.U16 R37, desc[UR8][R24.64] ;  /* 0x0000000818257981 */ /* 0x0002e2000c1e1500 */
[----:B0-----:R-:W-:-:S03]  /*143e0*/  IMAD.WIDE R20, R3, 0x2, R32 ;  /* 0x0000000203147825 */ /* 0x001fc600078e0220 */
[----:B------:R-:W3:Y:S01]  /*143f0*/  LDL.64 R32, [R1+0x6c0] ;  /* 0x0006c00001207983 */ /* 0x000ee20000100a00 */
[----:B------:R-:W-:-:S03]  /*14400*/  IMAD.WIDE R22, R3, 0x2, R22 ;  /* 0x0000000203167825 */ /* 0x000fc600078e0216 */
[----:B------:R0:W4:Y:S01]  /*14410*/  LDG.E.U16 R13, desc[UR8][R20.64] ;  /* 0x00000008140d7981 */ /* 0x000122000c1e1500 */
[----:B-1----:R-:W-:-:S03]  /*14420*/  IMAD.WIDE R24, R3, 0x2, R38 ;  /* 0x0000000203187825 */ /* 0x002fc600078e0226 */
[----:B------:R-:W4:Y:S01]  /*14430*/  LDL.64 R38, [R1+0x550] ;  /* 0x0005500001267983 */ /* 0x000f220000100a00 */
[----:B------:R-:W-:-:S03]  /*14440*/  IMAD.WIDE R28, R3, 0x2, R28 ;  /* 0x00000002031c7825 */ /* 0x000fc600078e021c */
[----:B------:R-:W4:Y:S01]  /*14450*/  LDG.E.U16 R22, desc[UR8][R22.64] ;  /* 0x0000000816167981 */ /* 0x000f22000c1e1500 */
[----:B0-----:R-:W-:-:S03]  /*14460*/  IMAD.WIDE R20, R3, 0x2, R40 ;  /* 0x0000000203147825 */ /* 0x001fc600078e0228 */
[----:B------:R-:W4:Y:S04]  /*14470*/  LDL.64 R40, [R1+0x5c0] ;  /* 0x0005c00001287983 */ /* 0x000f280000100a00 */
[----:B------:R0:W4:Y:S04]  /*14480*/  LDG.E.U16 R7, desc[UR8][R24.64] ;  /* 0x0000000818077981 */ /* 0x000128000c1e1500 */
[----:B------:R1:W4:Y:S04]  /*14490*/  LDG.E.U16 R23, desc[UR8][R28.64] ;  /* 0x000000081c177981 */ /* 0x000328000c1e1500 */
[----:B------:R-:W4:Y:S01]  /*144a0*/  LDG.E.U16 R19, desc[UR8][R18.64] ;  /* 0x0000000812137981 */ /* 0x000f22000c1e1500 */
[----:B0-----:R-:W-:-:S03]  /*144b0*/  IMAD.WIDE R24, R3, 0x2, R54 ;  /* 0x0000000203187825 */ /* 0x001fc600078e0236 */
[----:B------:R-:W4:Y:S01]  /*144c0*/  LDL.64 R54, [R1+0x638] ;  /* 0x0006380001367983 */ /* 0x000f220000100a00 */
[----:B-1----:R-:W-:-:S03]  /*144d0*/  IMAD.WIDE R28, R3, 0x2, R44 ;  /* 0x00000002031c7825 */ /* 0x002fc600078e022c */
[----:B------:R-:W4:Y:S04]  /*144e0*/  LDL.64 R44, [R1+0x830] ;  /* 0x00083000012c7983 */ /* 0x000f280000100a00 */
[----:B------:R-:W4:Y:S01]  /*144f0*/  LDG.E.U16 R28, desc[UR8][R28.64] ;  /* 0x000000081c1c7981 */ /* 0x000f22000c1e1500 */
[----:B------:R-:W-:-:S03]  /*14500*/  IMAD.WIDE R42, R3, 0x2, R42 ;  /* 0x00000002032a7825 */ /* 0x000fc600078e022a */
[----:B------:R0:W4:Y:S04]  /*14510*/  LDG.E.U16 R21, desc[UR8][R20.64] ;  /* 0x0000000814157981 */ /* 0x000128000c1e1500 */
[----:B------:R1:W4:Y:S01]  /*14520*/  LDG.E.U16 R29, desc[UR8][R30.64] ;  /* 0x000000081e1d7981 */ /* 0x000322000c1e1500 */
[C---:B------:R-:W-:Y:S01]  /*14530*/  IMAD.WIDE R46, R3.reuse, 0x2, R46 ;  /* 0x00000002032e7825 */ /* 0x040fe200078e022e */
[----:B0-----:R-:W0:Y:S02]  /*14540*/  LDC R20, c[0x0][0x3c4] ;  /* 0x0000f100ff147b82 */ /* 0x001e240000000800 */
[----:B------:R1:W4:Y:S01]  /*14550*/  LDG.E.U16 R31, desc[UR8][R24.64] ;  /* 0x00000008181f7981 */ /* 0x000322000c1e1500 */
[----:B------:R-:W-:-:S05]  /*14560*/  IMAD.WIDE R70, R3, 0x2, R62 ;  /* 0x0000000203467825 */ /* 0x000fca00078e023e */
[----:B-1----:R-:W1:Y:S01]  /*14570*/  LDC R30, c[0x0][0x3c4] ;  /* 0x0000f100ff1e7b82 */ /* 0x002e620000000800 */
[----:B------:R-:W4:Y:S01]  /*14580*/  LDL.64 R62, [R1+0x820] ;  /* 0x00082000013e7983 */ /* 0x000f220000100a00 */
[----:B------:R-:W-:Y:S02]  /*14590*/  IMAD.SHL.U32 R5, R5, 0x8, RZ ;  /* 0x0000000805057824 */ /* 0x000fe400078e00ff */
[C---:B------:R-:W-:Y:S01]  /*145a0*/  IMAD.WIDE R26, R3.reuse, 0x2, R26 ;  /* 0x00000002031a7825 */ /* 0x040fe200078e021a */
[----:B------:R-:W4:Y:S03]  /*145b0*/  LDG.E.U16 R70, desc[UR8][R70.64] ;  /* 0x0000000846467981 */ /* 0x000f26000c1e1500 */
[C---:B------:R-:W-:Y:S02]  /*145c0*/  IMAD.WIDE R24, R3.reuse, 0x2, R48 ;  /* 0x0000000203187825 */ /* 0x040fe400078e0230 */
[----:B------:R-:W4:Y:S04]  /*145d0*/  LDL.64 R48, [R1+0x6b0] ;  /* 0x0006b00001307983 */ /* 0x000f280000100a00 */
[----:B------:R-:W4:Y:S04]  /*145e0*/  LDG.E.U16 R25, desc[UR8][R24.64] ;  /* 0x0000000818197981 */ /* 0x000f28000c1e1500 */
[----:B------:R-:W4:Y:S04]  /*145f0*/  LDG.E.U16 R26, desc[UR8][R26.64] ;  /* 0x000000081a1a7981 */ /* 0x000f28000c1e1500 */
[----:B------:R-:W4:Y:S01]  /*14600*/  LDG.E.U16 R24, desc[UR8][R42.64] ;  /* 0x000000082a187981 */ /* 0x000f22000c1e1500 */
[----:B-----5:R-:W-:-:S05]  /*14610*/  IMAD.WIDE R34, R3, 0x2, R34 ;  /* 0x0000000203227825 */ /* 0x020fca00078e0222 */
[----:B------:R5:W4:Y:S02]  /*14620*/  LDG.E.U16 R18, desc[UR8][R34.64] ;  /* 0x0000000822127981 */ /* 0x000b24000c1e1500 */
[C---:B-----5:R-:W-:Y:S02]  /*14630*/  IMAD.WIDE R34, R3.reuse, 0x2, R60 ;  /* 0x0000000203227825 */ /* 0x060fe400078e023c */
[----:B------:R-:W5:Y:S04]  /*14640*/  LDL.64 R60, [R1+0x630] ;  /* 0x00063000013c7983 */ /* 0x000f680000100a00 */
[----:B------:R-:W5:Y:S01]  /*14650*/  LDG.E.U16 R34, desc[UR8][R34.64] ;  /* 0x0000000822227981 */ /* 0x000f62000c1e1500 */
[----:B--2---:R-:W-:-:S03]  /*14660*/  IMAD.WIDE R42, R3, 0x2, R50 ;  /* 0x00000002032a7825 */ /* 0x004fc600078e0232 */
[----:B------:R-:W2:Y:S04]  /*14670*/  LDL.64 R50, [R1+0x540] ;  /* 0x0005400001327983 */ /* 0x000ea80000100a00 */
[----:B------:R-:W2:Y:S01]  /*14680*/  LDG.E.U16 R42, desc[UR8][R42.64] ;  /* 0x000000082a2a7981 */ /* 0x000ea2000c1e1500 */
[----:B---3--:R-:W-:-:S06]  /*14690*/  IMAD.WIDE R32, R3, 0x2, R32 ;  /* 0x0000000203207825 */ /* 0x008fcc00078e0220 */
[----:B------:R-:W3:Y:S01]  /*146a0*/  LDG.E.U16 R32, desc[UR8][R32.64] ;  /* 0x0000000820207981 */ /* 0x000ee2000c1e1500 */
[----:B----4-:R-:W-:-:S05]  /*146b0*/  IMAD.WIDE R38, R3, 0x2, R38 ;  /* 0x0000000203267825 */ /* 0x010fca00078e0226 */
[----:B------:R4:W3:Y:S01]  /*146c0*/  LDG.E.U16 R36, desc[UR8][R38.64] ;  /* 0x0000000826247981 */ /* 0x0008e2000c1e1500 */
[----:B------:R-:W-:-:S05]  /*146d0*/  IMAD.WIDE R40, R3, 0x2, R40 ;  /* 0x0000000203287825 */ /* 0x000fca00078e0228 */
[----:B------:R0:W3:Y:S01]  /*146e0*/  LDG.E.U16 R33, desc[UR8][R40.64] ;  /* 0x0000000828217981 */ /* 0x0000e2000c1e1500 */
[----:B----4-:R-:W-:-:S03]  /*146f0*/  IMAD.WIDE R38, R3, 0x2, R52 ;  /* 0x0000000203267825 */ /* 0x010fc600078e0234 */
[----:B------:R-:W4:Y:S04]  /*14700*/  LDL.64 R52, [R1+0x548] ;  /* 0x0005480001347983 */ /* 0x000f280000100a00 */
[----:B------:R-:W3:Y:S01]  /*14710*/  LDG.E.U16 R38, desc[UR8][R38.64] ;  /* 0x0000000826267981 */ /* 0x000ee2000c1e1500 */
[----:B0-----:R-:W-:-:S03]  /*14720*/  IMAD.WIDE R40, R3, 0x2, R64 ;  /* 0x0000000203287825 */ /* 0x001fc600078e0240 */
[----:B------:R-:W3:Y:S01]  /*14730*/  LDL.64 R64, [R1+0x728] ;  /* 0x0007280001407983 */ /* 0x000ee20000100a00 */
[----:B------:R-:W-:-:S03]  /*14740*/  IMAD.WIDE R44, R3, 0x2, R44 ;  /* 0x00000002032c7825 */ /* 0x000fc600078e022c */
[----:B------:R0:W3:Y:S04]  /*14750*/  LDG.E.U16 R35, desc[UR8][R40.64] ;  /* 0x0000000828237981 */ /* 0x0000e8000c1e1500 */
[----:B------:R1:W3:Y:S04]  /*14760*/  LDG.E.U16 R39, desc[UR8][R46.64] ;  /* 0x000000082e277981 */ /* 0x0002e8000c1e1500 */
[----:B------:R1:W3:Y:S01]  /*14770*/  LDG.E.U16 R67, desc[UR8][R44.64] ;  /* 0x000000082c437981 */ /* 0x0002e2000c1e1500 */
[----:B0-----:R-:W-:-:S03]  /*14780*/  IMAD.WIDE R40, R3, 0x2, R56 ;  /* 0x0000000203287825 */ /* 0x001fc600078e0238 */
[----:B------:R-:W3:Y:S01]  /*14790*/  LDL.64 R56, [R1+0x828] ;  /* 0x0008280001387983 */ /* 0x000ee20000100a00 */
[----:B-1----:R-:W-:-:S03]  /*147a0*/  IMAD.WIDE R46, R3, 0x2, R54 ;  /* 0x00000002032e7825 */ /* 0x002fc600078e0236 */
[----:B------:R-:W3:Y:S01]  /*147b0*/  LDL.64 R54, [R1+0x7a8] ;  /* 0x0007a80001367983 */ /* 0x000ee20000100a00 */
[----:B------:R-:W-:-:S03]  /*147c0*/  IMAD.WIDE R44, R3, 0x2, R58 ;  /* 0x00000002032c7825 */ /* 0x000fc600078e023a */
[----:B------:R-:W3:Y:S04]  /*147d0*/  LDG.E.U16 R43, desc[UR8][R46.64] ;  /* 0x000000082e2b7981 */ /* 0x000ee8000c1e1500 */
[----:B------:R-:W3:Y:S04]  /*147e0*/  LDG.E.U16 R44, desc[UR8][R44.64] ;  /* 0x000000082c2c7981 */ /* 0x000ee8000c1e1500 */
[----:B------:R-:W3:Y:S01]  /*147f0*/  LDL.64 R58, [R1+0x4f0] ;  /* 0x0004f000013a7983 */ /* 0x000ee20000100a00 */
[----:B------:R-:W-:-:S03]  /*14800*/  IMAD.WIDE R72, R3, 0x2, R72 ;  /* 0x0000000203487825 */ /* 0x000fc600078e0248 */
[----:B------:R-:W3:Y:S01]  /*14810*/  LDG.E.U16 R40, desc[UR8][R40.64] ;  /* 0x0000000828287981 */ /* 0x000ee2000c1e1500 */
[----:B------:R-:W-:-:S03]  /*14820*/  IMAD.WIDE R48, R3, 0x2, R48 ;  /* 0x0000000203307825 */ /* 0x000fc600078e0230 */
[----:B------:R-:W3:Y:S04]  /*14830*/  LDG.E.U16 R72, desc[UR8][R72.64] ;  /* 0x0000000848487981 */ /* 0x000ee8000c1e1500 */
[----:B------:R0:W3:Y:S02]  /*14840*/  LDG.E.U16 R45, desc[UR8][R48.64] ;  /* 0x00000008302d7981 */ /* 0x0000e4000c1e1500 */
[C---:B0-----:R-:W-:Y:S02]  /*14850*/  IMAD.WIDE R48, R3.reuse, 0x2, R76 ;  /* 0x0000000203307825 */ /* 0x041fe400078e024c */
[----:B------:R-:W3:Y:S04]  /*14860*/  LDL.64 R76, [R1+0x628] ;  /* 0x00062800014c7983 */ /* 0x000ee80000100a00 */
[----:B------:R-:W3:Y:S01]  /*14870*/  LDG.E.U16 R48, desc[UR8][R48.64] ;  /* 0x0000000830307981 */ /* 0x000ee2000c1e1500 */
[----:B-----5:R-:W-:-:S03]  /*14880*/  IMAD.WIDE R46, R3, 0x2, R60 ;  /* 0x00000002032e7825 */ /* 0x020fc600078e023c */
[----:B------:R-:W5:Y:S04]  /*14890*/  LDL.64 R60, [R1+0x720] ;  /* 0x00072000013c7983 */ /* 0x000f680000100a00 */
[----:B------:R-:W5:Y:S01]  /*148a0*/  LDG.E.U16 R46, desc[UR8][R46.64] ;  /* 0x000000082e2e7981 */ /* 0x000f62000c1e1500 */
[----:B--2---:R-:W-:-:S05]  /*148b0*/  IMAD.WIDE R50, R3, 0x2, R50 ;  /* 0x0000000203327825 */ /* 0x004fca00078e0232 */
[----:B------:R0:W2:Y:S02]  /*148c0*/  LDG.E.U16 R49, desc[UR8][R50.64] ;  /* 0x0000000832317981 */ /* 0x0000a4000c1e1500 */
[C---:B0-----:R-:W-:Y:S02]  /*148d0*/  IMAD.WIDE R50, R3.reuse, 0x2, R74 ;  /* 0x0000000203327825 */ /* 0x041fe400078e024a */
[----:B------:R-:W2:Y:S02]  /*148e0*/  LDL.64 R74, [R1+0x5a0] ;  /* 0x0005a000014a7983 */ /* 0x000ea40000100a00 */
[----:B------:R-:W-:Y:S01]  /*148f0*/  IMAD R20, R20, 0x9, RZ ;  /* 0x0000000914147824 */ /* 0x000fe200078e02ff */
[----:B------:R-:W-:Y:S01]  /*14900*/  SHF.L.U32 R30, R30, 0x1, RZ ;  /* 0x000000011e1e7819 */ /* 0x000fe200000006ff */
[----:B------:R-:W2:Y:S01]  /*14910*/  LDG.E.U16 R50, desc[UR8][R50.64] ;  /* 0x0000000832327981 */ /* 0x000ea2000c1e1500 */
[----:B----4-:R-:W-:-:S05]  /*14920*/  IMAD.WIDE R52, R3, 0x2, R52 ;  /* 0x0000000203347825 */ /* 0x010fca00078e0234 */
[----:B------:R0:W4:Y:S02]  /*14930*/  LDG.E.U16 R47, desc[UR8][R52.64] ;  /* 0x00000008342f7981 */ /* 0x000124000c1e1500 */
[C---:B0-----:R-:W-:Y:S02]  /*14940*/  IMAD.WIDE R52, R3.reuse, 0x2, R62 ;  /* 0x0000000203347825 */ /* 0x041fe400078e023e */
[----:B------:R-:W4:Y:S04]  /*14950*/  LDL.64 R62, [R1+0x530] ;  /* 0x00053000013e7983 */ /* 0x000f280000100a00 */
[----:B------:R0:W4:Y:S01]  /*14960*/  LDG.E.U16 R83, desc[UR8][R52.64] ;  /* 0x0000000834537981 */ /* 0x000122000c1e1500 */
[----:B---3--:R-:W-:-:S04]  /*14970*/  IMAD.WIDE R56, R3, 0x2, R56 ;  /* 0x0000000203387825 */ /* 0x008fc800078e0238 */
[C---:B------:R-:W-:Y:S01]  /*14980*/  IMAD.WIDE R54, R3.reuse, 0x2, R54 ;  /* 0x0000000203367825 */ /* 0x040fe200078e0236 */
[----:B------:R-:W3:Y:S03]  /*14990*/  LDG.E.U16 R96, desc[UR8][R56.64] ;  /* 0x0000000838607981 */ /* 0x000ee6000c1e1500 */
[C---:B0-----:R-:W-:Y:S01]  /*149a0*/  IMAD.WIDE R52, R3.reuse, 0x2, R90 ;  /* 0x0000000203347825 */ /* 0x041fe200078e025a */
[----:B------:R0:W3:Y:S04]  /*149b0*/  LDG.E.U16 R82, desc[UR8][R54.64] ;  /* 0x0000000836527981 */ /* 0x0000e8000c1e1500 */
[----:B------:R-:W3:Y:S01]  /*149c0*/  LDL.64 R90, [R1+0x790] ;  /* 0x00079000015a7983 */ /* 0x000ee20000100a00 */
[----:B0-----:R-:W-:-:S03]  /*149d0*/  IMAD.WIDE R54, R3, 0x2, R80 ;  /* 0x0000000203367825 */ /* 0x001fc600078e0250 */
[----:B------:R0:W3:Y:S02]  /*149e0*/  LDG.E.U16 R81, desc[UR8][R52.64] ;  /* 0x0000000834517981 */ /* 0x0000e4000c1e1500 */
[C---:B0-----:R-:W-:Y:S02]  /*149f0*/  IMAD.WIDE R52, R3.reuse, 0x2, R78 ;  /* 0x0000000203347825 */ /* 0x041fe400078e024e */
[----:B------:R-:W3:Y:S02]  /*14a00*/  LDG.E.U16 R78, desc[UR8][R54.64] ;  /* 0x00000008364e7981 */ /* 0x000ee4000c1e1500 */
[----:B------:R-:W-:-:S05]  /*14a10*/  IMAD.WIDE R58, R3, 0x2, R58 ;  /* 0x00000002033a7825 */ /* 0x000fca00078e023a */
[----:B------:R0:W3:Y:S02]  /*14a20*/  LDG.E.U16 R97, desc[UR8][R58.64] ;  /* 0x000000083a617981 */ /* 0x0000e4000c1e1500 */
[C---:B0-----:R-:W-:Y:S02]  /*14a30*/  IMAD.WIDE R58, R3.reuse, 0x2, R64 ;  /* 0x00000002033a7825 */ /* 0x041fe400078e0240 */
[----:B------:R-:W3:Y:S02]  /*14a40*/  LDL.64 R64, [R1+0x810] ;  /* 0x0008100001407983 */ /* 0x000ee40000100a00 */
[C---:B------:R-:W-:Y:S02]  /*14a50*/  IMAD.WIDE R54, R3.reuse, 0x2, R86 ;  /* 0x0000000203367825 */ /* 0x040fe400078e0256 */
[----:B------:R-:W3:Y:S04]  /*14a60*/  LDL.64 R86, [R1+0x598] ;  /* 0x0005980001567983 */ /* 0x000ee80000100a00 */
[----:B------:R-:W3:Y:S04]  /*14a70*/  LDG.E.U16 R80, desc[UR8][R58.64] ;  /* 0x000000083a507981 */ /* 0x000ee8000c1e1500 */
[----:B------:R-:W3:Y:S01]  /*14a80*/  LDG.E.U16 R54, desc[UR8][R54.64] ;  /* 0x0000000836367981 */ /* 0x000ee2000c1e1500 */
[----:B-----5:R-:W-:-:S03]  /*14a90*/  IMAD.WIDE R56, R3, 0x2, R60 ;  /* 0x0000000203387825 */ /* 0x020fc600078e023c */
[----:B------:R-:W5:Y:S04]  /*14aa0*/  LDL.64 R60, [R1+0x818] ;  /* 0x00081800013c7983 */ /* 0x000f680000100a00 */
[----:B------:R0:W5:Y:S02]  /*14ab0*/  LDG.E.U16 R79, desc[UR8][R56.64] ;  /* 0x00000008384f7981 */ /* 0x000164000c1e1500 */
[C---:B0-----:R-:W-:Y:S02]  /*14ac0*/  IMAD.WIDE R56, R3.reuse, 0x2, R76 ;  /* 0x0000000203387825 */ /* 0x041fe400078e024c */
[----:B------:R0:W5:Y:S04]  /*14ad0*/  LDG.E.U16 R77, desc[UR8][R52.64] ;  /* 0x00000008344d7981 */ /* 0x000168000c1e1500 */
[----:B------:R2:W5:Y:S01]  /*14ae0*/  LDG.E.U16 R76, desc[UR8][R56.64] ;  /* 0x00000008384c7981 */ /* 0x000562000c1e1500 */
[----:B0-----:R-:W-:-:S03]  /*14af0*/  IMAD.WIDE R52, R3, 0x2, R88 ;  /* 0x0000000203347825 */ /* 0x001fc600078e0258 */
[----:B------:R-:W5:Y:S01]  /*14b00*/  LDL.64 R88, [R1+0x718] ;  /* 0x0007180001587983 */ /* 0x000f620000100a00 */
[----:B--2---:R-:W-:-:S03]  /*14b10*/  IMAD.WIDE R56, R3, 0x2, R74 ;  /* 0x0000000203387825 */ /* 0x004fc600078e024a */
[----:B------:R0:W2:Y:S04]  /*14b20*/  LDG.E.U16 R75, desc[UR8][R52.64] ;  /* 0x00000008344b7981 */ /* 0x0000a8000c1e1500 */
[----:B------:R1:W2:Y:S01]  /*14b30*/  LDG.E.U16 R74, desc[UR8][R56.64] ;  /* 0x00000008384a7981 */ /* 0x0002a2000c1e1500 */
[----:B0-----:R-:W-:-:S03]  /*14b40*/  IMAD.WIDE R52, R3, 0x2, R84 ;  /* 0x0000000203347825 */ /* 0x001fc600078e0254 */
[----:B------:R-:W2:Y:S01]  /*14b50*/  LDL.64 R84, [R1+0x618] ;  /* 0x0006180001547983 */ /* 0x000ea20000100a00 */
[----:B-1----:R-:W-:-:S03]  /*14b60*/  IMAD.WIDE R56, R5, 0x2, R200 ;  /* 0x0000000205387825 */ /* 0x002fc600078e02c8 */
[----:B------:R-:W2:Y:S01]  /*14b70*/  LDG.E.U16 R73, desc[UR8][R52.64] ;  /* 0x0000000834497981 */ /* 0x000ea2000c1e1500 */
[----:B------:R-:W-:-:S04]  /*14b80*/  IMAD.WIDE R58, R5, 0x2, R202 ;  /* 0x00000002053a7825 */ /* 0x000fc800078e02ca */
[----:B------:R-:W-:-:S04]  /*14b90*/  IMAD.WIDE R56, R3, 0x2, R56 ;  /* 0x0000000203387825 */ /* 0x000fc800078e0238 */
[C---:B------:R-:W-:Y:S01]  /*14ba0*/  IMAD.WIDE R58, R3.reuse, 0x2, R58 ;  /* 0x00000002033a7825 */ /* 0x040fe200078e023a */
[----:B------:R-:W2:Y:S04]  /*14bb0*/  LDG.E.U16 R5, desc[UR8][R56.64] ;  /* 0x0000000838057981 */ /* 0x000ea8000c1e1500 */
[----:B------:R0:W2:Y:S02]  /*14bc0*/  LDG.E.U16 R27, desc[UR8][R58.64] ;  /* 0x000000083a1b7981 */ /* 0x0000a4000c1e1500 */
[C---:B0-----:R-:W-:Y:S02]  /*14bd0*/  IMAD.WIDE R58, R3.reuse, 0x2, R100 ;  /* 0x00000002033a7825 */ /* 0x041fe400078e0264 */
[----:B------:R-:W2:Y:S02]  /*14be0*/  LDL.64 R100, [R1+0x788] ;  /* 0x0007880001647983 */ /* 0x000ea40000100a00 */
[----:B----4-:R-:W-:-:S05]  /*14bf0*/  IMAD.WIDE R62, R3, 0x2, R62 ;  /* 0x00000002033e7825 */ /* 0x010fca00078e023e */
[----:B------:R-:W4:Y:S01]  /*14c00*/  LDG.E.U16 R71, desc[UR8][R62.64] ;  /* 0x000000083e477981 */ /* 0x000f22000c1e1500 */
[----:B---3--:R-:W-:-:S03]  /*14c10*/  IMAD.WIDE R56, R3, 0x2, R90 ;  /* 0x0000000203387825 */ /* 0x008fc600078e025a */
[----:B------:R-:W3:Y:S04]  /*14c20*/  LDL.64 R90, [R1+0x590] ;  /* 0x00059000015a7983 */ /* 0x000ee80000100a00 */
[----:B------:R0:W4:Y:S02]  /*14c30*/  LDG.E.U16 R63, desc[UR8][R56.64] ;  /* 0x00000008383f7981 */ /* 0x000124000c1e1500 */
[C---:B0-----:R-:W-:Y:S02]  /*14c40*/  IMAD.WIDE R56, R3.reuse, 0x2, R92 ;  /* 0x0000000203387825 */ /* 0x041fe400078e025c */
[----:B------:R-:W4:Y:S02]  /*14c50*/  LDL.64 R92, [R1+0x4e0] ;  /* 0x0004e000015c7983 */ /* 0x000f240000100a00 */
[----:B------:R-:W-:-:S05]  /*14c60*/  IMAD.WIDE R52, R3, 0x2, R64 ;  /* 0x0000000203347825 */ /* 0x000fca00078e0240 */
[----:B------:R0:W4:Y:S02]  /*14c70*/  LDG.E.U16 R65, desc[UR8][R52.64] ;  /* 0x0000000834417981 */ /* 0x000124000c1e1500 */
[----:B0-----:R-:W-:Y:S02]  /*14c80*/  IMAD.WIDE R52, R3, 0x2, R102 ;  /* 0x0000000203347825 */ /* 0x001fe400078e0266 */
[----:B------:R-:W4:Y:S04]  /*14c90*/  LDL.64 R102, [R1+0x688] ;  /* 0x0006880001667983 */ /* 0x000f280000100a00 */
[----:B------:R0:W4:Y:S02]  /*14ca0*/  LDG.E.U16 R64, desc[UR8][R52.64] ;  /* 0x0000000834407981 */ /* 0x000124000c1e1500 */
[----:B0-----:R-:W-:-:S04]  /*14cb0*/  IMAD.WIDE R52, R20, 0x2, R202 ;  /* 0x0000000214347825 */ /* 0x001fc800078e02ca */
[----:B------:R-:W-:-:S05]  /*14cc0*/  IMAD.WIDE R52, R3, 0x2, R52 ;  /* 0x0000000203347825 */ /* 0x000fca00078e0234 */
[----:B------:R0:W4:Y:S02]  /*14cd0*/  LDG.E.U16 R20, desc[UR8][R52.64] ;  /* 0x0000000834147981 */ /* 0x000124000c1e1500 */
[----:B0-----:R-:W-:-:S05]  /*14ce0*/  IMAD.WIDE R52, R3, 0x2, R86 ;  /* 0x0000000203347825 */ /* 0x001fca00078e0256 */
[----:B------:R0:W4:Y:S02]  /*14cf0*/  LDG.E.U16 R41, desc[UR8][R52.64] ;  /* 0x0000000834297981 */ /* 0x000124000c1e1500 */
[C---:B0-----:R-:W-:Y:S02]  /*14d00*/  IMAD.WIDE R52, R3.reuse, 0x2, R108 ;  /* 0x0000000203347825 */ /* 0x041fe400078e026c */
[----:B------:R-:W4:Y:S02]  /*14d10*/  LDL.64 R108, [R1+0x600] ;  /* 0x00060000016c7983 */ /* 0x000f240000100a00 */
[C---:B-----5:R-:W-:Y:S02]  /*14d20*/  IMAD.WIDE R60, R3.reuse, 0x2, R60 ;  /* 0x00000002033c7825 */ /* 0x060fe400078e023c */
[----:B------:R-:W5:Y:S04]  /*14d30*/  LDG.E.U16 R53, desc[UR8][R52.64] ;  /* 0x0000000834357981 */ /* 0x000f68000c1e1500 */
[----:B------:R0:W5:Y:S02]  /*14d40*/  LDG.E.U16 R66, desc[UR8][R60.64] ;  /* 0x000000083c427981 */ /* 0x000164000c1e1500 */
[----:B0-----:R-:W-:-:S02]  /*14d50*/  IMAD.WIDE R60, R3, 0x2, R88 ;  /* 0x00000002033c7825 */ /* 0x001fc400078e0258 */
[----:B------:R-:W5:Y:S04]  /*14d60*/  LDL.64 R88, [R1+0x528] ;  /* 0x0005280001587983 */ /* 0x000f680000100a00 */
[----:B------:R-:W5:Y:S04]  /*14d70*/  LDG.E.U16 R62, desc[UR8][R60.64] ;  /* 0x000000083c3e7981 */ /* 0x000f68000c1e1500 */
[----:B------:R0:W5:Y:S04]  /*14d80*/  LDG.E.U16 R60, desc[UR8][R56.64] ;  /* 0x00000008383c7981 */ /* 0x000168000c1e1500 */
[----:B------:R1:W5:Y:S01]  /*14d90*/  LDG.E.U16 R61, desc[UR8][R58.64] ;  /* 0x000000083a3d7981 */ /* 0x000362000c1e1500 */
[----:B0-----:R-:W-:-:S03]  /*14da0*/  IMAD.WIDE R56, R3, 0x2, R94 ;  /* 0x0000000203387825 */ /* 0x001fc600078e025e */
[----:B------:R-:W5:Y:S01]  /*14db0*/  LDL.64 R94, [R1+0x680] ;  /* 0x00068000015e7983 */ /* 0x000f620000100a00 */
[----:B-1----:R-:W-:-:S03]  /*14dc0*/  IMAD.WIDE R58, R3, 0x2, R98 ;  /* 0x00000002033a7825 */ /* 0x002fc600078e0262 */
[----:B------:R-:W5:Y:S01]  /*14dd0*/  LDL.64 R98, [R1+0x780] ;  /* 0x0007800001627983 */ /* 0x000f620000100a00 */
[----:B--2---:R-:W-:-:S03]  /*14de0*/  IMAD.WIDE R84, R3, 0x2, R84 ;  /* 0x0000000203547825 */ /* 0x004fc600078e0254 */
[----:B------:R-:W2:Y:S04]  /*14df0*/  LDG.E.U16 R59, desc[UR8][R58.64] ;  /* 0x000000083a3b7981 */ /* 0x000ea8000c1e1500 */
[----:B------:R-:W2:Y:S04]  /*14e00*/  LDG.E.U16 R57, desc[UR8][R56.64] ;  /* 0x0000000838397981 */ /* 0x000ea8000c1e1500 */
[----:B------:R0:W2:Y:S02]  /*14e10*/  LDG.E.U16 R58, desc[UR8][R84.64] ;  /* 0x00000008543a7981 */ /* 0x0000a4000c1e1500 */
[----:B0-----:R-:W-:-:S02]  /*14e20*/  IMAD.WIDE R84, R3, 0x2, R106 ;  /* 0x0000000203547825 */ /* 0x001fc400078e026a */
[----:B------:R-:W2:Y:S02]  /*14e30*/  LDL.64 R106, [R1+0x588] ;  /* 0x00058800016a7983 */ /* 0x000ea40000100a00 */
[----:B------:R-:W-:Y:S02]  /*14e40*/  IMAD.WIDE R86, R30, 0x2, R200 ;  /* 0x000000021e567825 */ /* 0x000fe400078e02c8 */
[----:B------:R-:W2:Y:S02]  /*14e50*/  LDG.E.U16 R52, desc[UR8][R84.64] ;  /* 0x0000000854347981 */ /* 0x000ea4000c1e1500 */
[----:B---3--:R-:W-:-:S05]  /*14e60*/  IMAD.WIDE R90, R3, 0x2, R90 ;  /* 0x00000002035a7825 */ /* 0x008fca00078e025a */
[----:B------:R0:W3:Y:S02]  /*14e70*/  LDG.E.U16 R56, desc[UR8][R90.64] ;  /* 0x000000085a387981 */ /* 0x0000e4000c1e1500 */
[----:B0-----:R-:W-:-:S05]  /*14e80*/  IMAD.WIDE R90, R3, 0x2, R100 ;  /* 0x00000002035a7825 */ /* 0x001fca00078e0264 */
[----:B------:R-:W2:Y:S01]  /*14e90*/  LDG.E.U16 R100, desc[UR8][R90.64] ;  /* 0x000000085a647981 */ /* 0x000ea2000c1e1500 */
[----:B------:R-:W-:-:S04]  /*14ea0*/  IMAD.WIDE R86, R3, 0x2, R86 ;  /* 0x0000000203567825 */ /* 0x000fc800078e0256 */
[C---:B----4-:R-:W-:Y:S01]  /*14eb0*/  IMAD.WIDE R84, R3.reuse, 0x2, R92 ;  /* 0x0000000203547825 */ /* 0x050fe200078e025c */
[----:B------:R0:W4:Y:S04]  /*14ec0*/  LDG.E.U16 R30, desc[UR8][R86.64] ;  /* 0x00000008561e7981 */ /* 0x000128000c1e1500 */
[----:B------:R1:W3:Y:S04]  /*14ed0*/  LDG.E.U16 R51, desc[UR8][R84.64] ;  /* 0x0000000854337981 */ /* 0x0002e8000c1e1500 */
[----:B------:R-:W3:Y:S01]  /*14ee0*/  LDL.64 R92, [R1+0x580] ;  /* 0x00058000015c7983 */ /* 0x000ee20000100a00 */
[----:B0-----:R-:W-:-:S03]  /*14ef0*/  IMAD.WIDE R86, R3, 0x2, R116 ;  /* 0x0000000203567825 */ /* 0x001fc600078e0274 */
[----:B------:R-:W3:Y:S01]  /*14f00*/  LDL.64 R116, [R1+0x6f8] ;  /* 0x0006f80001747983 */ /* 0x000ee20000100a00 */
[----:B-----5:R-:W-:-:S05]  /*14f10*/  IMAD.WIDE R88, R3, 0x2, R88 ;  /* 0x0000000203587825 */ /* 0x020fca00078e0258 */
[----:B------:R0:W5:Y:S01]  /*14f20*/  LDG.E.U16 R55, desc[UR8][R88.64] ;  /* 0x0000000858377981 */ /* 0x000162000c1e1500 */
[C---:B------:R-:W-:Y:S02]  /*14f30*/  IMAD.WIDE R90, R3.reuse, 0x2, R94 ;  /* 0x00000002035a7825 */ /* 0x040fe400078e025e */
[----:B------:R-:W2:Y:S02]  /*14f40*/  LDC R94, c[0x0][0x3c4] ;  /* 0x0000f100ff5e7b82 */ /* 0x000ea40000000800 */
[C---:B-1----:R-:W-:Y:S02]  /*14f50*/  IMAD.WIDE R84, R3.reuse, 0x2, R98 ;  /* 0x0000000203547825 */ /* 0x042fe400078e0262 */
[----:B------:R1:W4:Y:S02]  /*14f60*/  LDG.E.U16 R98, desc[UR8][R86.64] ;  /* 0x0000000856627981 */ /* 0x000324000c1e1500 */
[C---:B0-----:R-:W-:Y:S02]  /*14f70*/  IMAD.WIDE R88, R3.reuse, 0x2, R114 ;  /* 0x0000000203587825 */ /* 0x041fe400078e0272 */
[----:B------:R-:W4:Y:S04]  /*14f80*/  LDL.64 R114, [R1+0x770] ;  /* 0x0007700001727983 */ /* 0x000f280000100a00 */
[----:B------:R0:W4:Y:S01]  /*14f90*/  LDG.E.U16 R99, desc[UR8][R88.64] ;  /* 0x0000000858637981 */ /* 0x000122000c1e1500 */
[----:B-1----:R-:W-:-:S03]  /*14fa0*/  IMAD.WIDE R86, R3, 0x2, R112 ;  /* 0x0000000203567825 */ /* 0x002fc600078e0270 */
[----:B------:R-:W4:Y:S04]  /*14fb0*/  LDL.64 R112, [R1+0x4d0] ;  /* 0x0004d00001707983 */ /* 0x000f280000100a00 */
[----:B------:R1:W5:Y:S01]  /*14fc0*/  LDG.E.U16 R101, desc[UR8][R84.64] ;  /* 0x0000000854657981 */ /* 0x000362000c1e1500 */
[----:B--2---:R-:W-:Y:S01]  /*14fd0*/  SHF.L.U32 R94, R94, 0x2, RZ ;  /* 0x000000025e5e7819 */ /* 0x004fe200000006ff */
[C---:B0-----:R-:W-:Y:S02]  /*14fe0*/  IMAD.WIDE R88, R3.reuse, 0x2, R102 ;  /* 0x0000000203587825 */ /* 0x041fe400078e0266 */
[----:B------:R0:W2:Y:S02]  /*14ff0*/  LDG.E.U16 R102, desc[UR8][R86.64] ;  /* 0x0000000856667981 */ /* 0x0000a4000c1e1500 */
[----:B-1----:R-:W-:-:S02]  /*15000*/  IMAD.WIDE R84, R3, 0x2, R104 ;  /* 0x0000000203547825 */ /* 0x002fc400078e0268 */
[----:B------:R1:W2:Y:S04]  /*15010*/  LDG.E.U16 R104, desc[UR8][R88.64] ;  /* 0x0000000858687981 */ /* 0x0002a8000c1e1500 */
[----:B------:R1:W2:Y:S01]  /*15020*/  LDG.E.U16 R105, desc[UR8][R90.64] ;  /* 0x000000085a697981 */ /* 0x0002a2000c1e1500 */
[----:B0-----:R-:W-:-:S03]  /*15030*/  IMAD.WIDE R86, R94, 0x2, R202 ;  /* 0x000000025e567825 */ /* 0x001fc600078e02ca */
[----:B------:R0:W2:Y:S01]  /*15040*/  LDG.E.U16 R103, desc[UR8][R84.64] ;  /* 0x0000000854677981 */ /* 0x0000a2000c1e1500 */
[----:B-1----:R-:W-:-:S04]  /*15050*/  IMAD.WIDE R88, R3, 0x2, R108 ;  /* 0x0000000203587825 */ /* 0x002fc800078e026c */
[----:B------:R-:W-:-:S04]  /*15060*/  IMAD.WIDE R86, R3, 0x2, R86 ;  /* 0x0000000203567825 */ /* 0x000fc800078e0256 */
[C---:B------:R-:W-:Y:S02]  /*15070*/  IMAD.WIDE R90, R3.reuse, 0x2, R106 ;  /* 0x00000002035a7825 */ /* 0x040fe400078e026a */
[----:B------:R1:W2:Y:S02]  /*15080*/  LDG.E.U16 R107, desc[UR8][R88.64] ;  /* 0x00000008586b7981 */ /* 0x0002a4000c1e1500 */
[C---:B0-----:R-:W-:Y:S02]  /*15090*/  IMAD.WIDE R84, R3.reuse, 0x2, R110 ;  /* 0x0000000203547825 */ /* 0x041fe400078e026e */
[----:B------:R0:W2:Y:S02]  /*150a0*/  LDG.E.U16 R110, desc[UR8][R86.64] ;  /* 0x00000008566e7981 */ /* 0x0000a4000c1e1500 */
[----:B------:R-:W-:Y:S02]  /*150b0*/  IMAD.WIDE R94, R94, 0x2, R200 ;  /* 0x000000025e5e7825 */ /* 0x000fe400078e02c8 */
[----:B------:R3:W2:Y:S02]  /*150c0*/  LDG.E.U16 R106, desc[UR8][R84.64] ;  /* 0x00000008546a7981 */ /* 0x0006a4000c1e1500 */
[----:B-1----:R-:W-:-:S02]  /*150d0*/  IMAD.WIDE R88, R3, 0x2, R120 ;  /* 0x0000000203587825 */ /* 0x002fc400078e0278 */
[----:B------:R-:W2:Y:S02]  /*150e0*/  LDL.64 R120, [R1+0x5f0] ;  /* 0x0005f00001787983 */ /* 0x000ea40000100a00 */
[C---:B0-----:R-:W-:Y:S02]  /*150f0*/  IMAD.WIDE R86, R3.reuse, 0x2, R134 ;  /* 0x0000000203567825 */ /* 0x041fe400078e0286 */
[----:B------:R-:W5:Y:S02]  /*15100*/  LDL.64 R134, [R1+0x578] ;  /* 0x0005780001867983 */ /* 0x000f640000100a00 */
[C---:B------:R-:W-:Y:S02]  /*15110*/  IMAD.WIDE R94, R3.reuse, 0x2, R94 ;  /* 0x00000002035e7825 */ /* 0x040fe400078e025e */
[----:B------:R-:W5:Y:S02]  /*15120*/  LDG.E.U16 R108, desc[UR8][R90.64] ;  /* 0x000000085a6c7981 */ /* 0x000f64000c1e1500 */
[----:B---3--:R-:W-:-:S02]  /*15130*/  IMAD.WIDE R84, R3, 0x2, R136 ;  /* 0x0000000203547825 */ /* 0x008fc400078e0288 */
[----:B------:R-:W3:Y:S04]  /*15140*/  LDG.E.U16 R94, desc[UR8][R94.64] ;  /* 0x000000085e5e7981 */ /* 0x000ee8000c1e1500 */
[----:B------:R0:W3:Y:S01]  /*15150*/  LDG.E.U16 R111, desc[UR8][R86.64] ;  /* 0x00000008566f7981 */ /* 0x0000e2000c1e1500 */
[----:B------:R-:W-:-:S03]  /*15160*/  IMAD.WIDE R92, R3, 0x2, R92 ;  /* 0x00000002035c7825 */ /* 0x000fc600078e025c */
[----:B------:R-:W3:Y:S04]  /*15170*/  LDL.64 R136, [R1+0x660] ;  /* 0x0006600001887983 */ /* 0x000ee80000100a00 */
[----:B------:R1:W3:Y:S01]  /*15180*/  LDG.E.U16 R95, desc[UR8][R84.64] ;  /* 0x00000008545f7981 */ /* 0x0002e2000c1e1500 */
[----:B0-----:R-:W-:-:S03]  /*15190*/  IMAD.WIDE R86, R3, 0x2, R126 ;  /* 0x0000000203567825 */ /* 0x001fc600078e027e */
[----:B------:R-:W3:Y:S04]  /*151a0*/  LDG.E.U16 R109, desc[UR8][R92.64] ;  /* 0x000000085c6d7981 */ /* 0x000ee8000c1e1500 */
[----:B------:R-:W3:Y:S01]  /*151b0*/  LDL.64 R126, [R1+0x508] ;  /* 0x00050800017e7983 */ /* 0x000ee20000100a00 */
[----:B-1----:R-:W-:-:S03]  /*151c0*/  IMAD.WIDE R84, R3, 0x2, R128 ;  /* 0x0000000203547825 */ /* 0x002fc600078e0280 */
[----:B------:R-:W3:Y:S04]  /*151d0*/  LDL.64 R128, [R1+0x570] ;  /* 0x0005700001807983 */ /* 0x000ee80000100a00 */
[----:B------:R-:W3:Y:S01]  /*151e0*/  LDL.64 R92, [R1+0x850] ;  /* 0x00085000015c7983 */ /* 0x000ee20000100a00 */
[----:B----4-:R-:W-:-:S03]  /*151f0*/  IMAD.WIDE R90, R3, 0x2, R112 ;  /* 0x00000002035a7825 */ /* 0x010fc600078e0270 */
[----:B------:R0:W4:Y:S04]  /*15200*/  LDG.E.U16 R112, desc[UR8][R88.64] ;  /* 0x0000000858707981 */ /* 0x000128000c1e1500 */
[----:B------:R1:W4:Y:S01]  /*15210*/  LDG.E.U16 R113, desc[UR8][R90.64] ;  /* 0x000000085a717981 */ /* 0x000322000c1e1500 */
[----:B0-----:R-:W-:-:S03]  /*15220*/  IMAD.WIDE R88, R3, 0x2, R124 ;  /* 0x0000000203587825 */ /* 0x001fc600078e027c */
[----:B------:R-:W4:Y:S01]  /*15230*/  LDL.64 R124, [R1+0x500] ;  /* 0x00050000017c7983 */ /* 0x000f220000100a00 */
[----:B-1----:R-:W-:-:S03]  /*15240*/  IMAD.WIDE R90, R3, 0x2, R114 ;  /* 0x00000002035a7825 */ /* 0x002fc600078e0272 */
[----:B------:R0:W4:Y:S04]  /*15250*/  LDG.E.U16 R114, desc[UR8][R84.64] ;  /* 0x0000000854727981 */ /* 0x000128000c1e1500 */
[----:B------:R1:W4:Y:S01]  /*15260*/  LDG.E.U16 R115, desc[UR8][R86.64] ;  /* 0x0000000856737981 */ /* 0x000322000c1e1500 */
[----:B0-----:R-:W-:-:S03]  /*15270*/  IMAD.WIDE R84, R3, 0x2, R116 ;  /* 0x0000000203547825 */ /* 0x001fc600078e0274 */
[----:B------:R0:W4:Y:S01]  /*15280*/  LDG.E.U16 R116, desc[UR8][R88.64] ;  /* 0x0000000858747981 */ /* 0x000122000c1e1500 */
[----:B-1----:R-:W-:-:S03]  /*15290*/  IMAD.WIDE R86, R3, 0x2, R118 ;  /* 0x0000000203567825 */ /* 0x002fc600078e0276 */
[----:B------:R1:W4:Y:S04]  /*152a0*/  LDG.E.U16 R118, desc[UR8][R84.64] ;  /* 0x0000000854767981 */ /* 0x000328000c1e1500 */
[----:B------:R2:W4:Y:S01]  /*152b0*/  LDG.E.U16 R119, desc[UR8][R86.64] ;  /* 0x0000000856777981 */ /* 0x000522000c1e1500 */
[----:B0-----:R-:W-:-:S03]  /*152c0*/  IMAD.WIDE R88, R3, 0x2, R130 ;  /* 0x0000000203587825 */ /* 0x001fc600078e0282 */
[----:B------:R-:W4:Y:S01]  /*152d0*/  LDL.64 R130, [R1+0x760] ;  /* 0x0007600001827983 */ /* 0x000f220000100a00 */
[----:B-1----:R-:W-:-:S03]  /*152e0*/  IMAD.WIDE R84, R3, 0x2, R132 ;  /* 0x0000000203547825 */ /* 0x002fc600078e0284 */
[----:B------:R-:W4:Y:S01]  /*152f0*/  LDL.64 R132, [R1+0x768] ;  /* 0x0007680001847983 */ /* 0x000f220000100a00 */
[----:B--2---:R-:W-:-:S03]  /*15300*/  IMAD.WIDE R86, R3, 0x2, R120 ;  /* 0x0000000203567825 */ /* 0x004fc600078e0278 */
[----:B------:R5:W2:Y:S04]  /*15310*/  LDG.E.U16 R120, desc[UR8][R84.64] ;  /* 0x0000000854787981 */ /* 0x000aa8000c1e1500 */
[----:B------:R0:W2:Y:S04]  /*15320*/  LDG.E.U16 R117, desc[UR8][R90.64] ;  /* 0x000000085a757981 */ /* 0x0000a8000c1e1500 */
[----:B------:R-:W2:Y:S01]  /*15330*/  LDG.E.U16 R121, desc[UR8][R88.64] ;  /* 0x0000000858797981 */ /* 0x000ea2000c1e1500 */
[----:B-----5:R-:W-:-:S03]  /*15340*/  IMAD.WIDE R84, R3, 0x2, R134 ;  /* 0x0000000203547825 */ /* 0x020fc600078e0286 */
[----:B------:R-:W5:Y:S01]  /*15350*/  LDL.64 R134, [R1+0x5e8] ;  /* 0x0005e80001867983 */ /* 0x000f620000100a00 */
[----:B0-----:R-:W-:-:S03]  /*15360*/  IMAD.WIDE R90, R3, 0x2, R122 ;  /* 0x00000002035a7825 */ /* 0x001fc600078e027a */
[----:B------:R3:W2:Y:S04]  /*15370*/  LDG.E.U16 R123, desc[UR8][R86.64] ;  /* 0x00000008567b7981 */ /* 0x0006a8000c1e1500 */
[----:B------:R4:W2:Y:S01]  /*15380*/  LDG.E.U16 R122, desc[UR8][R90.64] ;  /* 0x000000085a7a7981 */ /* 0x0008a2000c1e1500 */
[C---:B---3--:R-:W-:Y:S02]  /*15390*/  IMAD.WIDE R86, R3.reuse, 0x2, R128 ;  /* 0x0000000203567825 */ /* 0x048fe400078e0280 */
[----:B------:R-:W0:Y:S02]  /*153a0*/  LDC R128, c[0x0][0x3c4] ;  /* 0x0000f100ff807b82 */ /* 0x000e240000000800 */
[----:B------:R-:W-:-:S04]  /*153b0*/  IMAD.WIDE R88, R3, 0x2, R126 ;  /* 0x0000000203587825 */ /* 0x000fc800078e027e */
[C---:B------:R-:W-:Y:S01]  /*153c0*/  IMAD.WIDE R92, R3.reuse, 0x2, R92 ;  /* 0x00000002035c7825 */ /* 0x040fe200078e025c */
[----:B------:R-:W3:Y:S03]  /*153d0*/  LDG.E.U16 R126, desc[UR8][R88.64] ;  /* 0x00000008587e7981 */ /* 0x000ee6000c1e1500 */
[----:B0-----:R-:W-:Y:S02]  /*153e0*/  IMAD R128, R128, 0x7, RZ ;  /* 0x0000000780807824 */ /* 0x001fe400078e02ff */
[----:B----4-:R-:W-:Y:S02]  /*153f0*/  IMAD.WIDE R90, R3, 0x2, R124 ;  /* 0x00000002035a7825 */ /* 0x010fe400078e027c */
[----:B------:R0:W4:Y:S04]  /*15400*/  LDG.E.U16 R124, desc[UR8][R84.64] ;  /* 0x00000008547c7981 */ /* 0x000128000c1e1500 */
[----:B------:R-:W2:Y:S04]  /*15410*/  LDG.E.U16 R125, desc[UR8][R86.64] ;  /* 0x00000008567d7981 */ /* 0x000ea8000c1e1500 */
[----:B------:R1:W2:Y:S01]  /*15420*/  LDG.E.U16 R127, desc[UR8][R90.64] ;  /* 0x000000085a7f7981 */ /* 0x0002a2000c1e1500 */
[----:B0-----:R-:W-:-:S03]  /*15430*/  IMAD.WIDE R84, R128, 0x2, R200 ;  /* 0x0000000280547825 */ /* 0x001fc600078e02c8 */
[----:B------:R0:W2:Y:S01]  /*15440*/  LDG.E.U16 R128, desc[UR8][R92.64] ;  /* 0x000000085c807981 */ /* 0x0000a2000c1e1500 */
[----:B------:R-:W-:-:S04]  /*15450*/  IMAD.WIDE R84, R3, 0x2, R84 ;  /* 0x0000000203547825 */ /* 0x000fc800078e0254 */
[----:B-1----:R-:W-:-:S04]  /*15460*/  IMAD.WIDE R90, R3, 0x2, R154 ;  /* 0x00000002035a7825 */ /* 0x002fc800078e029a */
[----:B0-----:R-:W-:-:S04]  /*15470*/  IMAD.WIDE R92, R3, 0x2, R156 ;  /* 0x00000002035c7825 */ /* 0x001fc800078e029c */
[C---:B------:R-:W-:Y:S01]  /*15480*/  IMAD.WIDE R86, R3.reuse, 0x2, R130 ;  /* 0x0000000203567825 */ /* 0x040fe200078e0282 */
[----:B------:R-:W2:Y:S03]  /*15490*/  LDG.E.U16 R129, desc[UR8][R92.64] ;  /* 0x000000085c817981 */ /* 0x000ea6000c1e1500 */
[C---:B------:R-:W-:Y:S01]  /*154a0*/  IMAD.WIDE R88, R3.reuse, 0x2, R132 ;  /* 0x0000000203587825 */ /* 0x040fe200078e0284 */
[----:B------:R0:W2:Y:S04]  /*154b0*/  LDG.E.U16 R130, desc[UR8][R90.64] ;  /* 0x000000085a827981 */ /* 0x0000a8000c1e1500 */
[----:B------:R1:W2:Y:S04]  /*154c0*/  LDG.E.U16 R131, desc[UR8][R88.64] ;  /* 0x0000000858837981 */ /* 0x0002a8000c1e1500 */
[----:B------:R1:W2:Y:S01]  /*154d0*/  LDG.E.U16 R132, desc[UR8][R86.64] ;  /* 0x0000000856847981 */ /* 0x0002a2000c1e1500 */
[----:B0-----:R-:W-:-:S03]  /*154e0*/  IMAD.WIDE R90, R3, 0x2, R136 ;  /* 0x00000002035a7825 */ /* 0x001fc600078e0288 */
[----:B------:R0:W2:Y:S01]  /*154f0*/  LDG.E.U16 R133, desc[UR8][R84.64] ;  /* 0x0000000854857981 */ /* 0x0000a2000c1e1500 */
[----:B-1----:R-:W-:-:S03]  /*15500*/  IMAD.WIDE R88, R3, 0x2, R138 ;  /* 0x0000000203587825 */ /* 0x002fc600078e028a */
[----:B------:R-:W2:Y:S01]  /*15510*/  LDG.E.U16 R137, desc[UR8][R90.64] ;  /* 0x000000085a897981 */ /* 0x000ea2000c1e1500 */
[----:B------:R-:W-:-:S03]  /*15520*/  IMAD.WIDE R86, R3, 0x2, R150 ;  /* 0x0000000203567825 */ /* 0x000fc600078e0296 */
[----:B------:R1:W2:Y:S01]  /*15530*/  LDG.E.U16 R136, desc[UR8][R88.64] ;  /* 0x0000000858887981 */ /* 0x0002a2000c1e1500 */
[----:B0-----:R-:W-:-:S04]  /*15540*/  IMAD.WIDE R84, R3, 0x2, R152 ;  /* 0x0000000203547825 */ /* 0x001fc800078e0298 */
[C---:B-----5:R-:W-:Y:S02]  /*15550*/  IMAD.WIDE R92, R3.reuse, 0x2, R134 ;  /* 0x00000002035c7825 */ /* 0x060fe400078e0286 */
[----:B------:R0:W5:Y:S02]  /*15560*/  LDG.E.U16 R134, desc[UR8][R84.64] ;  /* 0x0000000854867981 */ /* 0x000164000c1e1500 */
[C---:B-1----:R-:W-:Y:S02]  /*15570*/  IMAD.WIDE R88, R3.reuse, 0x2, R144 ;  /* 0x0000000203587825 */ /* 0x042fe400078e0290 */
[----:B------:R1:W2:Y:S02]  /*15580*/  LDG.E.U16 R135, desc[UR8][R86.64] ;  /* 0x0000000856877981 */ /* 0x0002a4000c1e1500 */
[C---:B------:R-:W-:Y:S02]  /*15590*/  IMAD.WIDE R90, R3.reuse, 0x2, R142 ;  /* 0x00000002035a7825 */ /* 0x040fe400078e028e */
[----:B------:R1:W2:Y:S02]  /*155a0*/  LDG.E.U16 R138, desc[UR8][R92.64] ;  /* 0x000000085c8a7981 */ /* 0x0002a4000c1e1500 */
[----:B0-----:R-:W-:-:S02]  /*155b0*/  IMAD.WIDE R84, R3, 0x2, R148 ;  /* 0x0000000203547825 */ /* 0x001fc400078e0294 */
[----:B------:R-:W2:Y:S02]  /*155c0*/  LDG.E.U16 R88, desc[UR8][R88.64] ;  /* 0x0000000858587981 */ /* 0x000ea4000c1e1500 */
[C---:B-1----:R-:W-:Y:S02]  /*155d0*/  IMAD.WIDE R86, R3.reuse, 0x2, R146 ;  /* 0x0000000203567825 */ /* 0x042fe400078e0292 */
[----:B------:R0:W2:Y:S02]  /*155e0*/  LDG.E.U16 R84, desc[UR8][R84.64] ;  /* 0x0000000854547981 */ /* 0x0000a4000c1e1500 */
[----:B------:R-:W-:Y:S02]  /*155f0*/  IMAD.WIDE R92, R3, 0x2, R140 ;  /* 0x00000002035c7825 */ /* 0x000fe400078e028c */
[----:B------:R-:W2:Y:S04]  /*15600*/  LDG.E.U16 R86, desc[UR8][R86.64] ;  /* 0x0000000856567981 */ /* 0x000ea8000c1e1500 */
[----:B------:R-:W2:Y:S04]  /*15610*/  LDG.E.U16 R90, desc[UR8][R90.64] ;  /* 0x000000085a5a7981 */ /* 0x000ea8000c1e1500 */
[----:B------:R-:W2:Y:S01]  /*15620*/  LDG.E.U16 R92, desc[UR8][R92.64] ;  /* 0x000000085c5c7981 */ /* 0x000ea2000c1e1500 */
[----:B0-----:R-:W-:-:S02]  /*15630*/  LOP3.LUT R85, R204, 0x3f, RZ, 0xc0, !PT ;  /* 0x0000003fcc557812 */ /* 0x001fc400078ec0ff */
[----:B------:R-:W-:Y:S02]  /*15640*/  LOP3.LUT R212, R204, 0x40, RZ, 0xc0, !PT ;  /* 0x00000040ccd47812 */ /* 0x000fe400078ec0ff */
[----:B------:R-:W-:-:S04]  /*15650*/  SHF.L.U32 R139, R85, 0x1, RZ ;  /* 0x00000001558b7819 */ /* 0x000fc800000006ff */
[----:B------:R-:W-:-:S05]  /*15660*/  LEA R85, R212, R139, 0x7 ;  /* 0x0000008bd4557211 */ /* 0x000fca00078e38ff */
[----:B------:R0:W-:Y:S01]  /*15670*/  STS.U16 [R85+UR4+0x18000], R4 ;  /* 0x0180000455007988 */ /* 0x0001e20008000404 */
[----:B------:R-:W-:-:S03]  /*15680*/  LOP3.LUT P0, RZ, R204, 0x7f, RZ, 0xc0, !PT ;  /* 0x0000007fccff7812 */ /* 0x000fc6000780c0ff */
[----:B------:R1:W-:Y:S01]  /*15690*/  STS.U16 [R85+UR4+0x1c400], R5 ;  /* 0x01c4000555007988 */ /* 0x0003e20008000404 */
[----:B0-----:R-:W-:-:S03]  /*156a0*/  LOP3.LUT R4, R85, 0x10, RZ, 0x3c, !PT ;  /* 0x0000001055047812 */ /* 0x001fc600078e3cff */
[----:B------:R-:W-:Y:S01]  /*156b0*/  STS.U16 [R85+UR4+0x18400], R27 ;  /* 0x0184001b55007988 */ /* 0x000fe20008000404 */
[----:B-1----:R-:W-:-:S03]  /*156c0*/  LOP3.LUT R5, R85, 0x20, RZ, 0x3c, !PT ;  /* 0x0000002055057812 */ /* 0x002fc600078e3cff */
[----:B------:R-:W-:Y:S01]  /*156d0*/  STS.U16 [R85+UR4+0x1c000], R6 ;  /* 0x01c0000655007988 */ /* 0x000fe20008000404 */
[----:B------:R-:W-:-:S03]  /*156e0*/  UMOV UR72, 0x1 ;  /* 0x0000000100487882 */ /* 0x000fc60000000000 */
        /* <DEDUP_REMOVED lines=28> */
[----:B------:R-:W-:-:S04]  /*158b0*/  @!UP1 UIADD3 UR72, UPT, UPT, -UR72, 0x100000, URZ ;  /* 0x0010000048489890 */ /* 0x000fc8000fffe1ff */
[----:B------:R-:W-:Y:S02]  /*158c0*/  @!UP1 USHF.L.U32 UR73, UR72, 0xb, URZ ;  /* 0x0000000b48499899 */ /* 0x000fe400080006ff */
[----:B------:R-:W-:Y:S01]  /*158d0*/  @!UP1 USHF.L.U32 UR72, UR72, 0x1, URZ ;  /* 0x0000000148489899 */ /* 0x000fe200080006ff */
        /* <DEDUP_REMOVED lines=51> */
[----:B------:R-:W-:-:S03]  /*15c10*/  VOTEU.ALL UP3, P0 ;  /* 0x0000000000ff7886 */ /* 0x000fc60000060000 */
[----:B------:R1:W-:Y:S01]  /*15c20*/  STS.U16 [R4+UR4+0x18280], R52 ;  /* 0x0182803404007988 */ /* 0x0003e20008000404 */
[C---:B0-----:R-:W-:Y:S02]  /*15c30*/  LOP3.LUT R5, R85.reuse, 0x60, RZ, 0x3c, !PT ;  /* 0x0000006055057812 */ /* 0x041fe400078e3cff */
[----:B------:R-:W-:Y:S01]  /*15c40*/  LOP3.LUT R85, R85, 0x70, RZ, 0x3c, !PT ;  /* 0x0000007055557812 */ /* 0x000fe200078e3cff */
        /* <DEDUP_REMOVED lines=20> */
[----:B--2---:R1:W-:Y:S04]  /*15d90*/  STS.U16 [R5+UR4+0x1cb00], R117 ;  /* 0x01cb007505007988 */ /* 0x0043e80008000404 */
[----:B------:R1:W-:Y:S04]  /*15da0*/  STS.U16 [R5+UR4+0x18f00], R118 ;  /* 0x018f007605007988 */ /* 0x0003e80008000404 */
[----:B------:R1:W-:Y:S04]  /*15db0*/  STS.U16 [R5+UR4+0x1cf00], R119 ;  /* 0x01cf007705007988 */ /* 0x0003e80008000404 */
[----:B------:R1:W-:Y:S04]  /*15dc0*/  STS.U16 [R5+UR4+0x19300], R120 ;  /* 0x0193007805007988 */ /* 0x0003e80008000404 */
[----:B------:R1:W-:Y:S04]  /*15dd0*/  STS.U16 [R5+UR4+0x1d300], R121 ;  /* 0x01d3007905007988 */ /* 0x0003e80008000404 */
[----:B------:R1:W-:Y:S04]  /*15de0*/  STS.U16 [R5+UR4+0x19700], R122 ;  /* 0x0197007a05007988 */ /* 0x0003e80008000404 */
[----:B------:R1:W-:Y:S04]  /*15df0*/  STS.U16 [R5+UR4+0x1d700], R123 ;  /* 0x01d7007b05007988 */ /* 0x0003e80008000404 */
[----:B----4-:R1:W-:Y:S04]  /*15e00*/  STS.U16 [R5+UR4+0x19b00], R124 ;  /* 0x019b007c05007988 */ /* 0x0103e80008000404 */
[----:B------:R1:W-:Y:S04]  /*15e10*/  STS.U16 [R5+UR4+0x1db00], R125 ;  /* 0x01db007d05007988 */ /* 0x0003e80008000404 */
[----:B---3--:R1:W-:Y:S04]  /*15e20*/  STS.U16 [R5+UR4+0x19f00], R126 ;  /* 0x019f007e05007988 */ /* 0x0083e80008000404 */
[----:B------:R1:W-:Y:S04]  /*15e30*/  STS.U16 [R5+UR4+0x1df00], R127 ;  /* 0x01df007f05007988 */ /* 0x0003e80008000404 */
[----:B------:R1:W-:Y:S04]  /*15e40*/  STS.U16 [R85+UR4+0x1c380], R133 ;  /* 0x01c3808555007988 */ /* 0x0003e80008000404 */
[----:B------:R1:W-:Y:S04]  /*15e50*/  STS.U16 [R85+UR4+0x18380], R128 ;  /* 0x0183808055007988 */ /* 0x0003e80008000404 */
[----:B------:R1:W-:Y:S04]  /*15e60*/  STS.U16 [R85+UR4+0x18780], R129 ;  /* 0x0187808155007988 */ /* 0x0003e80008000404 */
[----:B------:R1:W-:Y:S04]  /*15e70*/  STS.U16 [R85+UR4+0x1c780], R130 ;  /* 0x01c7808255007988 */ /* 0x0003e80008000404 */
[----:B------:R1:W-:Y:S04]  /*15e80*/  STS.U16 [R85+UR4+0x18b80], R131 ;  /* 0x018b808355007988 */ /* 0x0003e80008000404 */
[----:B------:R1:W-:Y:S04]  /*15e90*/  STS.U16 [R85+UR4+0x1cb80], R132 ;  /* 0x01cb808455007988 */ /* 0x0003e80008000404 */
[----:B-----5:R1:W-:Y:S04]  /*15ea0*/  STS.U16 [R85+UR4+0x18f80], R134 ;  /* 0x018f808655007988 */ /* 0x0203e80008000404 */
        /* <DEDUP_REMOVED lines=12> */
[----:B0-----:R1:W0:Y:S02]  /*15f70*/  @!UP3 SYNCS.EXCH.64 URZ, [UR4+0x28010], UR72 ;  /* 0x0280104804ffb5b2 */ /* 0x0012240008000100 */
[----:B0-----:R-:W-:Y:S06]  /*15f80*/  BAR.SYNC.DEFER_BLOCKING 0x0 ;  /* 0x0000000000007b1d */ /* 0x001fec0000010000 */
[----:B-1----:R-:W-:Y:S05]  /*15f90*/  BRA.U UP2, `(.L_x_17) ;  /* 0x0000000102b47547 */ /* 0x002fea000b800000 */
[----:B------:R-:W2:Y:S04]  /*15fa0*/  LDL R89, [R1+0x498] ;  /* 0x0004980001597983 */ /* 0x000ea80000100800 */
[----:B------:R-:W3:Y:S01]  /*15fb0*/  LDL R87, [R1+0x49c] ;  /* 0x00049c0001577983 */ /* 0x000ee20000100800 */
[----:B------:R-:W-:Y:S02]  /*15fc0*/  MOV.SPILL R8, UR5 ;  /* 0x0000000500087c02 */ /* 0x000fe40009000f00 */
[----:B------:R-:W-:Y:S01]  /*15fd0*/  MOV.SPILL R9, UR4 ;  /* 0x0000000400097c02 */ /* 0x000fe20009000f00 */
[----:B------:R-:W4:Y:S01]  /*15fe0*/  LDL R10, [R1+0x868] ;  /* 0x00086800010a7983 */ /* 0x000f220000100800 */
[----:B------:R-:W-:-:S13]  /*15ff0*/  ELECT P0, URZ, PT ;  /* 0x0000000000ff782f */ /* 0x000fda0003800000 */
[----:B------:R-:W-:Y:S02]  /*16000*/  @P0 MOV R5, 0x40004040 ;  /* 0x4000404000050802 */ /* 0x000fe40000000f00 */
[----:B------:R-:W-:Y:S02]  /*16010*/  @P0 MOV R7, 0x40004040 ;  /* 0x4000404000070802 */ /* 0x000fe40000000f00 */
[----:B------:R-:W-:Y:S02]  /*16020*/  @P0 R2UR UR73, R5 ;  /* 0x00000000054902ca */ /* 0x000fe400000e0000 */
[----:B------:R-:W-:Y:S01]  /*16030*/  @P0 R2UR UR75, R7 ;  /* 0x00000000074b02ca */ /* 0x000fe200000e0000 */
[----:B------:R-:W-:Y:S01]  /*16040*/  IMAD.MOV.U32 R5, RZ, RZ, RZ ;  /* 0x000000ffff057224 */ /* 0x000fe200078e00ff */
[----:B------:R-:W-:Y:S01]  /*16050*/  UMOV UR4, 0x0 ;  /* 0x0000000000047882 */ /* 0x000fe20000000000 */
[----:B------:R-:W-:Y:S01]  /*16060*/  UMOV UR5, 0x8108010 ;  /* 0x0810801000057882 */ /* 0x000fe20000000000 */
[----:B--2---:R-:W-:-:S13]  /*16070*/  R2UR UR72, R89 ;  /* 0x00000000594872ca */ /* 0x004fda00000e0000 */
[----:B------:R-:W-:Y:S01]  /*16080*/  IMAD.U32 R4, RZ, RZ, UR72 ;  /* 0x00000048ff047e24 */ /* 0x000fe2000f8e00ff */
[----:B---3--:R-:W-:-:S13]  /*16090*/  R2UR UR72, R87 ;  /* 0x00000000574872ca */ /* 0x008fda00000e0000 */
[----:B------:R-:W-:Y:S02]  /*160a0*/  MOV R6, UR72 ;  /* 0x0000004800067c02 */ /* 0x000fe40008000f00 */
[----:B------:R-:W-:Y:S02]  /*160b0*/  @P0 R2UR UR72, R4 ;  /* 0x00000000044802ca */ /* 0x000fe400000e0000 */
[----:B------:R-:W-:Y:S02]  /*160c0*/  @P0 R2UR UR74, R6 ;  /* 0x00000000064a02ca */ /* 0x000fe400000e0000 */
[----:B----4-:R-:W-:-:S04]  /*160d0*/  IADD3 R4, PT, PT, R10, 0x28010, RZ ;  /* 0x000280100a047810 */ /* 0x010fc80007ffe0ff */
[----:B------:R-:W-:-:S07]  /*160e0*/  @P0 MOV R4, R4 ;  /* 0x0000000400040202 */ /* 0x000fce0000000f00 */
[----:B------:R0:W-:Y:S01]  /*160f0*/  UTCHMMA gdesc[UR72], gdesc[UR74], tmem[UR7], tmem[UR4], idesc[UR5], !UPT ;  /* 0x00ff044a480075ea */ /* 0x0001e2000f800007 */
[----:B------:R-:W-:Y:S01]  /*16100*/  @P0 R2UR UR77, R4 ;  /* 0x00000000044d02ca */ /* 0x000fe200000e0000 */
[----:B0-----:R-:W-:Y:S01]  /*16110*/  UMOV UR72, 0x0 ;  /* 0x0000000000487882 */ /* 0x001fe20000000000 */
[----:B------:R-:W-:Y:S01]  /*16120*/  UMOV UR73, 0x8108010 ;  /* 0x0810801000497882 */ /* 0x000fe20000000000 */
[----:B------:R-:W-:Y:S01]  /*16130*/  UMOV UR74, 0x0 ;  /* 0x00000000004a7882 */ /* 0x000fe20000000000 */
[----:B------:R-:W-:Y:S01]  /*16140*/  UMOV UR75, 0x8108010 ;  /* 0x08108010004b7882 */ /* 0x000fe20000000000 */
[----:B------:R0:W-:Y:S01]  /*16150*/  UTCHMMA gdesc[UR40], gdesc[UR10], tmem[UR7], tmem[UR72], idesc[UR73], UPT ;  /* 0x00ff480a280075ea */ /* 0x0001e2000b800007 */
        /* <DEDUP_REMOVED lines=14> */
[----:B------:R0:W-:Y:S01]  /*16240*/  UTCBAR [UR77], URZ ;  /* 0x000000ff4d0073e9 */ /* 0x0001e200080000ff */
[----:B------:R-:W-:-:S02]  /*16250*/  R2UR.FILL UR5, R8 ;  /* 0x00000000080572ca */ /* 0x000fc400004e0000 */
[----:B------:R-:W-:-:S15]  /*16260*/  R2UR.FILL UR4, R9 ;  /* 0x00000000090472ca */ /* 0x000fde00004e0000 */
.L_x_17:
[----:B------:R-:W1:Y:S02]  /*16270*/  SYNCS.PHASECHK.TRANS64.TRYWAIT P0, [UR4+0x28010], RZ ;  /* 0x028010ffff0075a7 */ /* 0x000e640008001104 */
[----:B-1----:R-:W-:Y:S05]  /*16280*/  @!P0 BRA `(.L_x_18) ;  /* 0x00000114005c8947 */ /* 0x002fea0003800000 */
.L_x_26:
[----:B------:R-:W-:Y:S01]  /*16290*/  BAR.SYNC.DEFER_BLOCKING 0x0 ;  /* 0x0000000000007b1d */ /* 0x000fe20000010000 */
[C---:B------:R-:W-:Y:S02]  /*162a0*/  IADD3 R112, P1, PT, R197.reuse, 0x80, RZ ;  /* 0x00000080c5707810 */ /* 0x040fe40007f3e0ff */
[C---:B------:R-:W-:Y:S02]  /*162b0*/  IADD3 R130, P2, PT, R197.reuse, 0x81, RZ ;  /* 0x00000081c5827810 */ /* 0x040fe40007f5e0ff */
[-C--:B------:R-:W-:Y:S01]  /*162c0*/  IADD3.X R143, PT, PT, RZ, R198.reuse, RZ, P1, !PT ;  /* 0x000000c6ff8f7210 */ /* 0x080fe20000ffe4ff */
[----:B0-----:R-:W0:Y:S01]  /*162d0*/  LDCU UR72, c[0x0][0x3a8] ;  /* 0x00007500ff4877ac */ /* 0x001e220008000800 */
[C---:B------:R-:W-:Y:S01]  /*162e0*/  IADD3 R94, P1, PT, R197.reuse, 0x84, RZ ;  /* 0x00000084c55e7810 */ /* 0x040fe20007f3e0ff */
[----:B------:R-:W0:Y:S01]  /*162f0*/  LDTM.x64 R4, tmem[UR6+0x100] ;  /* 0x00010006000479ee */ /* 0x000e220008340000 */
[C---:B------:R-:W-:Y:S02]  /*16300*/  IADD3 R107, P5, PT, R197.reuse, 0x82, RZ ;  /* 0x00000082c56b7810 */ /* 0x040fe40007fbe0ff */
[----:B------:R-:W-:Y:S01]  /*16310*/  IADD3.X R142, PT, PT, RZ, R198, RZ, P2, !PT ;  /* 0x000000c6ff8e7210 */ /* 0x000fe200017fe4ff */
[----:B------:R-:W-:Y:S01]  /*16320*/  IMAD.X R139, RZ, RZ, R198, P1 ;  /* 0x000000ffff8b7224 */ /* 0x000fe200008e06c6 */
[----:B------:R-:W-:-:S02]  /*16330*/  IADD3 R95, P2, PT, R197, 0x85, RZ ;  /* 0x00000085c55f7810 */ /* 0x000fc40007f5e0ff */
[-C--:B------:R-:W-:Y:S02]  /*16340*/  IADD3.X R141, PT, PT, RZ, R198.reuse, RZ, P5, !PT ;  /* 0x000000c6ff8d7210 */ /* 0x080fe40002ffe4ff */
[C---:B------:R-:W-:Y:S02]  /*16350*/  IADD3 R96, P5, PT, R197.reuse, 0x86, RZ ;  /* 0x00000086c5607810 */ /* 0x040fe40007fbe0ff */
[-C--:B------:R-:W-:Y:S02]  /*16360*/  IADD3.X R138, PT, PT, RZ, R198.reuse, RZ, P2, !PT ;  /* 0x000000c6ff8a7210 */ /* 0x080fe400017fe4ff */
[C---:B------:R-:W-:Y:S02]  /*16370*/  IADD3 R89, P2, PT, R197.reuse, 0x89, RZ ;  /* 0x00000089c5597810 */ /* 0x040fe40007f5e0ff */
[----:B------:R-:W-:Y:S02]  /*16380*/  IADD3.X R93, PT, PT, RZ, R198, RZ, P5, !PT ;  /* 0x000000c6ff5d7210 */ /* 0x000fe40002ffe4ff */
[----:B------:R-:W-:Y:S01]  /*16390*/  LOP3.LUT P6, RZ, R204, 0x7f, RZ, 0xc0, !PT ;  /* 0x0000007fccff7812 */ /* 0x000fe200078cc0ff */
[----:B------:R-:W-:Y:S01]  /*163a0*/  IMAD.X R88, RZ, RZ, R198, P2 ;  /* 0x000000ffff587224 */ /* 0x000fe200010e06c6 */
[----:B------:R-:W-:-:S02]  /*163b0*/  IADD3 R83, P2, PT, R197, 0x8d, RZ ;  /* 0x0000008dc5537810 */ /* 0x000fc40007f5e0ff */
[----:B------:R-:W-:Y:S01]  /*163c0*/  SHF.L.U32 R69, R69, 0x1f, RZ ;  /* 0x0000001f45457819 */ /* 0x000fe200000006ff */
[----:B0-----:R-:W-:Y:S01]  /*163d0*/  FMUL R73, R10, UR72 ;  /* 0x000000480a497c20 */ /* 0x001fe20008400000 */
[----:B------:R-:W-:Y:S01]  /*163e0*/  FMUL R104, R23, UR72 ;  /* 0x0000004817687c20 */ /* 0x000fe20008400000 */
[----:B------:R-:W-:Y:S01]  /*163f0*/  FMUL R10, R11, UR72 ;  /* 0x000000480b0a7c20 */ /* 0x000fe20008400000 */
[C---:B------:R-:W-:Y:S01]  /*16400*/  IADD3 R23, P4, PT, R197.reuse, 0x83, RZ ;  /* 0x00000083c5177810 */ /* 0x040fe20007f9e0ff */
[----:B------:R-:W-:Y:S01]  /*16410*/  FMUL R100, R22, UR72 ;  /* 0x0000004816647c20 */ /* 0x000fe20008400000 */
[----:B------:R-:W-:Y:S01]  /*16420*/  IADD3 R11, P0, PT, R197, 0xb5, RZ ;  /* 0x000000b5c50b7810 */ /* 0x000fe20007f1e0ff */
[----:B------:R-:W-:Y:S01]  /*16430*/  FMUL R98, R21, UR72 ;  /* 0x0000004815627c20 */ /* 0x000fe20008400000 */
[-C--:B------:R-:W-:Y:S01]  /*16440*/  IADD3.X R140, PT, PT, RZ, R198.reuse, RZ, P4, !PT ;  /* 0x000000c6ff8c7210 */ /* 0x080fe200027fe4ff */
[----:B------:R-:W-:Y:S01]  /*16450*/  FMUL R70, R27, UR72 ;  /* 0x000000481b467c20 */ /* 0x000fe20008400000 */
[----:B------:R-:W-:Y:S01]  /*16460*/  ISETP.GT.U32.AND P3, PT, R11, R219, PT ;  /* 0x000000db0b00720c */ /* 0x000fe20003f64070 */
[----:B------:R-:W-:Y:S01]  /*16470*/  FMUL R72, R12, UR72 ;  /* 0x000000480c487c20 */ /* 0x000fe20008400000 */
[C---:B------:R-:W-:Y:S01]  /*16480*/  IADD3 R22, P4, PT, R197.reuse, 0x87, RZ ;  /* 0x00000087c5167810 */ /* 0x040fe20007f9e0ff */
[----:B------:R-:W-:Y:S01]  /*16490*/  FMUL R71, R14, UR72 ;  /* 0x000000480e477c20 */ /* 0x000fe20008400000 */
[----:B------:R-:W-:Y:S01]  /*164a0*/  IADD3 R11, P1, PT, R197, 0x88, RZ ;  /* 0x00000088c50b7810 */ /* 0x000fe20007f3e0ff */
[----:B------:R-:W-:Y:S01]  /*164b0*/  FMUL R14, R16, UR72 ;  /* 0x00000048100e7c20 */ /* 0x000fe20008400000 */
[-C--:B------:R-:W-:Y:S01]  /*164c0*/  IADD3.X R92, PT, PT, RZ, R198.reuse, RZ, P4, !PT ;  /* 0x000000c6ff5c7210 */ /* 0x080fe200027fe4ff */
[----:B------:R-:W-:Y:S01]  /*164d0*/  FMUL R12, R65, UR72 ;  /* 0x00000048410c7c20 */ /* 0x000fe20008400000 */
[----:B------:R-:W-:Y:S01]  /*164e0*/  IADD3 R86, P4, PT, R197, 0x8b, RZ ;  /* 0x0000008bc5567810 */ /* 0x000fe20007f9e0ff */
[----:B------:R-:W-:Y:S01]  /*164f0*/  FMUL R75, R8, UR72 ;  /* 0x00000048084b7c20 */ /* 0x000fe20008400000 */
[-C--:B------:R-:W-:Y:S01]  /*16500*/  IADD3.X R91, PT, PT, RZ, R198.reuse, RZ, P1, !PT ;  /* 0x000000c6ff5b7210 */ /* 0x080fe20000ffe4ff */
[----:B------:R-:W-:Y:S01]  /*16510*/  FMUL R16, R17, UR72 ;  /* 0x0000004811107c20 */ /* 0x000fe20008400000 */
[----:B------:R-:W-:Y:S01]  /*16520*/  IADD3 R21, P5, PT, R197, 0x8a, RZ ;  /* 0x0000008ac5157810 */ /* 0x000fe20007fbe0ff */
[----:B------:R-:W-:Y:S01]  /*16530*/  FMUL R74, R9, UR72 ;  /* 0x00000048094a7c20 */ /* 0x000fe20008400000 */
[----:B------:R-:W-:Y:S01]  /*16540*/  IADD3 R27, P1, PT, R197, 0x8c, RZ ;  /* 0x0000008cc51b7810 */ /* 0x000fe20007f3e0ff */
[----:B------:R-:W-:Y:S01]  /*16550*/  FMUL R8, R13, UR72 ;  /* 0x000000480d087c20 */ /* 0x000fe20008400000 */
[-C--:B------:R-:W-:Y:S01]  /*16560*/  IADD3.X R85, PT, PT, RZ, R198.reuse, RZ, P4, !PT ;  /* 0x000000c6ff557210 */ /* 0x080fe200027fe4ff */
[----:B------:R-:W-:Y:S01]  /*16570*/  FMUL R13, R15, UR72 ;  /* 0x000000480f0d7c20 */ /* 0x000fe20008400000 */
[-C--:B------:R-:W-:Y:S01]  /*16580*/  IADD3.X R87, PT, PT, RZ, R198.reuse, RZ, P5, !PT ;  /* 0x000000c6ff577210 */ /* 0x080fe20002ffe4ff */
[----:B------:R-:W-:Y:S01]  /*16590*/  FMUL R9, R64, UR72 ;  /* 0x0000004840097c20 */ /* 0x000fe20008400000 */
[C---:B------:R-:W-:Y:S01]  /*165a0*/  IADD3 R101, P4, PT, R197.reuse, 0x8f, RZ ;  /* 0x0000008fc5657810 */ /* 0x040fe20007f9e0ff */
[----:B------:R-:W-:Y:S01]  /*165b0*/  FMUL R15, R66, UR72 ;  /* 0x00000048420f7c20 */ /* 0x000fe20008400000 */
[-C--:B------:R-:W-:Y:S01]  /*165c0*/  IADD3.X R65, PT, PT, RZ, R198.reuse, RZ, P1, !PT ;  /* 0x000000c6ff417210 */ /* 0x080fe20000ffe4ff */
[----:B------:R-:W-:Y:S01]  /*165d0*/  FMUL R106, R24, UR72 ;  /* 0x00000048186a7c20 */ /* 0x000fe20008400000 */
[----:B------:R-:W-:Y:S01]  /*165e0*/  IADD3 R17, P5, PT, R197, 0x8e, RZ ;  /* 0x0000008ec5117810 */ /* 0x000fe20007fbe0ff */
[----:B------:R-:W-:Y:S01]  /*165f0*/  FMUL R24, R63, UR72 ;  /* 0x000000483f187c20 */ /* 0x000fe20008400000 */
[C---:B------:R-:W-:Y:S01]  /*16600*/  IADD3 R109, P1, PT, R197.reuse, 0x90, RZ ;  /* 0x00000090c56d7810 */ /* 0x040fe20007f3e0ff */
[----:B------:R-:W-:Y:S01]  /*16610*/  FMUL R90, R18, UR72 ;  /* 0x00000048125a7c20 */ /* 0x000fe20008400000 */
[-C--:B------:R-:W-:Y:S01]  /*16620*/  IADD3.X R64, PT, PT, RZ, R198.reuse, RZ, P2, !PT ;  /* 0x000000c6ff407210 */ /* 0x080fe200017fe4ff */
[--C-:B------:R-:W-:Y:S01]  /*16630*/  IMAD.X R63, RZ, RZ, R198.reuse, P5 ;  /* 0x000000ffff3f7224 */ /* 0x100fe200028e06c6 */
[----:B------:R-:W-:Y:S01]  /*16640*/  IADD3 R103, P2, PT, R197, 0x91, RZ ;  /* 0x00000091c5677810 */ /* 0x000fe20007f5e0ff */
[----:B------:R-:W-:Y:S01]  /*16650*/  FMUL R18, R67, UR72 ;  /* 0x0000004843127c20 */ /* 0x000fe20008400000 */
[-C--:B------:R-:W-:Y:S01]  /*16660*/  IADD3.X R66, PT, PT, RZ, R198.reuse, RZ, P4, !PT ;  /* 0x000000c6ff427210 */ /* 0x080fe200027fe4ff */
[----:B------:R-:W-:Y:S01]  /*16670*/  FMUL R5, R5, UR72 ;  /* 0x0000004805057c20 */ /* 0x000fe20008400000 */
[C---:B------:R-:W-:Y:S01]  /*16680*/  IADD3 R117, P4, PT, R197.reuse, 0x93, RZ ;  /* 0x00000093c5757810 */ /* 0x040fe20007f9e0ff */
[----:B------:R-:W-:Y:S01]  /*16690*/  FMUL R6, R6, UR72 ;  /* 0x0000004806067c20 */ /* 0x000fe20008400000 */
[-C--:B------:R-:W-:Y:S01]  /*166a0*/  IADD3.X R153, PT, PT, RZ, R198.reuse, RZ, P1, !PT ;  /* 0x000000c6ff997210 */ /* 0x080fe20000ffe4ff */
[----:B------:R-:W-:Y:S01]  /*166b0*/  FMUL R4, R4, UR72 ;  /* 0x0000004804047c20 */ /* 0x000fe20008400000 */
[C---:B------:R-:W-:Y:S01]  /*166c0*/  IADD3 R108, P1, PT, R197.reuse, 0x94, RZ ;  /* 0x00000094c56c7810 */ /* 0x040fe20007f3e0ff */
[--C-:B------:R-:W-:Y:S01]  /*166d0*/  IMAD.X R152, RZ, RZ, R198.reuse, P4 ;  /* 0x000000ffff987224 */ /* 0x100fe200020e06c6 */
        /* <DEDUP_REMOVED lines=22> */
[-C--:B------:R-:W-:Y:S01]  /*16840*/  IADD3.X R155, PT, PT, RZ, R198.reuse, RZ, P5, !PT ;  /* 0x000000c6ff9b7210 */ /* 0x080fe20002ffe4ff */
[----:B------:R-:W-:Y:S01]  /*16850*/  FMUL R32, R32, UR72 ;  /* 0x0000004820207c20 */ /* 0x000fe20008400000 */
[----:B------:R-:W-:Y:S01]  /*16860*/  IADD3 R113, P4, PT, R197, 0x9b, RZ ;  /* 0x0000009bc5717810 */ /* 0x000fe20007f9e0ff */
        /* <DEDUP_REMOVED lines=19> */
[----:B------:R-:W-:Y:S01]  /*169a0*/  IADD3 R110, P1, PT, R197, 0xa0, RZ ;  /* 0x000000a0c56e7810 */ /* 0x000fe20007f3e0ff */
[----:B------:R-:W-:Y:S01]  /*169b0*/  FMUL R41, R41, UR72 ;  /* 0x0000004829297c20 */ /* 0x000fe20008400000 */
[----:B------:R-:W-:Y:S01]  /*169c0*/  IADD3 R105, P2, PT, R197, 0xa1, RZ ;  /* 0x000000a1c5697810 */ /* 0x000fe20007f5e0ff */
[----:B------:R-:W-:Y:S01]  /*169d0*/  FMUL R43, R43, UR72 ;  /* 0x000000482b2b7c20 */ /* 0x000fe20008400000 */
[-C--:B------:R-:W-:Y:S01]  /*169e0*/  IADD3.X R67, PT, PT, RZ, R198.reuse, RZ, P4, !PT ;  /* 0x000000c6ff437210 */ /* 0x080fe200027fe4ff */
[----:B------:R-:W0:Y:S01]  /*169f0*/  @!P6 SYNCS.CCTL.IV [UR4+0x28010] ;  /* 0x02801000ff00e9b1 */ /* 0x000e220008000004 */
[-C--:B------:R-:W-:Y:S01]  /*16a00*/  IADD3.X R148, PT, PT, RZ, R198.reuse, RZ, P5, !PT ;  /* 0x000000c6ff947210 */ /* 0x080fe20002ffe4ff */
[----:B------:R-:W-:Y:S01]  /*16a10*/  NOP ;  /* 0x0000000000007918 */ /* 0x000fe20000000000 */
[----:B------:R-:W-:Y:S01]  /*16a20*/  IADD3 R124, P4, PT, R197, 0xa3, RZ ;  /* 0x000000a3c57c7810 */ /* 0x000fe20007f9e0ff */
[----:B------:R-:W-:Y:S01]  /*16a30*/  FMUL R46, R46, UR72 ;  /* 0x000000482e2e7c20 */ /* 0x000fe20008400000 */
[-C--:B------:R-:W-:Y:S01]  /*16a40*/  IADD3.X R169, PT, PT, RZ, R198.reuse, RZ, P1, !PT ;  /* 0x000000c6ffa97210 */ /* 0x080fe20000ffe4ff */
[----:B------:R-:W-:Y:S01]  /*16a50*/  FMUL R45, R45, UR72 ;  /* 0x000000482d2d7c20 */ /* 0x000fe20008400000 */
[C---:B------:R-:W-:Y:S01]  /*16a60*/  IADD3 R136, P5, PT, R197.reuse, 0xa2, RZ ;  /* 0x000000a2c5887810 */ /* 0x040fe20007fbe0ff */
[----:B0-----:R-:W0:Y:S01]  /*16a70*/  SYNCS.PHASECHK.TRANS64.TRYWAIT P6, [R68+URZ], R69 ;  /* 0x00000045440075a7 */ /* 0x001e2200080c11ff */
        /* <DEDUP_REMOVED lines=28> */
[C---:B------:R-:W-:Y:S01]  /*16c40*/  IADD3 R134, P5, PT, R197.reuse, 0xaa, RZ ;  /* 0x000000aac5867810 */ /* 0x040fe20007fbe0ff */
[----:B------:R-:W-:Y:S01]  /*16c50*/  FMUL R60, R60, UR72 ;  /* 0x000000483c3c7c20 */ /* 0x000fe20008400000 */
[-C--:B------:R-:W-:Y:S01]  /*16c60*/  IADD3.X R162, PT, PT, RZ, R198.reuse, RZ, P2, !PT ;  /* 0x000000c6ffa27210 */ /* 0x080fe200017fe4ff */
[----:B------:R-:W-:Y:S01]  /*16c70*/  IMAD.X R165, RZ, RZ, R198, P1 ;  /* 0x000000ffffa57224 */ /* 0x000fe200008e06c6 */
[----:B------:R-:W-:Y:S01]  /*16c80*/  IADD3 R127, P2, PT, R197, 0xad, RZ ;  /* 0x000000adc57f7810 */ /* 0x000fe20007f5e0ff */
[----:B------:R-:W-:Y:S01]  /*16c90*/  FMUL R53, R53, UR72 ;  /* 0x0000004835357c20 */ /* 0x000fe20008400000 */
[-C--:B------:R-:W-:Y:S01]  /*16ca0*/  IADD3.X R160, PT, PT, RZ, R198.reuse, RZ, P4, !PT ;  /* 0x000000c6ffa07210 */ /* 0x080fe200027fe4ff */
[----:B------:R-:W-:Y:S01]  /*16cb0*/  FMUL R61, R61, UR72 ;  /* 0x000000483d3d7c20 */ /* 0x000fe20008400000 */
[----:B------:R-:W-:Y:S01]  /*16cc0*/  IADD3.X R159, PT, PT, RZ, R198, RZ, P5, !PT ;  /* 0x000000c6ff9f7210 */ /* 0x000fe20002ffe4ff */
[----:B------:R-:W-:Y:S01]  /*16cd0*/  FMUL R62, R62, UR72 ;  /* 0x000000483e3e7c20 */ /* 0x000fe20008400000 */
[----:B------:R-:W-:-:S02]  /*16ce0*/  IADD3 R122, P4, PT, R197, 0xaf, RZ ;  /* 0x000000afc57a7810 */ /* 0x000fc40007f9e0ff */
[C---:B------:R-:W-:Y:S02]  /*16cf0*/  IADD3 R135, P5, PT, R197.reuse, 0xae, RZ ;  /* 0x000000aec5877810 */ /* 0x040fe40007fbe0ff */
[C---:B------:R-:W-:Y:S02]  /*16d00*/  IADD3 R76, P1, PT, R197.reuse, 0xb0, RZ ;  /* 0x000000b0c54c7810 */ /* 0x040fe40007f3e0ff */
[-C--:B------:R-:W-:Y:S02]  /*16d10*/  IADD3.X R166, PT, PT, RZ, R198.reuse, RZ, P2, !PT ;  /* 0x000000c6ffa67210 */ /* 0x080fe400017fe4ff */
[C---:B------:R-:W-:Y:S02]  /*16d20*/  IADD3 R84, P2, PT, R197.reuse, 0xb1, RZ ;  /* 0x000000b1c5547810 */ /* 0x040fe40007f5e0ff */
[-C--:B------:R-:W-:Y:S02]  /*16d30*/  IADD3.X R164, PT, PT, RZ, R198.reuse, RZ, P4, !PT ;  /* 0x000000c6ffa47210 */ /* 0x080fe400027fe4ff */
[----:B------:R-:W-:Y:S01]  /*16d40*/  IADD3.X R163, PT, PT, RZ, R198, RZ, P5, !PT ;  /* 0x000000c6ffa37210 */ /* 0x000fe20002ffe4ff */
[----:B------:R-:W-:Y:S01]  /*16d50*/  IMAD.X R79, RZ, RZ, R198, P2 ;  /* 0x000000ffff4f7224 */ /* 0x000fe200010e06c6 */
[----:B------:R-:W-:-:S02]  /*16d60*/  IADD3 R81, P4, PT, R197, 0xb4, RZ ;  /* 0x000000b4c5517810 */ /* 0x000fc40007f9e0ff */
[-C--:B------:R-:W-:Y:S02]  /*16d70*/  IADD3.X R80, PT, PT, RZ, R198.reuse, RZ, P1, !PT ;  /* 0x000000c6ff507210 */ /* 0x080fe40000ffe4ff */
[C---:B------:R-:W-:Y:S02]  /*16d80*/  IADD3 R78, P5, PT, R197.reuse, 0xb2, RZ ;  /* 0x000000b2c54e7810 */ /* 0x040fe40007fbe0ff */
[----:B------:R-:W-:Y:S02]  /*16d90*/  IADD3 R77, P1, PT, R197, 0xb3, RZ ;  /* 0x000000b3c54d7810 */ /* 0x000fe40007f3e0ff */
[----:B------:R-:W-:Y:S02]  /*16da0*/  ISETP.GT.U32.AND P2, PT, R81, R219, PT ;  /* 0x000000db5100720c */ /* 0x000fe40003f44070 */
[-C--:B------:R-:W-:Y:S02]  /*16db0*/  IADD3.X R82, PT, PT, RZ, R198.reuse, RZ, P5, !PT ;  /* 0x000000c6ff527210 */ /* 0x080fe40002ffe4ff */
[----:B------:R-:W-:-:S02]  /*16dc0*/  IADD3.X R81, PT, PT, RZ, R198, RZ, P1, !PT ;  /* 0x000000c6ff517210 */ /* 0x000fc40000ffe4ff */
[C---:B------:R-:W-:Y:S02]  /*16dd0*/  IADD3 R116, P5, PT, R197.reuse, 0xb7, RZ ;  /* 0x000000b7c5747810 */ /* 0x040fe40007fbe0ff */
[C---:B------:R-:W-:Y:S02]  /*16de0*/  IADD3 R183, P1, PT, R197.reuse, 0xb6, RZ ;  /* 0x000000b6c5b77810 */ /* 0x040fe40007f3e0ff */
[-C--:B------:R-:W-:Y:S02]  /*16df0*/  IADD3.X R191, PT, PT, RZ, R198.reuse, RZ, P4, !PT ;  /* 0x000000c6ffbf7210 */ /* 0x080fe400027fe4ff */
[----:B------:R-:W-:Y:S01]  /*16e00*/  ISETP.GT.U32.AND P4, PT, R116, R219, PT ;  /* 0x000000db7400720c */ /* 0x000fe20003f84070 */
[----:B------:R-:W-:Y:S01]  /*16e10*/  IMAD.X R189, RZ, RZ, R198, P1 ;  /* 0x000000ffffbd7224 */ /* 0x000fe200008e06c6 */
[----:B------:R-:W-:Y:S02]  /*16e20*/  IADD3.X R192, PT, PT, RZ, R198, RZ, P0, !PT ;  /* 0x000000c6ffc07210 */ /* 0x000fe400007fe4ff */
[----:B------:R-:W-:-:S02]  /*16e30*/  IADD3 R116, P0, PT, R197, 0xb8, RZ ;  /* 0x000000b8c5747810 */ /* 0x000fc40007f1e0ff */
[C---:B------:R-:W-:Y:S02]  /*16e40*/  IADD3 R175, P1, PT, R197.reuse, 0xb9, RZ ;  /* 0x000000b9c5af7810 */ /* 0x040fe40007f3e0ff */
[-C--:B------:R-:W-:Y:S02]  /*16e50*/  IADD3.X R190, PT, PT, RZ, R198.reuse, RZ, P5, !PT ;  /* 0x000000c6ffbe7210 */ /* 0x080fe40002ffe4ff */
[C---:B------:R-:W-:Y:S02]  /*16e60*/  IADD3 R176, P5, PT, R197.reuse, 0xba, RZ ;  /* 0x000000bac5b07810 */ /* 0x040fe40007fbe0ff */
[-C--:B------:R-:W-:Y:S02]  /*16e70*/  IADD3.X R177, PT, PT, RZ, R198.reuse, RZ, P0, !PT ;  /* 0x000000c6ffb17210 */ /* 0x080fe400007fe4ff */
[----:B------:R-:W-:Y:S02]  /*16e80*/  IADD3 R178, P0, PT, R197, 0xbb, RZ ;  /* 0x000000bbc5b27810 */ /* 0x000fe40007f1e0ff */
[----:B------:R-:W-:-:S02]  /*16e90*/  IADD3.X R179, PT, PT, RZ, R198, RZ, P1, !PT ;  /* 0x000000c6ffb37210 */ /* 0x000fc40000ffe4ff */
[C---:B------:R-:W-:Y:S01]  /*16ea0*/  IADD3 R187, P1, PT, R197.reuse, 0xbc, RZ ;  /* 0x000000bcc5bb7810 */ /* 0x040fe20007f3e0ff */
[----:B------:R-:W-:Y:S01]  /*16eb0*/  IMAD.X R181, RZ, RZ, R198, P0 ;  /* 0x000000ffffb57224 */ /* 0x000fe200000e06c6 */
[-C--:B------:R-:W-:Y:S02]  /*16ec0*/  IADD3.X R180, PT, PT, RZ, R198.reuse, RZ, P5, !PT ;  /* 0x000000c6ffb47210 */ /* 0x080fe40002ffe4ff */
[C---:B------:R-:W-:Y:S02]  /*16ed0*/  IADD3 R188, P5, PT, R197.reuse, 0xbd, RZ ;  /* 0x000000bdc5bc7810 */ /* 0x040fe40007fbe0ff */
[----:B------:R-:W-:Y:S02]  /*16ee0*/  IADD3.X R182, PT, PT, RZ, R198, RZ, P1, !PT ;  /* 0x000000c6ffb67210 */ /* 0x000fe40000ffe4ff */
[----:B------:R-:W-:Y:S02]  /*16ef0*/  IADD3 R185, P0, PT, R197, 0xbe, RZ ;  /* 0x000000bec5b97810 */ /* 0x000fe40007f1e0ff */
[----:B------:R-:W-:-:S02]  /*16f00*/  ISETP.GT.U32.AND P1, PT, R183, R219, PT ;  /* 0x000000dbb700720c */ /* 0x000fc40003f24070 */
[-C--:B------:R-:W-:Y:S02]  /*16f10*/  IADD3.X R183, PT, PT, RZ, R198.reuse, RZ, P5, !PT ;  /* 0x000000c6ffb77210 */ /* 0x080fe40002ffe4ff */
[----:B------:R-:W-:Y:S02]  /*16f20*/  IADD3 R186, P5, PT, R197, 0xbf, RZ ;  /* 0x000000bfc5ba7810 */ /* 0x000fe40007fbe0ff */
[-C--:B------:R-:W-:Y:S02]  /*16f30*/  IADD3.X R184, PT, PT, RZ, R198.reuse, RZ, P0, !PT ;  /* 0x000000c6ffb87210 */ /* 0x080fe400007fe4ff */
[----:B------:R-:W-:Y:S02]  /*16f40*/  ISETP.GT.U32.AND.EX P3, PT, R192, RZ, PT, P3 ;  /* 0x000000ffc000720c */ /* 0x000fe40003f64130 */
[----:B------:R-:W-:Y:S02]  /*16f50*/  ISETP.GT.U32.AND P0, PT, R84, R219, PT ;  /* 0x000000db5400720c */ /* 0x000fe40003f04070 */
[----:B------:R-:W-:-:S02]  /*16f60*/  IADD3.X R84, PT, PT, RZ, R198, RZ, P5, !PT ;  /* 0x000000c6ff547210 */ /* 0x000fc40002ffe4ff */
[----:B------:R-:W-:Y:S02]  /*16f70*/  ISETP.GT.U32.AND.EX P2, PT, R191, RZ, PT, P2 ;  /* 0x000000ffbf00720c */ /* 0x000fe40003f44120 */
[-C--:B------:R-:W-:Y:S02]  /*16f80*/  ISETP.GT.U32.AND P5, PT, R76, R219.reuse, PT ;  /* 0x000000db4c00720c */ /* 0x080fe40003fa4070 */
[----:B------:R-:W-:Y:S02]  /*16f90*/  SEL R76, RZ, 0x4, !P3 ;  /* 0x00000004ff4c7807 */ /* 0x000fe40005800000 */
[----:B------:R-:W-:Y:S02]  /*16fa0*/  ISETP.GT.U32.AND.EX P4, PT, R190, RZ, PT, P4 ;  /* 0x000000ffbe00720c */ /* 0x000fe40003f84140 */
[----:B------:R-:W-:Y:S02]  /*16fb0*/  ISETP.GT.U32.AND P3, PT, R77, R219, PT ;  /* 0x000000db4d00720c */ /* 0x000fe40003f64070 */
[----:B------:R-:W-:-:S02]  /*16fc0*/  SEL R77, RZ, 0x7fff8, !P2 ;  /* 0x0007fff8ff4d7807 */ /* 0x000fc40005000000 */
[----:B------:R-:W-:Y:S02]  /*16fd0*/  ISETP.GT.U32.AND.EX P1, PT, R189, RZ, PT, P1 ;  /* 0x000000ffbd00720c */ /* 0x000fe40003f24110 */
[-C--:B------:R-:W-:Y:S02]  /*16fe0*/  ISETP.GT.U32.AND P2, PT, R78, R219.reuse, PT ;  /* 0x000000db4e00720c */ /* 0x080fe40003f44070 */
[----:B------:R-:W-:Y:S02]  /*16ff0*/  SEL R78, RZ, 0x1, !P4 ;  /* 0x00000001ff4e7807 */ /* 0x000fe40006000000 */
[----:B------:R-:W-:Y:S02]  /*17000*/  ISETP.GT.U32.AND.EX P5, PT, R80, RZ, PT, P5 ;  /* 0x000000ff5000720c */ /* 0x000fe40003fa4150 */
[----:B------:R-:W-:Y:S02]  /*17010*/  ISETP.GT.U32.AND P4, PT, R188, R219, PT ;  /* 0x000000dbbc00720c */ /* 0x000fe40003f84070 */
[----:B------:R-:W-:-:S02]  /*17020*/  ISETP.GT.U32.AND.EX P0, PT, R79, RZ, PT, P0 ;  /* 0x000000ff4f00720c */ /* 0x000fc40003f04100 */
[----:B------:R-:W-:Y:S02]  /*17030*/  ISETP.GT.U32.AND.EX P3, PT, R81, RZ, PT, P3 ;  /* 0x000000ff5100720c */ /* 0x000fe40003f64130 */
[----:B------:R-:W-:Y:S02]  /*17040*/  SEL R79, RZ, 0x1fffe, !P1 ;  /* 0x0001fffeff4f7807 */ /* 0x000fe40004800000 */
[-C--:B------:R-:W-:Y:S02]  /*17050*/  ISETP.GT.U32.AND P1, PT, R187, R219.reuse, PT ;  /* 0x000000dbbb00720c */ /* 0x080fe40003f24070 */
[----:B------:R-:W-:Y:S01]  /*17060*/  ISETP.GT.U32.AND.EX P2, PT, R82, RZ, PT, P2 ;  /* 0x000000ff5200720c */ /* 0x000fe20003f44120 */
[----:B------:R-:W-:Y:S01]  /*17070*/  IMAD.IADD R78, R78, 0x1, R79 ;  /* 0x000000014e4e7824 */ /* 0x000fe200078e024f */
[----:B------:R-:W-:Y:S02]  /*17080*/  SEL R81, RZ, 0x7fff8, !P5 ;  /* 0x0007fff8ff517807 */ /* 0x000fe40006800000 */
[----:B------:R-:W-:-:S02]  /*17090*/  ISETP.GT.U32.AND P5, PT, R185, R219, PT ;  /* 0x000000dbb900720c */ /* 0x000fc40003fa4070 */
[----:B------:R-:W-:Y:S02]  /*170a0*/  SEL R82, RZ, 0x1, !P3 ;  /* 0x00000001ff527807 */ /* 0x000fe40005800000 */
[----:B------:R-:W-:Y:S02]  /*170b0*/  ISETP.GT.U32.AND.EX P4, PT, R183, RZ, PT, P4 ;  /* 0x000000ffb700720c */ /* 0x000fe40003f84140 */
[-C--:B------:R-:W-:Y:S02]  /*170c0*/  ISETP.GT.U32.AND P3, PT, R175, R219.reuse, PT ;  /* 0x000000dbaf00720c */ /* 0x080fe40003f64070 */
[----:B------:R-:W-:Y:S02]  /*170d0*/  SEL R175, RZ, 0x1fffe, !P2 ;  /* 0x0001fffeffaf7807 */ /* 0x000fe40005000000 */
[----:B------:R-:W-:Y:S02]  /*170e0*/  ISETP.GT.U32.AND.EX P1, PT, R182, RZ, PT, P1 ;  /* 0x000000ffb600720c */ /* 0x000fe40003f24110 */
        /* <DEDUP_REMOVED lines=45> */
[-C--:B------:R-:W-:Y:S01]  /*173c0*/  ISETP.GT.U32.AND P2, PT, R125, R219.reuse, PT ;  /* 0x000000db7d00720c */ /* 0x080fe20003f44070 */
[----:B------:R-:W-:Y:S01]  /*173d0*/  IMAD.IADD R122, R122, 0x1, R135 ;  /* 0x000000017a7a7824 */ /* 0x000fe200078e0287 */
        /* <DEDUP_REMOVED lines=40> */
[-C--:B------:R-:W-:Y:S02]  /*17660*/  ISETP.GT.U32.AND P3, PT, R115, R219.reuse, PT ;  /* 0x000000db7300720c */ /* 0x080fe40003f64070 */
[----:B------:R-:W-:Y:S02]  /*17670*/  ISETP.GT.U32.AND.EX P4, PT, R151, RZ, PT, P4 ;  /* 0x000000ff9700720c */ /* 0x000fe40003f84140 */
[----:B------:R-:W-:Y:S02]  /*17680*/  SEL R115, RZ, 0x1, !P2 ;  /* 0x00000001ff737807 */ /* 0x000fe40005000000 */
[----:B------:R-:W-:Y:S02]  /*17690*/  ISETP.GT.U32.AND P2, PT, R118, R219, PT ;  /* 0x000000db7600720c */ /* 0x000fe40003f44070 */
[----:B------:R-:W-:-:S02]  /*176a0*/  ISETP.GT.U32.AND.EX P1, PT, R150, RZ, PT, P1 ;  /* 0x000000ff9600720c */ /* 0x000fc40003f24110 */
        /* <DEDUP_REMOVED lines=20> */
[----:B------:R-:W-:Y:S02]  /*177f0*/  SEL R130, RZ, 0x1fffe, !P2 ;  /* 0x0001fffeff827807 */ /* 0x000fe40005000000 */
[----:B------:R-:W-:Y:S02]  /*17800*/  ISETP.GT.U32.AND P2, PT, R107, R219, PT ;  /* 0x000000db6b00720c */ /* 0x000fe40003f44070 */
[----:B------:R-:W-:Y:S02]  /*17810*/  ISETP.GT.U32.AND.EX P5, PT, R142, RZ, PT, P5 ;  /* 0x000000ff8e00720c */ /* 0x000fe40003fa4150 */
[----:B------:R-:W-:-:S02]  /*17820*/  ISETP.GT.U32.AND.EX P2, PT, R141, RZ, PT, P2 ;  /* 0x000000ff8d00720c */ /* 0x000fc40003f44120 */
[----:B------:R-:W-:Y:S02]  /*17830*/  FSEL R5, R5, -INF , !P5 ;  /* 0xff80000005057808 */ /* 0x000fe40006800000 */
[-C--:B------:R-:W-:Y:S02]  /*17840*/  ISETP.GT.U32.AND P5, PT, R94, R219.reuse, PT ;  /* 0x000000db5e00720c */ /* 0x080fe40003fa4070 */
[----:B------:R-:W-:Y:S02]  /*17850*/  FSEL R6, R6, -INF , !P2 ;  /* 0xff80000006067808 */ /* 0x000fe40005000000 */
[----:B------:R-:W-:Y:S02]  /*17860*/  ISETP.GT.U32.AND.EX P1, PT, R143, RZ, PT, P1 ;  /* 0x000000ff8f00720c */ /* 0x000fe40003f24110 */
[----:B------:R-:W-:Y:S02]  /*17870*/  ISETP.GT.U32.AND P2, PT, R95, R219, PT ;  /* 0x000000db5f00720c */ /* 0x000fe40003f44070 */
[----:B------:R-:W-:-:S02]  /*17880*/  ISETP.GT.U32.AND.EX P5, PT, R139, RZ, PT, P5 ;  /* 0x000000ff8b00720c */ /* 0x000fc40003fa4150 */
[----:B------:R-:W-:Y:S02]  /*17890*/  FSEL R4, R4, -INF , !P1 ;  /* 0xff80000004047808 */ /* 0x000fe40004800000 */
[----:B------:R-:W-:Y:S02]  /*178a0*/  ISETP.GT.U32.AND.EX P2, PT, R138, RZ, PT, P2 ;  /* 0x000000ff8a00720c */ /* 0x000fe40003f44120 */
[-C--:B------:R-:W-:Y:S02]  /*178b0*/  ISETP.GT.U32.AND P1, PT, R23, R219.reuse, PT ;  /* 0x000000db1700720c */ /* 0x080fe40003f24070 */
[----:B------:R-:W-:Y:S02]  /*178c0*/  FSEL R23, R75, -INF , !P5 ;  /* 0xff8000004b177808 */ /* 0x000fe40006800000 */
[----:B------:R-:W-:Y:S02]  /*178d0*/  ISETP.GT.U32.AND P5, PT, R22, R219, PT ;  /* 0x000000db1600720c */ /* 0x000fe40003fa4070 */
[----:B------:R-:W-:-:S02]  /*178e0*/  FSEL R22, R74, -INF , !P2 ;  /* 0xff8000004a167808 */ /* 0x000fc40005000000 */
[-C--:B------:R-:W-:Y:S02]  /*178f0*/  ISETP.GT.U32.AND P2, PT, R11, R219.reuse, PT ;  /* 0x000000db0b00720c */ /* 0x080fe40003f44070 */
[----:B------:R-:W-:Y:S02]  /*17900*/  ISETP.GT.U32.AND.EX P5, PT, R92, RZ, PT, P5 ;  /* 0x000000ff5c00720c */ /* 0x000fe40003fa4150 */
[----:B------:R-:W-:Y:S02]  /*17910*/  ISETP.GT.U32.AND.EX P2, PT, R91, RZ, PT, P2 ;  /* 0x000000ff5b00720c */ /* 0x000fe40003f44120 */
[----:B------:R-:W-:Y:S02]  /*17920*/  FSEL R10, R10, -INF , !P5 ;  /* 0xff8000000a0a7808 */ /* 0x000fe40006800000 */
[----:B------:R-:W-:Y:S02]  /*17930*/  ISETP.GT.U32.AND P5, PT, R21, R219, PT ;  /* 0x000000db1500720c */ /* 0x000fe40003fa4070 */
[----:B------:R-:W-:-:S02]  /*17940*/  ISETP.GT.U32.AND.EX P3, PT, R67, RZ, PT, P3 ;  /* 0x000000ff4300720c */ /* 0x000fc40003f64130 */
[----:B------:R-:W-:Y:S02]  /*17950*/  FSEL R21, R72, -INF , !P2 ;  /* 0xff80000048157808 */ /* 0x000fe40005000000 */
[-C--:B------:R-:W-:Y:S02]  /*17960*/  ISETP.GT.U32.AND P2, PT, R86, R219.reuse, PT ;  /* 0x000000db5600720c */ /* 0x080fe40003f44070 */
[----:B------:R-:W-:Y:S02]  /*17970*/  SEL R80, RZ, 0x4, !P0 ;  /* 0x00000004ff507807 */ /* 0x000fe40004000000 */
[----:B------:R-:W-:Y:S02]  /*17980*/  ISETP.GT.U32.AND.EX P4, PT, R66, RZ, PT, P4 ;  /* 0x000000ff4200720c */ /* 0x000fe40003f84140 */
[----:B------:R-:W-:Y:S02]  /*17990*/  ISETP.GT.U32.AND P0, PT, R186, R219, PT ;  /* 0x000000dbba00720c */ /* 0x000fe40003f04070 */
[----:B------:R-:W-:-:S02]  /*179a0*/  SEL R66, RZ, 0x1, !P3 ;  /* 0x00000001ff427807 */ /* 0x000fc40005800000 */
[----:B------:R-:W-:Y:S02]  /*179b0*/  ISETP.GT.U32.AND.EX P2, PT, R85, RZ, PT, P2 ;  /* 0x000000ff5500720c */ /* 0x000fe40003f44120 */
[----:B------:R-:W-:Y:S01]  /*179c0*/  ISETP.GT.U32.AND.EX P0, PT, R84, RZ, PT, P0 ;  /* 0x000000ff5400720c */ /* 0x000fe20003f04100 */
[----:B------:R-:W-:Y:S01]  /*179d0*/  IMAD.IADD R66, R66, 0x1, R113 ;  /* 0x0000000142427824 */ /* 0x000fe200078e0271 */
[----:B------:R-:W-:Y:S02]  /*179e0*/  FSEL R13, R13, -INF , !P2 ;  /* 0xff8000000d0d7808 */ /* 0x000fe40005000000 */
[----:B------:R-:W-:Y:S02]  /*179f0*/  IADD3 R117, PT, PT, R117, R132, RZ ;  /* 0x0000008475757210 */ /* 0x000fe40007ffe0ff */
[----:B------:R-:W-:Y:S02]  /*17a00*/  ISETP.GT.U32.AND P2, PT, R27, R219, PT ;  /* 0x000000db1b00720c */ /* 0x000fe40003f44070 */
[----:B------:R-:W-:-:S02]  /*17a10*/  ISETP.GT.U32.AND.EX P1, PT, R140, RZ, PT, P1 ;  /* 0x000000ff8c00720c */ /* 0x000fc40003f24110 */
[----:B------:R-:W-:Y:S02]  /*17a20*/  SEL R27, RZ, 0x1, !P0 ;  /* 0x00000001ff1b7807 */ /* 0x000fe40004000000 */
[----:B------:R-:W-:Y:S02]  /*17a30*/  IADD3 R124, PT, PT, R124, R136, RZ ;  /* 0x000000887c7c7210 */ /* 0x000fe40007ffe0ff */
[----:B------:R-:W-:Y:S02]  /*17a40*/  IADD3 R112, PT, PT, R112, R130, RZ ;  /* 0x0000008270707210 */ /* 0x000fe40007ffe0ff */
[----:B------:R-:W-:Y:S02]  /*17a50*/  LOP3.LUT R117, R117, 0x3, RZ, 0xc0, !PT ;  /* 0x0000000375757812 */ /* 0x000fe400078ec0ff */
[----:B------:R-:W-:Y:S02]  /*17a60*/  LOP3.LUT R66, R66, 0x3, RZ, 0xc0, !PT ;  /* 0x0000000342427812 */ /* 0x000fe400078ec0ff */
[----:B------:R-:W-:-:S02]  /*17a70*/  FSEL R7, R7, -INF , !P1 ;  /* 0xff80000007077808 */ /* 0x000fc40004800000 */
[----:B------:R-:W-:Y:S02]  /*17a80*/  IADD3 R27, PT, PT, R27, R176, RZ ;  /* 0x000000b01b1b7210 */ /* 0x000fe40007ffe0ff */
[----:B------:R-:W-:Y:S02]  /*17a90*/  IADD3 R121, PT, PT, R121, R134, RZ ;  /* 0x0000008679797210 */ /* 0x000fe40007ffe0ff */
[----:B------:R-:W-:Y:S02]  /*17aa0*/  ISETP.GT.U32.AND P1, PT, R96, R219, PT ;  /* 0x000000db6000720c */ /* 0x000fe40003f24070 */
[----:B------:R-:W-:Y:S02]  /*17ab0*/  IADD3 R115, PT, PT, R115, R118, RZ ;  /* 0x0000007673737210 */ /* 0x000fe40007ffe0ff */
[----:B------:R-:W-:Y:S02]  /*17ac0*/  LOP3.LUT R78, R78, 0x3, RZ, 0xc0, !PT ;  /* 0x000000034e4e7812 */ /* 0x000fe400078ec0ff */
[----:B------:R-:W-:-:S02]  /*17ad0*/  LOP3.LUT R124, R124, 0x3, RZ, 0xc0, !PT ;  /* 0x000000037c7c7812 */ /* 0x000fc400078ec0ff */
[----:B------:R-:W-:Y:S02]  /*17ae0*/  IADD3 R103, PT, PT, R117, R109, R103 ;  /* 0x0000006d75677210 */ /* 0x000fe40007ffe067 */
[----:B------:R-:W-:Y:S02]  /*17af0*/  LOP3.LUT R112, R112, 0x3, RZ, 0xc0, !PT ;  /* 0x0000000370707812 */ /* 0x000fe400078ec0ff */
[----:B------:R-:W-:Y:S02]  /*17b00*/  IADD3 R66, PT, PT, R66, R99, R131 ;  /* 0x0000006342427210 */ /* 0x000fe40007ffe083 */
[----:B------:R-:W-:Y:S02]  /*17b10*/  IADD3 R126, PT, PT, R126, R137, RZ ;  /* 0x000000897e7e7210 */ /* 0x000fe40007ffe0ff */
[----:B------:R-:W-:Y:S02]  /*17b20*/  IADD3 R119, PT, PT, R119, R133, RZ ;  /* 0x0000008577777210 */ /* 0x000fe40007ffe0ff */
[----:B------:R-:W-:-:S02]  /*17b30*/  LOP3.LUT R27, R27, 0x3, RZ, 0xc0, !PT ;  /* 0x000000031b1b7812 */ /* 0x000fc400078ec0ff */
[----:B------:R-:W-:Y:S02]  /*17b40*/  LOP3.LUT R121, R121, 0x3, RZ, 0xc0, !PT ;  /* 0x0000000379797812 */ /* 0x000fe400078ec0ff */
[----:B------:R-:W-:Y:S02]  /*17b50*/  ISETP.GT.U32.AND.EX P1, PT, R93, RZ, PT, P1 ;  /* 0x000000ff5d00720c */ /* 0x000fe40003f24110 */
[----:B------:R-:W-:Y:S02]  /*17b60*/  IADD3 R76, PT, PT, R78, R77, R76 ;  /* 0x0000004d4e4c7210 */ /* 0x000fe40007ffe04c */
[----:B------:R-:W-:Y:S02]  /*17b70*/  IADD3 R105, PT, PT, R124, R110, R105 ;  /* 0x0000006e7c697210 */ /* 0x000fe40007ffe069 */
[----:B------:R-:W-:Y:S01]  /*17b80*/  LOP3.LUT R115, R115, 0x3, RZ, 0xc0, !PT ;  /* 0x0000000373737812 */ /* 0x000fe200078ec0ff */
[----:B------:R-:W-:Y:S01]  /*17b90*/  IMAD.SHL.U32 R76, R76, 0x100, RZ ;  /* 0x000001004c4c7824 */ /* 0x000fe200078e00ff */
[----:B------:R-:W-:-:S02]  /*17ba0*/  IADD3 R101, PT, PT, R112, R101, R128 ;  /* 0x0000006570657210 */ /* 0x000fc40007ffe080 */
[----:B------:R-:W-:Y:S02]  /*17bb0*/  SHF.L.U32 R103, R103, 0x8, RZ ;  /* 0x0000000867677819 */ /* 0x000fe400000006ff */
[----:B------:R-:W-:Y:S02]  /*17bc0*/  LOP3.LUT R66, R66, 0xf, RZ, 0xc0, !PT ;  /* 0x0000000f42427812 */ /* 0x000fe400078ec0ff */
[----:B------:R-:W-:Y:S02]  /*17bd0*/  IADD3 R82, PT, PT, R82, R175, RZ ;  /* 0x000000af52527210 */ /* 0x000fe40007ffe0ff */
[----:B------:R-:W-:Y:S02]  /*17be0*/  LOP3.LUT R126, R126, 0x3, RZ, 0xc0, !PT ;  /* 0x000000037e7e7812 */ /* 0x000fe400078ec0ff */
[----:B------:R-:W-:Y:S02]  /*17bf0*/  IADD3 R27, PT, PT, R27, R178, R116 ;  /* 0x000000b21b1b7210 */ /* 0x000fe40007ffe074 */
[----:B------:R-:W-:-:S02]  /*17c00*/  LOP3.LUT R119, R119, 0x3, RZ, 0xc0, !PT ;  /* 0x0000000377777812 */ /* 0x000fc400078ec0ff */
[----:B------:R-:W-:Y:S02]  /*17c10*/  IADD3 R114, PT, PT, R121, R114, R125 ;  /* 0x0000007279727210 */ /* 0x000fe40007ffe07d */
[----:B------:R-:W-:Y:S02]  /*17c20*/  FSEL R11, R73, -INF , !P1 ;  /* 0xff800000490b7808 */ /* 0x000fe40004800000 */
[----:B------:R-:W-:Y:S02]  /*17c30*/  ISETP.GT.U32.AND P1, PT, R89, R219, PT ;  /* 0x000000db5900720c */ /* 0x000fe40003f24070 */
[----:B------:R-:W-:Y:S02]  /*17c40*/  LOP3.LUT R122, R122, 0x3, RZ, 0xc0, !PT ;  /* 0x000000037a7a7812 */ /* 0x000fe400078ec0ff */
[----:B------:R-:W-:Y:S02]  /*17c50*/  IADD3 R97, PT, PT, R115, R97, R120 ;  /* 0x0000006173617210 */ /* 0x000fe40007ffe078 */
[----:B------:R-:W-:-:S02]  /*17c60*/  SHF.L.U32 R105, R105, 0x8, RZ ;  /* 0x0000000869697819 */ /* 0x000fc400000006ff */
[----:B------:R-:W-:Y:S02]  /*17c70*/  LOP3.LUT R103, R103, 0xf00, RZ, 0xe2, !PT ;  /* 0x00000f0067677812 */ /* 0x000fe400078ee2ff */
[----:B------:R-:W-:Y:S02]  /*17c80*/  LEA R66, R101, R66, 0x4 ;  /* 0x0000004265427211 */ /* 0x000fe400078e20ff */
[----:B------:R-:W-:Y:S02]  /*17c90*/  LOP3.LUT R82, R82, 0x3, RZ, 0xc0, !PT ;  /* 0x0000000352527812 */ /* 0x000fe400078ec0ff */
[----:B------:R-:W-:Y:S02]  /*17ca0*/  IADD3 R111, PT, PT, R126, R111, R129 ;  /* 0x0000006f7e6f7210 */ /* 0x000fe40007ffe081 */
[----:B------:R-:W-:Y:S02]  /*17cb0*/  IADD3 R108, PT, PT, R119, R108, R123 ;  /* 0x0000006c776c7210 */ /* 0x000fe40007ffe07b */
[----:B------:R-:W-:-:S02]  /*17cc0*/  LOP3.LUT R27, R27, 0xf, RZ, 0xc0, !PT ;  /* 0x0000000f1b1b7812 */ /* 0x000fc400078ec0ff */
[----:B------:R-:W-:Y:S02]  /*17cd0*/  LOP3.LUT R114, R114, 0xf, RZ, 0xc0, !PT ;  /* 0x0000000f72727812 */ /* 0x000fe400078ec0ff */
[----:B------:R-:W-:Y:S02]  /*17ce0*/  ISETP.GT.U32.AND.EX P1, PT, R88, RZ, PT, P1 ;  /* 0x000000ff5800720c */ /* 0x000fe40003f24110 */
[----:B------:R-:W-:Y:S02]  /*17cf0*/  IADD3 R102, PT, PT, R122, R102, R127 ;  /* 0x000000667a667210 */ /* 0x000fe40007ffe07f */
[----:B------:R-:W-:Y:S02]  /*17d00*/  LOP3.LUT R105, R105, 0xf00, RZ, 0xe2, !PT ;  /* 0x00000f0069697812 */ /* 0x000fe400078ee2ff */
[----:B------:R-:W-:Y:S02]  /*17d10*/  LEA R97, R97, R103, 0xc ;  /* 0x0000006761617211 */ /* 0x000fe400078e60ff */
[----:B------:R-:W-:Y:S01]  /*17d20*/  LOP3.LUT R66, R66, 0xff, RZ, 0xc0, !PT ;  /* 0x000000ff42427812 */ /* 0x000fe200078ec0ff */
[----:B------:R-:W-:Y:S01]  /*17d30*/  IMAD R102, R102, 0x1000, R105 ;  /* 0x0000100066667824 */ /* 0x000fe200078e0269 */
[----:B------:R-:W-:-:S02]  /*17d40*/  ISETP.GT.U32.AND.EX P5, PT, R87, RZ, PT, P5 ;  /* 0x000000ff5700720c */ /* 0x000fc40003fa4150 */
[----:B------:R-:W-:Y:S02]  /*17d50*/  IADD3 R80, PT, PT, R82, R81, R80 ;  /* 0x0000005152507210 */ /* 0x000fe40007ffe050 */
[----:B------:R-:W-:Y:S02]  /*17d60*/  LEA R27, R111, R27, 0x4 ;  /* 0x0000001b6f1b7211 */ /* 0x000fe400078e20ff */
[----:B------:R-:W-:Y:S02]  /*17d70*/  LEA R108, R108, R114, 0x4 ;  /* 0x000000726c6c7211 */ /* 0x000fe400078e20ff */
[----:B------:R-:W-:Y:S02]  /*17d80*/  LOP3.LUT R76, R76, 0xf00, RZ, 0xe2, !PT ;  /* 0x00000f004c4c7812 */ /* 0x000fe400078ee2ff */
[----:B------:R-:W-:Y:S02]  /*17d90*/  FSEL R8, R8, -INF , !P1 ;  /* 0xff80000008087808 */ /* 0x000fe40004800000 */
[----:B------:R-:W-:-:S02]  /*17da0*/  IADD3 R66, PT, PT, R97, R66, RZ ;  /* 0x0000004261427210 */ /* 0x000fc40007ffe0ff */
[-C--:B------:R-:W-:Y:S02]  /*17db0*/  ISETP.GT.U32.AND P1, PT, R17, R219.reuse, PT ;  /* 0x000000db1100720c */ /* 0x080fe40003f24070 */
[----:B------:R-:W-:Y:S02]  /*17dc0*/  FSEL R17, R71, -INF , !P5 ;  /* 0xff80000047117808 */ /* 0x000fe40006800000 */
[----:B------:R-:W-:Y:S02]  /*17dd0*/  LEA R76, R80, R76, 0xc ;  /* 0x0000004c504c7211 */ /* 0x000fe400078e60ff */
[----:B------:R-:W-:Y:S02]  /*17de0*/  LOP3.LUT R27, R27, 0xff, RZ, 0xc0, !PT ;  /* 0x000000ff1b1b7812 */ /* 0x000fe400078ec0ff */
[----:B------:R-:W-:Y:S02]  /*17df0*/  LOP3.LUT R108, R108, 0xff, RZ, 0xc0, !PT ;  /* 0x000000ff6c6c7812 */ /* 0x000fe400078ec0ff */
[----:B------:R-:W-:-:S02]  /*17e00*/  ISETP.GT.U32.AND P5, PT, R83, R219, PT ;  /* 0x000000db5300720c */ /* 0x000fc40003fa4070 */
[----:B------:R-:W-:Y:S02]  /*17e10*/  LOP3.LUT R66, R66, 0xffff, RZ, 0xc0, !PT ;  /* 0x0000ffff42427812 */ /* 0x000fe400078ec0ff */
[----:B------:R-:W-:Y:S02]  /*17e20*/  ISETP.GT.U32.AND.EX P1, PT, R63, RZ, PT, P1 ;  /* 0x000000ff3f00720c */ /* 0x000fe40003f24110 */
[----:B------:R-:W-:Y:S02]  /*17e30*/  IADD3 R27, PT, PT, R76, R27, RZ ;  /* 0x0000001b4c1b7210 */ /* 0x000fe40007ffe0ff */
[----:B------:R-:W-:Y:S02]  /*17e40*/  IADD3 R63, PT, PT, R102, R108, RZ ;  /* 0x0000006c663f7210 */ /* 0x000fe40007ffe0ff */
[----:B------:R-:W-:Y:S02]  /*17e50*/  ISETP.GT.U32.AND.EX P5, PT, R64, RZ, PT, P5 ;  /* 0x000000ff4000720c */ /* 0x000fe40003fa4150 */
[----:B------:R-:W-:-:S02]  /*17e60*/  ISETP.GT.U32.AND.EX P2, PT, R65, RZ, PT, P2 ;  /* 0x000000ff4100720c */ /* 0x000fc40003f44120 */
[--C-:B------:R-:W-:Y:S02]  /*17e70*/  SHF.R.U32.HI R64, RZ, 0x1, R66.reuse ;  /* 0x00000001ff407819 */ /* 0x100fe40000011642 */
[----:B------:R-:W-:Y:S02]  /*17e80*/  PRMT R63, R27, 0x5410, R63 ;  /* 0x000054101b3f7816 */ /* 0x000fe4000000003f */
[--C-:B------:R-:W-:Y:S02]  /*17e90*/  SHF.R.U32.HI R27, RZ, 0x2, R66.reuse ;  /* 0x00000002ff1b7819 */ /* 0x100fe40000011642 */
[----:B------:R-:W-:Y:S02]  /*17ea0*/  FSEL R14, R14, -INF , !P2 ;  /* 0xff8000000e0e7808 */ /* 0x000fe40005000000 */
[----:B------:R-:W-:Y:S02]  /*17eb0*/  LOP3.LUT P2, RZ, R64, 0x1, RZ, 0xc0, !PT ;  /* 0x0000000140ff7812 */ /* 0x000fe4000784c0ff */
[----:B------:R-:W-:-:S02]  /*17ec0*/  SHF.R.U32.HI R64, RZ, 0xf, R66 ;  /* 0x0000000fff407819 */ /* 0x000fc40000011642 */
[----:B------:R-:W-:Y:S02]  /*17ed0*/  FSEL R16, R16, -INF , !P5 ;  /* 0xff80000010107808 */ /* 0x000fe40006800000 */
[----:B------:R-:W-:Y:S02]  /*17ee0*/  LOP3.LUT P5, RZ, R27, 0x1, RZ, 0xc0, !PT ;  /* 0x000000011bff7812 */ /* 0x000fe400078ac0ff */
        /* <DEDUP_REMOVED lines=30> */
[----:B------:R-:W-:Y:S02]  /*180d0*/  FSEL R20, R28, -INF , !P1 ;  /* 0xff8000001c147808 */ /* 0x000fe40004800000 */
[--C-:B------:R-:W-:Y:S02]  /*180e0*/  SHF.R.U32.HI R64, RZ, 0x4, R66.reuse ;  /* 0x00000004ff407819 */ /* 0x100fe40000011642 */
[----:B------:R-:W-:Y:S02]  /*180f0*/  LOP3.LUT P1, RZ, R25, 0x1, RZ, 0xc0, !PT ;  /* 0x0000000119ff7812 */ /* 0x000fe4000782c0ff */
[----:B------:R-:W-:-:S02]  /*18100*/  SHF.R.U32.HI R66, RZ, 0x3, R66 ;  /* 0x00000003ff427819 */ /* 0x000fc40000011642 */
[----:B------:R-:W-:Y:S02]  /*18110*/  FSEL R26, R29, -INF , !P4 ;  /* 0xff8000001d1a7808 */ /* 0x000fe40006000000 */
[----:B------:R-:W-:Y:S02]  /*18120*/  LOP3.LUT P4, RZ, R64, 0x1, RZ, 0xc0, !PT ;  /* 0x0000000140ff7812 */ /* 0x000fe4000788c0ff */
[----:B------:R-:W-:Y:S02]  /*18130*/  FSEL R120, R30, -INF , !P1 ;  /* 0xff8000001e787808 */ /* 0x000fe40004800000 */
[C---:B------:R-:W-:Y:S02]  /*18140*/  SHF.R.U64 R25, R63.reuse, 0x1f, RZ ;  /* 0x0000001f3f197819 */ /* 0x040fe400000012ff */
[----:B------:R-:W-:Y:S02]  /*18150*/  SHF.R.U64 R30, R63, 0x1c, RZ ;  /* 0x0000001c3f1e7819 */ /* 0x000fe400000012ff */
[----:B------:R-:W-:-:S02]  /*18160*/  LOP3.LUT P1, RZ, R66, 0x1, RZ, 0xc0, !PT ;  /* 0x0000000142ff7812 */ /* 0x000fc4000782c0ff */
[----:B------:R-:W-:Y:S02]  /*18170*/  SHF.R.U64 R28, R63, 0x1e, RZ ;  /* 0x0000001e3f1c7819 */ /* 0x000fe400000012ff */
[----:B------:R-:W-:Y:S02]  /*18180*/  FSEL R124, R31, -INF , !P4 ;  /* 0xff8000001f7c7808 */ /* 0x000fe40006000000 */
[----:B------:R-:W-:Y:S02]  /*18190*/  FSEL R139, R34, -INF , !P2 ;  /* 0xff800000228b7808 */ /* 0x000fe40005000000 */
[----:B------:R-:W-:Y:S02]  /*181a0*/  LOP3.LUT P4, RZ, R25, 0x1, RZ, 0xc0, !PT ;  /* 0x0000000119ff7812 */ /* 0x000fe4000788c0ff */
[----:B------:R-:W-:Y:S02]  /*181b0*/  LOP3.LUT P2, RZ, R30, 0x1, RZ, 0xc0, !PT ;  /* 0x000000011eff7812 */ /* 0x000fe4000784c0ff */
[----:B------:R-:W-:-:S02]  /*181c0*/  SHF.R.U64 R25, R63, 0x1d, RZ ;  /* 0x0000001d3f197819 */ /* 0x000fc400000012ff */
[----:B------:R-:W-:Y:S02]  /*181d0*/  SHF.R.U64 R30, R63, 0x1a, RZ ;  /* 0x0000001a3f1e7819 */ /* 0x000fe400000012ff */
[----:B------:R-:W-:Y:S02]  /*181e0*/  FSEL R29, R32, -INF , !P1 ;  /* 0xff800000201d7808 */ /* 0x000fe40004800000 */
[----:B------:R-:W-:Y:S02]  /*181f0*/  LOP3.LUT P1, RZ, R28, 0x1, RZ, 0xc0, !PT ;  /* 0x000000011cff7812 */ /* 0x000fe4000782c0ff */
[----:B------:R-:W-:Y:S02]  /*18200*/  FSEL R28, R33, -INF , !P5 ;  /* 0xff800000211c7808 */ /* 0x000fe40006800000 */
[----:B------:R-:W-:Y:S02]  /*18210*/  FSEL R150, R36, -INF , !P4 ;  /* 0xff80000024967808 */ /* 0x000fe40006000000 */
[----:B------:R-:W-:-:S02]  /*18220*/  LOP3.LUT P5, RZ, R25, 0x1, RZ, 0xc0, !PT ;  /* 0x0000000119ff7812 */ /* 0x000fc400078ac0ff */
[----:B------:R-:W-:Y:S02]  /*18230*/  LOP3.LUT P4, RZ, R30, 0x1, RZ, 0xc0, !PT ;  /* 0x000000011eff7812 */ /* 0x000fe4000788c0ff */
[C---:B------:R-:W-:Y:S02]  /*18240*/  SHF.R.U64 R25, R63.reuse, 0x1b, RZ ;  /* 0x0000001b3f197819 */ /* 0x040fe400000012ff */
[----:B------:R-:W-:Y:S02]  /*18250*/  SHF.R.U64 R30, R63, 0x18, RZ ;  /* 0x000000183f1e7819 */ /* 0x000fe400000012ff */
        /* <DEDUP_REMOVED lines=17> */
[----:B------:R-:W-:Y:S02]  /*18370*/  FSEL R151, R44, -INF , !P2 ;  /* 0xff8000002c977808 */ /* 0x000fe40005000000 */
[----:B------:R-:W-:Y:S02]  /*18380*/  LOP3.LUT P2, RZ, R30, 0x1, RZ, 0xc0, !PT ;  /* 0x000000011eff7812 */ /* 0x000fe4000784c0ff */
[----:B------:R-:W-:Y:S02]  /*18390*/  FMNMX3 R30, R4, R5, R6, !PT ;  /* 0x00000005041e7276 */ /* 0x000fe40007800006 */
[----:B------:R-:W-:-:S02]  /*183a0*/  SHF.R.U64 R25, R63, 0x15, RZ ;  /* 0x000000153f197819 */ /* 0x000fc400000012ff */
[----:B------:R-:W-:Y:S02]  /*183b0*/  FMNMX3 R30, R30, R7, R23, !PT ;  /* 0x000000071e1e7276 */ /* 0x000fe40007800017 */
[----:B------:R-:W-:Y:S02]  /*183c0*/  FSEL R167, R41, -INF , !P4 ;  /* 0xff80000029a77808 */ /* 0x000fe40006000000 */
[----:B------:R-:W-:Y:S02]  /*183d0*/  FMNMX3 R30, R30, R22, R11, !PT ;  /* 0x000000161e1e7276 */ /* 0x000fe4000780000b */
        /* <DEDUP_REMOVED lines=10> */
[----:B------:R-:W-:Y:S02]  /*18480*/  SHF.R.U64 R31, R63, 0x11, RZ ;  /* 0x000000113f1f7819 */ /* 0x000fe400000012ff */
[----:B------:R-:W-:Y:S02]  /*18490*/  FSEL R147, R46, -INF , !P4 ;  /* 0xff8000002e937808 */ /* 0x000fe40006000000 */
[----:B------:R-:W-:Y:S02]  /*184a0*/  FSEL R148, R45, -INF , !P3 ;  /* 0xff8000002d947808 */ /* 0x000fe40005800000 */
[----:B------:R-:W-:Y:S02]  /*184b0*/  LOP3.LUT P4, RZ, R25, 0x1, RZ, 0xc0, !PT ;  /* 0x0000000119ff7812 */ /* 0x000fe4000788c0ff */
[----:B------:R-:W-:-:S02]  /*184c0*/  FMNMX3 R35, R30, R98, R100, !PT ;  /* 0x000000621e237276 */ /* 0x000fc40007800064 */
[----:B------:R-:W-:Y:S02]  /*184d0*/  LOP3.LUT P3, RZ, R31, 0x1, RZ, 0xc0, !PT ;  /* 0x000000011fff7812 */ /* 0x000fe4000786c0ff */
[C---:B------:R-:W-:Y:S02]  /*184e0*/  SHF.R.U64 R25, R63.reuse, 0xe, RZ ;  /* 0x0000000e3f197819 */ /* 0x040fe400000012ff */
[C---:B------:R-:W-:Y:S02]  /*184f0*/  SHF.R.U64 R31, R63.reuse, 0xf, RZ ;  /* 0x0000000f3f1f7819 */ /* 0x040fe400000012ff */
[----:B------:R-:W-:Y:S02]  /*18500*/  FSEL R142, R48, -INF , !P5 ;  /* 0xff800000308e7808 */ /* 0x000fe40006800000 */
[----:B------:R-:W-:Y:S02]  /*18510*/  SHF.R.U64 R32, R63, 0xd, RZ ;  /* 0x0000000d3f207819 */ /* 0x000fe400000012ff */
[----:B------:R-:W-:-:S02]  /*18520*/  FMNMX3 R36, R35, R104, R106, !PT ;  /* 0x0000006823247276 */ /* 0x000fc4000780006a */
[----:B------:R-:W-:Y:S02]  /*18530*/  FSEL R144, R47, -INF , !P1 ;  /* 0xff8000002f907808 */ /* 0x000fe40004800000 */
[----:B------:R-:W-:Y:S02]  /*18540*/  LOP3.LUT P5, RZ, R25, 0x1, RZ, 0xc0, !PT ;  /* 0x0000000119ff7812 */ /* 0x000fe400078ac0ff */
[----:B------:R-:W-:Y:S02]  /*18550*/  LOP3.LUT P1, RZ, R31, 0x1, RZ, 0xc0, !PT ;  /* 0x000000011fff7812 */ /* 0x000fe4000782c0ff */
[----:B------:R-:W-:Y:S02]  /*18560*/  SHF.R.U64 R25, R63, 0xc, RZ ;  /* 0x0000000c3f197819 */ /* 0x000fe400000012ff */
[----:B------:R-:W-:Y:S02]  /*18570*/  FSEL R31, R49, -INF , !P2 ;  /* 0xff800000311f7808 */ /* 0x000fe40005000000 */
[----:B------:R-:W-:-:S02]  /*18580*/  LOP3.LUT P2, RZ, R32, 0x1, RZ, 0xc0, !PT ;  /* 0x0000000120ff7812 */ /* 0x000fc4000784c0ff */
[----:B------:R-:W-:Y:S02]  /*18590*/  FMNMX3 R36, R36, R108, R27, !PT ;  /* 0x0000006c24247276 */ /* 0x000fe4000780001b */
[----:B------:R-:W-:Y:S02]  /*185a0*/  FSEL R32, R50, -INF , !P3 ;  /* 0xff80000032207808 */ /* 0x000fe40005800000 */
[----:B------:R-:W-:Y:S02]  /*185b0*/  SHF.R.U64 R34, R63, 0xb, RZ ;  /* 0x0000000b3f227819 */ /* 0x000fe400000012ff */
[----:B------:R-:W-:Y:S02]  /*185c0*/  LOP3.LUT P3, RZ, R25, 0x1, RZ, 0xc0, !PT ;  /* 0x0000000119ff7812 */ /* 0x000fe4000786c0ff */
[----:B------:R-:W-:Y:S02]  /*185d0*/  SHF.R.U64 R25, R63, 0xa, RZ ;  /* 0x0000000a3f197819 */ /* 0x000fe400000012ff */
[----:B------:R-:W-:-:S02]  /*185e0*/  FSEL R33, R51, -INF , !P4 ;  /* 0xff80000033217808 */ /* 0x000fc40006000000 */
[----:B------:R-:W-:Y:S02]  /*185f0*/  FMNMX3 R36, R36, R19, R20, !PT ;  /* 0x0000001324247276 */ /* 0x000fe40007800014 */
[----:B------:R-:W-:Y:S02]  /*18600*/  LOP3.LUT P4, RZ, R34, 0x1, RZ, 0xc0, !PT ;  /* 0x0000000122ff7812 */ /* 0x000fe4000788c0ff */
[----:B------:R-:W-:Y:S02]  /*18610*/  FSEL R34, R52, -INF , !P1 ;  /* 0xff80000034227808 */ /* 0x000fe40004800000 */
[----:B------:R-:W-:Y:S02]  /*18620*/  LOP3.LUT P1, RZ, R25, 0x1, RZ, 0xc0, !PT ;  /* 0x0000000119ff7812 */ /* 0x000fe4000782c0ff */
[----:B------:R-:W-:Y:S02]  /*18630*/  SHF.R.U64 R25, R63, 0x8, RZ ;  /* 0x000000083f197819 */ /* 0x000fe400000012ff */
[----:B------:R-:W-:-:S02]  /*18640*/  FMNMX3 R36, R36, R26, R120, !PT ;  /* 0x0000001a24247276 */ /* 0x000fc40007800078 */
[----:B------:R-:W-:Y:S02]  /*18650*/  SHF.R.U64 R30, R63, 0x9, RZ ;  /* 0x000000093f1e7819 */ /* 0x000fe400000012ff */
[----:B------:R-:W-:Y:S02]  /*18660*/  FSEL R129, R55, -INF , !P3 ;  /* 0xff80000037817808 */ /* 0x000fe40005800000 */
[----:B------:R-:W-:Y:S02]  /*18670*/  FSEL R128, R54, -INF , !P2 ;  /* 0xff80000036807808 */ /* 0x000fe40005000000 */
[----:B------:R-:W-:Y:S02]  /*18680*/  LOP3.LUT P3, RZ, R25, 0x1, RZ, 0xc0, !PT ;  /* 0x0000000119ff7812 */ /* 0x000fe4000786c0ff */
[----:B------:R-:W-:Y:S02]  /*18690*/  FMNMX3 R36, R36, R124, R29, !PT ;  /* 0x0000007c24247276 */ /* 0x000fe4000780001d */
[----:B------:R-:W-:-:S02]  /*186a0*/  LOP3.LUT P2, RZ, R30, 0x1, RZ, 0xc0, !PT ;  /* 0x000000011eff7812 */ /* 0x000fc4000784c0ff */
[C---:B------:R-:W-:Y:S02]  /*186b0*/  SHF.R.U64 R25, R63.reuse, 0x6, RZ ;  /* 0x000000063f197819 */ /* 0x040fe400000012ff */
[----:B------:R-:W-:Y:S02]  /*186c0*/  SHF.R.U64 R30, R63, 0x7, RZ ;  /* 0x000000073f1e7819 */ /* 0x000fe400000012ff */
[----:B------:R-:W-:Y:S02]  /*186d0*/  FSEL R131, R57, -INF , !P1 ;  /* 0xff80000039837808 */ /* 0x000fe40004800000 */
[----:B------:R-:W-:Y:S02]  /*186e0*/  FMNMX3 R36, R36, R28, R139, !PT ;  /* 0x0000001c24247276 */ /* 0x000fe4000780008b */
[----:B------:R-:W-:Y:S02]  /*186f0*/  FSEL R130, R56, -INF , !P4 ;  /* 0xff80000038827808 */ /* 0x000fe40006000000 */
[----:B------:R-:W-:-:S02]  /*18700*/  LOP3.LUT P1, RZ, R25, 0x1, RZ, 0xc0, !PT ;  /* 0x0000000119ff7812 */ /* 0x000fc4000782c0ff */
[----:B------:R-:W-:Y:S02]  /*18710*/  LOP3.LUT P4, RZ, R30, 0x1, RZ, 0xc0, !PT ;  /* 0x000000011eff7812 */ /* 0x000fe4000788c0ff */
[C---:B------:R-:W-:Y:S02]  /*18720*/  SHF.R.U64 R25, R63.reuse, 0x4, RZ ;  /* 0x000000043f197819 */ /* 0x040fe400000012ff */
[----:B------:R-:W-:Y:S02]  /*18730*/  SHF.R.U64 R30, R63, 0x5, RZ ;  /* 0x000000053f1e7819 */ /* 0x000fe400000012ff */
[----:B------:R-:W-:Y:S02]  /*18740*/  FMNMX3 R36, R36, R143, R150, !PT ;  /* 0x0000008f24247276 */ /* 0x000fe40007800096 */
[----:B------:R-:W-:Y:S02]  /*18750*/  FSEL R133, R59, -INF , !P3 ;  /* 0xff8000003b857808 */ /* 0x000fe40005800000 */
[----:B------:R-:W-:-:S02]  /*18760*/  FSEL R132, R58, -INF , !P2 ;  /* 0xff8000003a847808 */ /* 0x000fc40005000000 */
[----:B------:R-:W-:Y:S02]  /*18770*/  LOP3.LUT P3, RZ, R25, 0x1, RZ, 0xc0, !PT ;  /* 0x0000000119ff7812 */ /* 0x000fe4000786c0ff */
[----:B------:R-:W-:Y:S02]  /*18780*/  LOP3.LUT P2, RZ, R30, 0x1, RZ, 0xc0, !PT ;  /* 0x000000011eff7812 */ /* 0x000fe4000784c0ff */
[C---:B------:R-:W-:Y:S02]  /*18790*/  SHF.R.U64 R25, R63.reuse, 0x3, RZ ;  /* 0x000000033f197819 */ /* 0x040fe400000012ff */
[----:B------:R-:W-:Y:S02]  /*187a0*/  FMNMX3 R36, R36, R156, R160, !PT ;  /* 0x0000009c24247276 */ /* 0x000fe400078000a0 */
[----:B------:R-:W-:Y:S02]  /*187b0*/  SHF.R.U64 R30, R63, 0x2, RZ ;  /* 0x000000023f1e7819 */ /* 0x000fe400000012ff */
[----:B------:R-:W-:-:S02]  /*187c0*/  FSEL R134, R60, -INF , !P4 ;  /* 0xff8000003c867808 */ /* 0x000fc40006000000 */
[----:B------:R-:W-:Y:S02]  /*187d0*/  FSEL R35, R53, -INF , !P5 ;  /* 0xff80000035237808 */ /* 0x000fe40006800000 */
[----:B------:R-:W-:Y:S02]  /*187e0*/  LOP3.LUT P4, RZ, R25, 0x1, RZ, 0xc0, !PT ;  /* 0x0000000119ff7812 */ /* 0x000fe4000788c0ff */
[----:B------:R-:W-:Y:S02]  /*187f0*/  FMNMX3 R25, R36, R162, R169, !PT ;  /* 0x000000a224197276 */ /* 0x000fe400078000a9 */
[----:B------:R-:W-:Y:S01]  /*18800*/  LOP3.LUT P5, RZ, R30, 0x1, RZ, 0xc0, !PT ;  /* 0x000000011eff7812 */ /* 0x000fe200078ac0ff */
[----:B0-----:R-:W-:-:S12]  /*18810*/  @!P6 BRA `(.L_x_19) ;  /* 0x000000f00004e947 */ /* 0x001fd80003800000 */
.L_x_27:
[----:B------:R-:W2:Y:S04]  /*18820*/  LDL.64 R38, [R1+0x448] ;  /* 0x0004480001267983 */ /* 0x000ea80000100a00 */
        /* <DEDUP_REMOVED lines=8> */
[----:B------:R-:W-:Y:S04]  /*188b0*/  STL [R1+0x8a0], R208 ;  /* 0x0008a0d001007387 */ /* 0x000fe80000100800 */
[----:B------:R-:W-:Y:S04]  /*188c0*/  STL [R1+0x89c], R209 ;  /* 0x00089cd101007387 */ /* 0x000fe80000100800 */
[----:B------:R-:W-:Y:S04]  /*188d0*/  STL [R1+0x898], R252 ;  /* 0x000898fc01007387 */ /* 0x000fe80000100800 */
[----:B------:R-:W-:Y:S04]  /*188e0*/  STL [R1+0x894], R219 ;  /* 0x000894db01007387 */ /* 0x000fe80000100800 */
[----:B------:R-:W-:Y:S04]  /*188f0*/  STL [R1+0x890], R217 ;  /* 0x000890d901007387 */ /* 0x000fe80000100800 */
[----:B------:R-:W-:Y:S04]  /*18900*/  STL [R1+0x88c], R216 ;  /* 0x00088cd801007387 */ /* 0x000fe80000100800 */
[----:B------:R-:W-:Y:S04]  /*18910*/  STL [R1+0x888], R211 ;  /* 0x000888d301007387 */ /* 0x000fe80000100800 */
[----:B------:R-:W-:Y:S04]  /*18920*/  STL [R1+0x884], R203 ;  /* 0x000884cb01007387 */ /* 0x000fe80000100800 */
[----:B------:R0:W-:Y:S04]  /*18930*/  STL [R1+0x880], R202 ;  /* 0x000880ca01007387 */ /* 0x0001e80000100800 */
[----:B------:R-:W-:Y:S04]  /*18940*/  STL [R1+0x87c], R201 ;  /* 0x00087cc901007387 */ /* 0x000fe80000100800 */
[----:B------:R1:W-:Y:S04]  /*18950*/  STL [R1+0x878], R200 ;  /* 0x000878c801007387 */ /* 0x0003e80000100800 */
[----:B------:R-:W-:Y:S04]  /*18960*/  STL [R1+0x874], R198 ;  /* 0x000874c601007387 */ /* 0x000fe80000100800 */
[----:B------:R-:W-:Y:S04]  /*18970*/  STL [R1+0x870], R197 ;  /* 0x000870c501007387 */ /* 0x000fe80000100800 */
[----:B------:R0:W-:Y:S04]  /*18980*/  STL [R1+0x86c], R3 ;  /* 0x00086c0301007387 */ /* 0x0001e80000100800 */
[----:B------:R-:W4:Y:S04]  /*18990*/  LDL.64 R58, [R1+0x348] ;  /* 0x00034800013a7983 */ /* 0x000f280000100a00 */
[----:B------:R-:W4:Y:S04]  /*189a0*/  LDL.64 R48, [R1+0x368] ;  /* 0x0003680001307983 */ /* 0x000f280000100a00 */
[----:B------:R-:W4:Y:S04]  /*189b0*/  LDL.64 R56, [R1+0x308] ;  /* 0x0003080001387983 */ /* 0x000f280000100a00 */
[----:B------:R-:W4:Y:S01]  /*189c0*/  LDL.64 R50, [R1+0x328] ;  /* 0x0003280001327983 */ /* 0x000f220000100a00 */
[----:B------:R-:W-:-:S03]  /*189d0*/  FSEL R135, R61, -INF , !P1 ;  /* 0xff8000003d877808 */ /* 0x000fc60004800000 */
[----:B------:R-:W4:Y:S04]  /*189e0*/  LDL.64 R60, [R1+0x2e8] ;  /* 0x0002e800013c7983 */ /* 0x000f280000100a00 */
[----:B------:R-:W4:Y:S04]  /*189f0*/  LDL.64 R74, [R1+0x1c8] ;  /* 0x0001c800014a7983 */ /* 0x000f280000100a00 */
[----:B------:R-:W4:Y:S04]  /*18a00*/  LDL.64 R72, [R1+0x1a8] ;  /* 0x0001a80001487983 */ /* 0x000f280000100a00 */
[----:B------:R-:W4:Y:S04]  /*18a10*/  LDL.64 R68, [R1+0x168] ;  /* 0x0001680001447983 */ /* 0x000f280000100a00 */
[----:B------:R-:W4:Y:S04]  /*18a20*/  LDL.64 R66, [R1+0x288] ;  /* 0x0002880001427983 */ /* 0x000f280000100a00 */
[----:B------:R-:W4:Y:S04]  /*18a30*/  LDL.64 R76, [R1+0x208] ;  /* 0x00020800014c7983 */ /* 0x000f280000100a00 */
[----:B------:R-:W4:Y:S01]  /*18a40*/  LDL.64 R70, [R1+0x188] ;  /* 0x0001880001467983 */ /* 0x000f220000100a00 */
[----:B------:R-:W-:-:S02]  /*18a50*/  FMNMX3 R25, R25, R167, R166, !PT ;  /* 0x000000a719197276 */ /* 0x000fc400078000a6 */
[----:B------:R-:W-:Y:S01]  /*18a60*/  SHF.R.U64 R63, R63, 0x1, RZ ;  /* 0x000000013f3f7819 */ /* 0x000fe200000012ff */
[----:B------:R-:W4:Y:S01]  /*18a70*/  LDL.64 R78, [R1+0x460] ;  /* 0x00046000014e7983 */ /* 0x000f220000100a00 */
[----:B--2---:R-:W-:Y:S01]  /*18a80*/  IMAD.WIDE R38, R2, 0x2, R38 ;  /* 0x0000000202267825 */ /* 0x004fe200078e0226 */
[----:B------:R-:W-:Y:S02]  /*18a90*/  FSEL R136, R62, -INF , !P2 ;  /* 0xff8000003e887808 */ /* 0x000fe40005000000 */
[----:B------:R-:W2:Y:S01]  /*18aa0*/  LDL.64 R80, [R1+0x420] ;  /* 0x0004200001507983 */ /* 0x000ea20000100a00 */
[----:B---3--:R-:W-:-:S03]  /*18ab0*/  IMAD.WIDE R36, R2, 0x2, R36 ;  /* 0x0000000202247825 */ /* 0x008fc600078e0224 */
[----:B------:R-:W3:Y:S01]  /*18ac0*/  LDG.E.U16 R38, desc[UR8][R38.64] ;  /* 0x0000000826267981 */ /* 0x000ee2000c1e1500 */
[----:B----4-:R-:W-:-:S03]  /*18ad0*/  IMAD.WIDE R40, R2, 0x2, R40 ;  /* 0x0000000202287825 */ /* 0x010fc600078e0228 */
[----:B------:R-:W4:Y:S01]  /*18ae0*/  LDG.E.U16 R36, desc[UR8][R36.64] ;  /* 0x0000000824247981 */ /* 0x000f22000c1e1500 */
[----:B------:R-:W-:Y:S01]  /*18af0*/  IMAD.WIDE R42, R2, 0x2, R42 ;  /* 0x00000002022a7825 */ /* 0x000fe200078e022a */
[----:B------:R-:W-:Y:S02]  /*18b00*/  FSEL R24, R24, -INF , !P3 ;  /* 0xff80000018187808 */ /* 0x000fe40005800000 */
[----:B------:R-:W2:Y:S04]  /*18b10*/  LDL.64 R82, [R1+0x3e0] ;  /* 0x0003e00001527983 */ /* 0x000ea80000100a00 */
[----:B------:R0:W2:Y:S04]  /*18b20*/  LDG.E.U16 R39, desc[UR8][R42.64] ;  /* 0x000000082a277981 */ /* 0x0000a8000c1e1500 */
[----:B------:R1:W2:Y:S01]  /*18b30*/  LDG.E.U16 R37, desc[UR8][R40.64] ;  /* 0x0000000828257981 */ /* 0x0002a2000c1e1500 */
[----:B------:R-:W-:Y:S01]  /*18b40*/  IMAD.WIDE R44, R2, 0x2, R44 ;  /* 0x00000002022c7825 */ /* 0x000fe200078e022c */
[----:B------:R-:W-:-:S02]  /*18b50*/  FSEL R9, R9, -INF , !P4 ;  /* 0xff80000009097808 */ /* 0x000fc40006000000 */
[----:B------:R-:W-:Y:S01]  /*18b60*/  FSEL R12, R12, -INF , !P5 ;  /* 0xff8000000c0c7808 */ /* 0x000fe20006800000 */
[----:B------:R-:W2:Y:S01]  /*18b70*/  LDL.64 R84, [R1+0x3a0] ;  /* 0x0003a00001547983 */ /* 0x000ea20000100a00 */
[----:B0-----:R-:W-:-:S03]  /*18b80*/  IMAD.WIDE R42, R2, 0x2, R54 ;  /* 0x00000002022a7825 */ /* 0x001fc600078e0236 */
[----:B------:R-:W2:Y:S01]  /*18b90*/  LDL.64 R54, [R1+0x2a8] ;  /* 0x0002a80001367983 */ /* 0x000ea20000100a00 */
[----:B------:R-:W-:-:S03]  /*18ba0*/  IMAD.WIDE R46, R2, 0x2, R46 ;  /* 0x00000002022e7825 */ /* 0x000fc600078e022e */
[----:B------:R-:W3:Y:S01]  /*18bb0*/  LDG.E.U16 R42, desc[UR8][R42.64] ;  /* 0x000000082a2a7981 */ /* 0x000ee2000c1e1500 */
[----:B-1----:R-:W-:-:S03]  /*18bc0*/  IMAD.WIDE R40, R2, 0x2, R64 ;  /* 0x0000000202287825 */ /* 0x002fc600078e0240 */
[----:B------:R-:W3:Y:S04]  /*18bd0*/  LDL.64 R64, [R1+0x248] ;  /* 0x0002480001407983 */ /* 0x000ee80000100a00 */
[----:B------:R-:W3:Y:S04]  /*18be0*/  LDG.E.U16 R40, desc[UR8][R40.64] ;  /* 0x0000000828287981 */ /* 0x000ee8000c1e1500 */
[----:B------:R-:W4:Y:S04]  /*18bf0*/  LDG.E.U16 R43, desc[UR8][R46.64] ;  /* 0x000000082e2b7981 */ /* 0x000f28000c1e1500 */
[----:B------:R0:W4:Y:S02]  /*18c00*/  LDG.E.U16 R41, desc[UR8][R44.64] ;  /* 0x000000082c297981 */ /* 0x000124000c1e1500 */
[----:B0-----:R-:W-:-:S02]  /*18c10*/  IMAD.WIDE R44, R2, 0x2, R52 ;  /* 0x00000002022c7825 */ /* 0x001fc400078e0234 */
[----:B------:R-:W4:Y:S04]  /*18c20*/  LDL.64 R52, [R1+0x2c8] ;  /* 0x0002c80001347983 */ /* 0x000f280000100a00 */
[----:B------:R-:W4:Y:S01]  /*18c30*/  LDG.E.U16 R44, desc[UR8][R44.64] ;  /* 0x000000082c2c7981 */ /* 0x000f22000c1e1500 */
[----:B------:R-:W-:-:S03]  /*18c40*/  IMAD.WIDE R46, R2, 0x2, R58 ;  /* 0x00000002022e7825 */ /* 0x000fc600078e023a */
[----:B------:R-:W4:Y:S01]  /*18c50*/  LDL.64 R58, [R1+0x228] ;  /* 0x00022800013a7983 */ /* 0x000f220000100a00 */
[----:B------:R-:W-:-:S03]  /*18c60*/  IMAD.WIDE R48, R2, 0x2, R48 ;  /* 0x0000000202307825 */ /* 0x000fc600078e0230 */
[----:B------:R-:W4:Y:S04]  /*18c70*/  LDG.E.U16 R46, desc[UR8][R46.64] ;  /* 0x000000082e2e7981 */ /* 0x000f28000c1e1500 */
[----:B------:R0:W4:Y:S01]  /*18c80*/  LDG.E.U16 R45, desc[UR8][R48.64] ;  /* 0x00000008302d7981 */ /* 0x000122000c1e1500 */
[----:B------:R-:W-:-:S05]  /*18c90*/  IMAD.WIDE R50, R2, 0x2, R50 ;  /* 0x0000000202327825 */ /* 0x000fca00078e0232 */
[----:B------:R1:W4:Y:S01]  /*18ca0*/  LDG.E.U16 R47, desc[UR8][R50.64] ;  /* 0x00000008322f7981 */ /* 0x000322000c1e1500 */
[----:B0-----:R-:W-:-:S03]  /*18cb0*/  IMAD.WIDE R48, R2, 0x2, R56 ;  /* 0x0000000202307825 */ /* 0x001fc600078e0238 */
[----:B------:R-:W4:Y:S01]  /*18cc0*/  LDL.64 R56, [R1+0x268] ;  /* 0x0002680001387983 */ /* 0x000f220000100a00 */
[----:B------:R-:W-:Y:S02]  /*18cd0*/  FMNMX3 R25, R25, R157, R151, !PT ;  /* 0x0000009d19197276 */ /* 0x000fe40007800097 */
[----:B------:R-:W-:Y:S01]  /*18ce0*/  LOP3.LUT P1, RZ, R63, 0x1, RZ, 0xc0, !PT ;  /* 0x000000013fff7812 */ /* 0x000fe2000782c0ff */
[----:B------:R-:W4:Y:S01]  /*18cf0*/  LDG.E.U16 R48, desc[UR8][R48.64] ;  /* 0x0000000830307981 */ /* 0x000f22000c1e1500 */
[----:B-1----:R-:W-:-:S03]  /*18d00*/  IMAD.WIDE R50, R2, 0x2, R60 ;  /* 0x0000000202327825 */ /* 0x002fc600078e023c */
[----:B------:R-:W4:Y:S01]  /*18d10*/  LDL.64 R60, [R1+0x1e8] ;  /* 0x0001e800013c7983 */ /* 0x000f220000100a00 */
[----:B------:R-:W-:Y:S02]  /*18d20*/  FMNMX3 R25, R25, R148, R147, !PT ;  /* 0x0000009419197276 */ /* 0x000fe40007800093 */
[----:B------:R-:W-:Y:S01]  /*18d30*/  FSEL R18, R18, -INF , !P0 ;  /* 0xff80000012127808 */ /* 0x000fe20004000000 */
[----:B------:R-:W4:Y:S01]  /*18d40*/  LDL.64 R62, [R1+0x148] ;  /* 0x00014800013e7983 */ /* 0x000f220000100a00 */
[----:B------:R-:W-:Y:S02]  /*18d50*/  FMNMX3 R25, R25, R144, R142, !PT ;  /* 0x0000009019197276 */ /* 0x000fe4000780008e */
[----:B------:R-:W-:Y:S01]  /*18d60*/  FSEL R15, R15, -INF , !P1 ;  /* 0xff8000000f0f7808 */ /* 0x000fe20004800000 */
[----:B------:R-:W4:Y:S01]  /*18d70*/  LDG.E.U16 R49, desc[UR8][R50.64] ;  /* 0x0000000832317981 */ /* 0x000f22000c1e1500 */
        /* <DEDUP_REMOVED lines=9> */
[----:B------:R-:W-:-:S05]  /*18e10*/  FMNMX3 R196, R196, R18, R0, !PT ;  /* 0x00000012c4c47276 */ /* 0x000fca0007800000 */
[----:B------:R-:W-:-:S04]  /*18e20*/  FADD R4, R4, -R196 ;  /* 0x800000c404047221 */ /* 0x000fc80000000000 */
[----:B------:R-:W-:Y:S01]  /*18e30*/  FMUL R4, R4, 1.4426950216293334961 ;  /* 0x3fb8aa3b04047820 */ /* 0x000fe20000400000 */
[----:B------:R-:W-:-:S03]  /*18e40*/  FADD R138, R5, -R196 ;  /* 0x800000c4058a7221 */ /* 0x000fc60000000000 */
[----:B------:R0:W-:Y:S02]  /*18e50*/  MUFU.EX2 R137, R4 ;  /* 0x0000000400897308 */ /* 0x0001e40000000800 */
[C---:B0-----:R-:W-:Y:S02]  /*18e60*/  IMAD.WIDE R4, R2.reuse, 0x2, R72 ;  /* 0x0000000202047825 */ /* 0x041fe400078e0248 */
[----:B------:R-:W4:Y:S02]  /*18e70*/  LDL.64 R72, [R1+0x400] ;  /* 0x0004000001487983 */ /* 0x000f240000100a00 */
[----:B--2---:R-:W-:-:S05]  /*18e80*/  IMAD.WIDE R54, R2, 0x2, R54 ;  /* 0x0000000202367825 */ /* 0x004fca00078e0236 */
[----:B------:R3:W2:Y:S02]  /*18e90*/  LDG.E.U16 R51, desc[UR8][R54.64] ;  /* 0x0000000836337981 */ /* 0x0006a4000c1e1500 */
[C---:B---3--:R-:W-:Y:S02]  /*18ea0*/  IMAD.WIDE R54, R2.reuse, 0x2, R64 ;  /* 0x0000000202367825 */ /* 0x048fe400078e0240 */
[----:B------:R-:W3:Y:S04]  /*18eb0*/  LDL.64 R64, [R1+0x108] ;  /* 0x0001080001407983 */ /* 0x000ee80000100a00 */
[----:B------:R-:W2:Y:S01]  /*18ec0*/  LDG.E.U16 R54, desc[UR8][R54.64] ;  /* 0x0000000836367981 */ /* 0x000ea2000c1e1500 */
[----:B----4-:R-:W-:-:S05]  /*18ed0*/  IMAD.WIDE R52, R2, 0x2, R52 ;  /* 0x0000000202347825 */ /* 0x010fca00078e0234 */
[----:B------:R-:W4:Y:S01]  /*18ee0*/  LDG.E.U16 R50, desc[UR8][R52.64] ;  /* 0x0000000834327981 */ /* 0x000f22000c1e1500 */
[----:B------:R-:W-:-:S05]  /*18ef0*/  IMAD.WIDE R58, R2, 0x2, R58 ;  /* 0x00000002023a7825 */ /* 0x000fca00078e023a */
[----:B------:R0:W2:Y:S02]  /*18f00*/  LDG.E.U16 R55, desc[UR8][R58.64] ;  /* 0x000000083a377981 */ /* 0x0000a4000c1e1500 */
[C---:B0-----:R-:W-:Y:S02]  /*18f10*/  IMAD.WIDE R58, R2.reuse, 0x2, R74 ;  /* 0x00000002023a7825 */ /* 0x041fe400078e024a */
[----:B------:R-:W2:Y:S04]  /*18f20*/  LDL.64 R74, [R1+0x3c0] ;  /* 0x0003c000014a7983 */ /* 0x000ea80000100a00 */
[----:B------:R-:W2:Y:S01]  /*18f30*/  LDG.E.U16 R58, desc[UR8][R58.64] ;  /* 0x000000083a3a7981 */ /* 0x000ea2000c1e1500 */
[----:B------:R-:W-:-:S03]  /*18f40*/  IMAD.WIDE R52, R2, 0x2, R66 ;  /* 0x0000000202347825 */ /* 0x000fc600078e0242 */
[----:B------:R-:W2:Y:S01]  /*18f50*/  LDL.64 R66, [R1+0x128] ;  /* 0x0001280001427983 */ /* 0x000ea20000100a00 */
[----:B------:R-:W-:-:S03]  /*18f60*/  IMAD.WIDE R56, R2, 0x2, R56 ;  /* 0x0000000202387825 */ /* 0x000fc600078e0238 */
[----:B------:R-:W4:Y:S04]  /*18f70*/  LDG.E.U16 R52, desc[UR8][R52.64] ;  /* 0x0000000834347981 */ /* 0x000f28000c1e1500 */
[----:B------:R0:W4:Y:S01]  /*18f80*/  LDG.E.U16 R59, desc[UR8][R4.64] ;  /* 0x00000008043b7981 */ /* 0x000122000c1e1500 */
[----:B------:R-:W-:-:S03]  /*18f90*/  IMAD.WIDE R60, R2, 0x2, R60 ;  /* 0x00000002023c7825 */ /* 0x000fc600078e023c */
[----:B------:R1:W4:Y:S01]  /*18fa0*/  LDG.E.U16 R53, desc[UR8][R56.64] ;  /* 0x0000000838357981 */ /* 0x000322000c1e1500 */
[----:B0-----:R-:W-:-:S03]  /*18fb0*/  IMAD.WIDE R4, R2, 0x2, R68 ;  /* 0x0000000202047825 */ /* 0x001fc600078e0244 */
[----:B------:R-:W4:Y:S01]  /*18fc0*/  LDL.64 R68, [R1+0x480] ;  /* 0x0004800001447983 */ /* 0x000f220000100a00 */
[----:B-1----:R-:W-:-:S06]  /*18fd0*/  IMAD.WIDE R56, R2, 0x2, R76 ;  /* 0x0000000202387825 */ /* 0x002fcc00078e024c */
[----:B------:R-:W4:Y:S04]  /*18fe0*/  LDG.E.U16 R56, desc[UR8][R56.64] ;  /* 0x0000000838387981 */ /* 0x000f28000c1e1500 */
[----:B------:R0:W4:Y:S02]  /*18ff0*/  LDG.E.U16 R57, desc[UR8][R60.64] ;  /* 0x000000083c397981 */ /* 0x000124000c1e1500 */
[C---:B0-----:R-:W-:Y:S02]  /*19000*/  IMAD.WIDE R60, R2.reuse, 0x2, R70 ;  /* 0x00000002023c7825 */ /* 0x041fe400078e0246 */
[----:B------:R-:W4:Y:S04]  /*19010*/  LDL.64 R70, [R1+0x440] ;  /* 0x0004400001467983 */ /* 0x000f280000100a00 */
[----:B------:R-:W-:Y:S04]  /*19020*/  STL [R1+0x8a8], R246 ;  /* 0x0008a8f601007387 */ /* 0x000fe80000100800 */
[----:B------:R-:W-:Y:S04]  /*19030*/  STL [R1+0x8a4], R247 ;  /* 0x0008a4f701007387 */ /* 0x000fe80000100800 */
[----:B------:R-:W-:Y:S04]  /*19040*/  STL [R1+0x8b0], R238 ;  /* 0x0008b0ee01007387 */ /* 0x000fe80000100800 */
[----:B------:R-:W-:Y:S04]  /*19050*/  STL [R1+0x8ac], R239 ;  /* 0x0008acef01007387 */ /* 0x000fe80000100800 */
[----:B------:R-:W-:Y:S04]  /*19060*/  STL [R1+0x8b8], R230 ;  /* 0x0008b8e601007387 */ /* 0x000fe80000100800 */
[----:B------:R-:W-:Y:S04]  /*19070*/  STL [R1+0x8b4], R231 ;  /* 0x0008b4e701007387 */ /* 0x000fe80000100800 */
[----:B------:R-:W4:Y:S04]  /*19080*/  LDL.64 R88, [R1+0x360] ;  /* 0x0003600001587983 */ /* 0x000f280000100a00 */
[----:B------:R-:W4:Y:S01]  /*19090*/  LDG.E.U16 R60, desc[UR8][R60.64] ;  /* 0x000000083c3c7981 */ /* 0x000f22000c1e1500 */
[----:B------:R-:W-:Y:S01]  /*190a0*/  FADD R7, R7, -R196 ;  /* 0x800000c407077221 */ /* 0x000fe20000000000 */
[----:B------:R-:W-:-:S04]  /*190b0*/  IMAD.WIDE R62, R2, 0x2, R62 ;  /* 0x00000002023e7825 */ /* 0x000fc800078e023e */
[--C-:B------:R-:W-:Y:S01]  /*190c0*/  FADD R25, R6, -R196.reuse ;  /* 0x800000c406197221 */ /* 0x100fe20000000000 */
[----:B------:R-:W4:Y:S01]  /*190d0*/  LDL.64 R76, [R1+0x380] ;  /* 0x00038000014c7983 */ /* 0x000f220000100a00 */
[----:B------:R-:W-:-:S03]  /*190e0*/  FADD R22, R22, -R196 ;  /* 0x800000c416167221 */ /* 0x000fc60000000000 */
[----:B------:R-:W4:Y:S04]  /*190f0*/  LDL.64 R86, [R1+0x320] ;  /* 0x0003200001567983 */ /* 0x000f280000100a00 */
[----:B------:R0:W4:Y:S01]  /*19100*/  LDG.E.U16 R61, desc[UR8][R4.64] ;  /* 0x00000008043d7981 */ /* 0x000122000c1e1500 */
[----:B------:R-:W-:-:S03]  /*19110*/  FMUL R30, R7, 1.4426950216293334961 ;  /* 0x3fb8aa3b071e7820 */ /* 0x000fc60000400000 */
[----:B------:R-:W4:Y:S01]  /*19120*/  LDG.E.U16 R62, desc[UR8][R62.64] ;  /* 0x000000083e3e7981 */ /* 0x000f22000c1e1500 */
[----:B------:R-:W-:-:S03]  /*19130*/  FADD R10, R10, -R196 ;  /* 0x800000c40a0a7221 */ /* 0x000fc60000000000 */
[----:B------:R-:W4:Y:S01]  /*19140*/  LDL.64 R92, [R1+0x2e0] ;  /* 0x0002e000015c7983 */ /* 0x000f220000100a00 */
[----:B0-----:R-:W-:-:S04]  /*19150*/  IMAD.WIDE R4, R2, 0x2, R246 ;  /* 0x0000000202047825 */ /* 0x001fc800078e02f6 */
[----:B------:R-:W-:Y:S01]  /*19160*/  FMUL R22, R22, 1.4426950216293334961 ;  /* 0x3fb8aa3b16167820 */ /* 0x000fe20000400000 */
[----:B------:R-:W4:Y:S01]  /*19170*/  LDL.64 R110, [R1+0x2a0] ;  /* 0x0002a000016e7983 */ /* 0x000f220000100a00 */
[----:B------:R-:W-:-:S04]  /*19180*/  IMAD.WIDE R72, R2, 0x2, R72 ;  /* 0x0000000202487825 */ /* 0x000fc800078e0248 */
[--C-:B------:R-:W-:Y:S01]  /*19190*/  FADD R21, R21, -R196.reuse ;  /* 0x800000c415157221 */ /* 0x100fe20000000000 */
[----:B------:R-:W4:Y:S04]  /*191a0*/  LDL.64 R102, [R1+0x260] ;  /* 0x0002600001667983 */ /* 0x000f280000100a00 */
[----:B------:R-:W4:Y:S04]  /*191b0*/  LDL.64 R112, [R1+0x220] ;  /* 0x0002200001707983 */ /* 0x000f280000100a00 */
[----:B------:R-:W4:Y:S04]  /*191c0*/  LDG.E.U16 R72, desc[UR8][R72.64] ;  /* 0x0000000848487981 */ /* 0x000f28000c1e1500 */
[----:B------:R-:W4:Y:S04]  /*191d0*/  LDL.64 R122, [R1+0x1e0] ;  /* 0x0001e000017a7983 */ /* 0x000f280000100a00 */
[----:B------:R-:W4:Y:S04]  /*191e0*/  LDL.64 R116, [R1+0x1a0] ;  /* 0x0001a00001747983 */ /* 0x000f280000100a00 */
[----:B------:R-:W4:Y:S04]  /*191f0*/  LDL.64 R118, [R1+0x1c0] ;  /* 0x0001c00001767983 */ /* 0x000f280000100a00 */
[----:B------:R-:W4:Y:S01]  /*19200*/  LDL.64 R114, [R1+0x160] ;  /* 0x0001600001727983 */ /* 0x000f220000100a00 */
[--C-:B------:R-:W-:Y:S01]  /*19210*/  FADD R94, R94, -R196.reuse ;  /* 0x800000c45e5e7221 */ /* 0x100fe20000000000 */
[--C-:B------:R-:W-:Y:S01]  /*19220*/  FADD R178, R90, -R196.reuse ;  /* 0x800000c45ab27221 */ /* 0x100fe20000000000 */
[----:B------:R-:W-:Y:S01]  /*19230*/  FADD R96, R96, -R196 ;  /* 0x800000c460607221 */ /* 0x000fe20000000000 */
[----:B------:R-:W4:Y:S04]  /*19240*/  LDL.64 R152, [R1+0x3f8] ;  /* 0x0003f80001987983 */ /* 0x000f280000100a00 */
[----:B------:R-:W4:Y:S04]  /*19250*/  LDL.64 R126, [R1+0x398] ;  /* 0x00039800017e7983 */ /* 0x000f280000100a00 */
[----:B------:R-:W4:Y:S01]  /*19260*/  LDL.64 R140, [R1+0x3d8] ;  /* 0x0003d800018c7983 */ /* 0x000f220000100a00 */
[----:B---3--:R-:W-:-:S06]  /*19270*/  IMAD.WIDE R64, R2, 0x2, R64 ;  /* 0x0000000202407825 */ /* 0x008fcc00078e0240 */
[----:B------:R-:W3:Y:S04]  /*19280*/  LDG.E.U16 R64, desc[UR8][R64.64] ;  /* 0x0000000840407981 */ /* 0x000ee8000c1e1500 */
[----:B------:R0:W3:Y:S02]  /*19290*/  LDG.E.U16 R65, desc[UR8][R4.64] ;  /* 0x0000000804417981 */ /* 0x0000e4000c1e1500 */
[C---:B0-----:R-:W-:Y:S02]  /*192a0*/  IMAD.WIDE R4, R2.reuse, 0x2, R78 ;  /* 0x0000000202047825 */ /* 0x041fe400078e024e */
[----:B------:R-:W3:Y:S02]  /*192b0*/  LDL.64 R78, [R1+0x340] ;  /* 0x00034000014e7983 */ /* 0x000ee40000100a00 */
[----:B--2---:R-:W-:-:S04]  /*192c0*/  IMAD.WIDE R6, R2, 0x2, R66 ;  /* 0x0000000202067825 */ /* 0x004fc800078e0242 */
[C---:B------:R-:W-:Y:S01]  /*192d0*/  IMAD.WIDE R66, R2.reuse, 0x2, R238 ;  /* 0x0000000202427825 */ /* 0x040fe200078e02ee */
[----:B------:R0:W2:Y:S05]  /*192e0*/  LDG.E.U16 R63, desc[UR8][R6.64] ;  /* 0x00000008063f7981 */ /* 0x0000aa000c1e1500 */
[----:B------:R-:W2:Y:S01]  /*192f0*/  LDG.E.U16 R66, desc[UR8][R66.64] ;  /* 0x0000000842427981 */ /* 0x000ea2000c1e1500 */
[----:B----4-:R-:W-:-:S06]  /*19300*/  IMAD.WIDE R68, R2, 0x2, R68 ;  /* 0x0000000202447825 */ /* 0x010fcc00078e0244 */
[----:B------:R-:W4:Y:S01]  /*19310*/  LDG.E.U16 R68, desc[UR8][R68.64] ;  /* 0x0000000844447981 */ /* 0x000f22000c1e1500 */
[----:B0-----:R-:W-:-:S05]  /*19320*/  IMAD.WIDE R6, R2, 0x2, R230 ;  /* 0x0000000202067825 */ /* 0x001fca00078e02e6 */
[----:B------:R-:W2:Y:S04]  /*19330*/  LDG.E.U16 R67, desc[UR8][R6.64] ;  /* 0x0000000806437981 */ /* 0x000ea8000c1e1500 */
[----:B------:R0:W2:Y:S02]  /*19340*/  LDG.E.U16 R69, desc[UR8][R4.64] ;  /* 0x0000000804457981 */ /* 0x0000a4000c1e1500 */
[C---:B0-----:R-:W-:Y:S02]  /*19350*/  IMAD.WIDE R4, R2.reuse, 0x2, R80 ;  /* 0x0000000202047825 */ /* 0x041fe400078e0250 */
[----:B------:R-:W2:Y:S01]  /*19360*/  LDL.64 R80, [R1+0x300] ;  /* 0x0003000001507983 */ /* 0x000ea20000100a00 */
[----:B------:R0:W-:Y:S01]  /*19370*/  MUFU.EX2 R6, R22 ;  /* 0x0000001600067308 */ /* 0x0001e20000000800 */
[----:B------:R-:W-:Y:S01]  /*19380*/  FADD R7, R11, -R196 ;  /* 0x800000c40b077221 */ /* 0x000fe20000000000 */
[----:B------:R-:W-:-:S04]  /*19390*/  IMAD.WIDE R70, R2, 0x2, R70 ;  /* 0x0000000202467825 */ /* 0x000fc800078e0246 */
[----:B0-----:R-:W-:Y:S01]  /*193a0*/  FMUL R22, R10, 1.4426950216293334961 ;  /* 0x3fb8aa3b0a167820 */ /* 0x001fe20000400000 */
[C---:B------:R-:W-:Y:S01]  /*193b0*/  IMAD.WIDE R10, R2.reuse, 0x2, R82 ;  /* 0x00000002020a7825 */ /* 0x040fe200078e0252 */
[----:B------:R-:W4:Y:S04]  /*193c0*/  LDG.E.U16 R70, desc[UR8][R70.64] ;  /* 0x0000000846467981 */ /* 0x000f28000c1e1500 */
[----:B------:R-:W4:Y:S04]  /*193d0*/  LDL.64 R82, [R1+0x2c0] ;  /* 0x0002c00001527983 */ /* 0x000f280000100a00 */
[----:B------:R0:W4:Y:S04]  /*193e0*/  LDG.E.U16 R73, desc[UR8][R10.64] ;  /* 0x000000080a497981 */ /* 0x000128000c1e1500 */
[----:B------:R1:W4:Y:S01]  /*193f0*/  LDG.E.U16 R71, desc[UR8][R4.64] ;  /* 0x0000000804477981 */ /* 0x000322000c1e1500 */
[----:B0-----:R-:W-:Y:S01]  /*19400*/  FMUL R10, R21, 1.4426950216293334961 ;  /* 0x3fb8aa3b150a7820 */ /* 0x001fe20000400000 */
[----:B-1----:R-:W-:-:S02]  /*19410*/  IMAD.WIDE R4, R2, 0x2, R84 ;  /* 0x0000000202047825 */ /* 0x002fc400078e0254 */
[----:B------:R-:W4:Y:S02]  /*19420*/  LDL.64 R84, [R1+0x280] ;  /* 0x0002800001547983 */ /* 0x000f240000100a00 */
[----:B------:R-:W-:Y:S02]  /*19430*/  FADD R21, R8, -R196 ;  /* 0x800000c408157221 */ /* 0x000fe40000000000 */
[----:B------:R0:W-:Y:S02]  /*19440*/  MUFU.EX2 R8, R10 ;  /* 0x0000000a00087308 */ /* 0x0001e40000000800 */
[C---:B0-----:R-:W-:Y:S02]  /*19450*/  IMAD.WIDE R10, R2.reuse, 0x2, R88 ;  /* 0x00000002020a7825 */ /* 0x041fe400078e0258 */
[----:B------:R-:W4:Y:S02]  /*19460*/  LDL.64 R88, [R1+0x200] ;  /* 0x0002000001587983 */ /* 0x000f240000100a00 */
[----:B------:R-:W-:-:S04]  /*19470*/  IMAD.WIDE R74, R2, 0x2, R74 ;  /* 0x00000002024a7825 */ /* 0x000fc800078e024a */
[C---:B------:R-:W-:Y:S02]  /*19480*/  IMAD.WIDE R76, R2.reuse, 0x2, R76 ;  /* 0x00000002024c7825 */ /* 0x040fe400078e024c */
[----:B------:R-:W4:Y:S04]  /*19490*/  LDG.E.U16 R74, desc[UR8][R74.64] ;  /* 0x000000084a4a7981 */ /* 0x000f28000c1e1500 */
[----:B------:R-:W4:Y:S04]  /*194a0*/  LDG.E.U16 R76, desc[UR8][R76.64] ;  /* 0x000000084c4c7981 */ /* 0x000f28000c1e1500 */
[----:B------:R0:W4:Y:S04]  /*194b0*/  LDG.E.U16 R75, desc[UR8][R4.64] ;  /* 0x00000008044b7981 */ /* 0x000128000c1e1500 */
[----:B------:R1:W4:Y:S01]  /*194c0*/  LDG.E.U16 R77, desc[UR8][R10.64] ;  /* 0x000000080a4d7981 */ /* 0x000322000c1e1500 */
[----:B0-----:R-:W-:-:S03]  /*194d0*/  IMAD.WIDE R4, R2, 0x2, R86 ;  /* 0x0000000202047825 */ /* 0x001fc600078e0256 */
[----:B------:R-:W4:Y:S01]  /*194e0*/  LDL.64 R86, [R1+0x240] ;  /* 0x0002400001567983 */ /* 0x000f220000100a00 */
[--C-:B-1----:R-:W-:Y:S01]  /*194f0*/  FADD R11, R17, -R196.reuse ;  /* 0x800000c4110b7221 */ /* 0x102fe20000000000 */
[----:B------:R-:W-:-:S03]  /*19500*/  FADD R10, R13, -R196 ;  /* 0x800000c40d0a7221 */ /* 0x000fc60000000000 */
[----:B------:R-:W-:-:S04]  /*19510*/  FMUL R11, R11, 1.4426950216293334961 ;  /* 0x3fb8aa3b0b0b7820 */ /* 0x000fc80000400000 */
[----:B------:R0:W-:Y:S01]  /*19520*/  MUFU.EX2 R13, R11 ;  /* 0x0000000b000d7308 */ /* 0x0001e20000000800 */
[----:B------:R-:W-:Y:S01]  /*19530*/  FADD R17, R14, -R196 ;  /* 0x800000c40e117221 */ /* 0x000fe20000000000 */
[----:B---3--:R-:W-:-:S06]  /*19540*/  IMAD.WIDE R78, R2, 0x2, R78 ;  /* 0x00000002024e7825 */ /* 0x008fcc00078e024e */
[----:B------:R-:W3:Y:S04]  /*19550*/  LDG.E.U16 R78, desc[UR8][R78.64] ;  /* 0x000000084e4e7981 */ /* 0x000ee8000c1e1500 */
[----:B------:R1:W3:Y:S02]  /*19560*/  LDG.E.U16 R79, desc[UR8][R4.64] ;  /* 0x00000008044f7981 */ /* 0x0002e4000c1e1500 */
[C---:B-1----:R-:W-:Y:S02]  /*19570*/  IMAD.WIDE R4, R2.reuse, 0x2, R92 ;  /* 0x0000000202047825 */ /* 0x042fe400078e025c */
[----:B------:R-:W3:Y:S02]  /*19580*/  LDL.64 R92, [R1+0x180] ;  /* 0x00018000015c7983 */ /* 0x000ee40000100a00 */
[----:B--2---:R-:W-:-:S06]  /*19590*/  IMAD.WIDE R80, R2, 0x2, R80 ;  /* 0x0000000202507825 */ /* 0x004fcc00078e0250 */
[----:B------:R-:W2:Y:S04]  /*195a0*/  LDG.E.U16 R80, desc[UR8][R80.64] ;  /* 0x0000000850507981 */ /* 0x000ea8000c1e1500 */
[----:B------:R1:W2:Y:S01]  /*195b0*/  LDG.E.U16 R81, desc[UR8][R4.64] ;  /* 0x0000000804517981 */ /* 0x0002a2000c1e1500 */
[----:B----4-:R-:W-:-:S06]  /*195c0*/  IMAD.WIDE R82, R2, 0x2, R82 ;  /* 0x0000000202527825 */ /* 0x010fcc00078e0252 */
[----:B------:R-:W4:Y:S01]  /*195d0*/  LDG.E.U16 R82, desc[UR8][R82.64] ;  /* 0x0000000852527981 */ /* 0x000f22000c1e1500 */
[----:B-1----:R-:W-:Y:S01]  /*195e0*/  FMUL R4, R10, 1.4426950216293334961 ;  /* 0x3fb8aa3b0a047820 */ /* 0x002fe20000400000 */
[C---:B0-----:R-:W-:Y:S02]  /*195f0*/  IMAD.WIDE R10, R2.reuse, 0x2, R110 ;  /* 0x00000002020a7825 */ /* 0x041fe400078e026e */
[----:B------:R-:W2:Y:S01]  /*19600*/  LDL.64 R110, [R1+0x140] ;  /* 0x00014000016e7983 */ /* 0x000ea20000100a00 */
[----:B------:R0:W-:Y:S03]  /*19610*/  MUFU.EX2 R14, R4 ;  /* 0x00000004000e7308 */ /* 0x0001e60000000800 */
[----:B------:R1:W3:Y:S01]  /*19620*/  LDG.E.U16 R83, desc[UR8][R10.64] ;  /* 0x000000080a537981 */ /* 0x0002e2000c1e1500 */
[----:B0-----:R-:W-:-:S03]  /*19630*/  IMAD.WIDE R4, R2, 0x2, R102 ;  /* 0x0000000202047825 */ /* 0x001fc600078e0266 */
[----:B------:R-:W3:Y:S01]  /*19640*/  LDL.64 R102, [R1+0x120] ;  /* 0x0001200001667983 */ /* 0x000ee20000100a00 */
[----:B-1----:R-:W-:Y:S01]  /*19650*/  FMUL R10, R17, 1.4426950216293334961 ;  /* 0x3fb8aa3b110a7820 */ /* 0x002fe20000400000 */
[----:B------:R-:W-:Y:S01]  /*19660*/  FADD R11, R16, -R196 ;  /* 0x800000c4100b7221 */ /* 0x000fe20000000000 */
[C---:B------:R-:W-:Y:S02]  /*19670*/  IMAD.WIDE R16, R2.reuse, 0x2, R112 ;  /* 0x0000000202107825 */ /* 0x040fe400078e0270 */
[----:B------:R-:W4:Y:S02]  /*19680*/  LDL.64 R112, [R1+0x100] ;  /* 0x0001000001707983 */ /* 0x000f240000100a00 */
[----:B------:R-:W-:-:S04]  /*19690*/  IMAD.WIDE R84, R2, 0x2, R84 ;  /* 0x0000000202547825 */ /* 0x000fc800078e0254 */
[C---:B------:R-:W-:Y:S02]  /*196a0*/  IMAD.WIDE R88, R2.reuse, 0x2, R88 ;  /* 0x0000000202587825 */ /* 0x040fe400078e0258 */
[----:B------:R-:W4:Y:S04]  /*196b0*/  LDG.E.U16 R84, desc[UR8][R84.64] ;  /* 0x0000000854547981 */ /* 0x000f28000c1e1500 */
[----:B------:R-:W4:Y:S04]  /*196c0*/  LDG.E.U16 R88, desc[UR8][R88.64] ;  /* 0x0000000858587981 */ /* 0x000f28000c1e1500 */
[----:B------:R0:W4:Y:S02]  /*196d0*/  LDG.E.U16 R85, desc[UR8][R4.64] ;  /* 0x0000000804557981 */ /* 0x000124000c1e1500 */
[----:B0-----:R-:W-:-:S05]  /*196e0*/  IMAD.WIDE R4, R2, 0x2, R122 ;  /* 0x0000000202047825 */ /* 0x001fca00078e027a */
[----:B------:R0:W4:Y:S02]  /*196f0*/  LDG.E.U16 R89, desc[UR8][R4.64] ;  /* 0x0000000804597981 */ /* 0x000124000c1e1500 */
[----:B0-----:R-:W-:Y:S02]  /*19700*/  IMAD.WIDE R4, R2, 0x2, R116 ;  /* 0x0000000202047825 */ /* 0x001fe400078e0274 */
[----:B------:R-:W4:Y:S02]  /*19710*/  LDL.64 R116, [R1+0x478] ;  /* 0x0004780001747983 */ /* 0x000f240000100a00 */
[----:B------:R-:W-:Y:S01]  /*19720*/  FMUL R174, R94, 1.4426950216293334961 ;  /* 0x3fb8aa3b5eae7820 */ /* 0x000fe20000400000 */
[----:B------:R-:W-:-:S04]  /*19730*/  IMAD.WIDE R90, R2, 0x2, R118 ;  /* 0x00000002025a7825 */ /* 0x000fc800078e0276 */
[----:B------:R-:W-:Y:S02]  /*19740*/  FMUL R185, R96, 1.4426950216293334961 ;  /* 0x3fb8aa3b60b97820 */ /* 0x000fe40000400000 */
[----:B------:R-:W4:Y:S01]  /*19750*/  LDG.E.U16 R90, desc[UR8][R90.64] ;  /* 0x000000085a5a7981 */ /* 0x000f22000c1e1500 */
[----:B------:R-:W-:-:S06]  /*19760*/  IMAD.WIDE R86, R2, 0x2, R86 ;  /* 0x0000000202567825 */ /* 0x000fcc00078e0256 */
[----:B------:R-:W4:Y:S04]  /*19770*/  LDG.E.U16 R86, desc[UR8][R86.64] ;  /* 0x0000000856567981 */ /* 0x000f28000c1e1500 */
[----:B------:R-:W4:Y:S04]  /*19780*/  LDG.E.U16 R91, desc[UR8][R4.64] ;  /* 0x00000008045b7981 */ /* 0x000f28000c1e1500 */
[----:B------:R0:W4:Y:S01]  /*19790*/  LDG.E.U16 R87, desc[UR8][R16.64] ;  /* 0x0000000810577981 */ /* 0x000122000c1e1500 */
[----:B------:R-:W-:Y:S01]  /*197a0*/  FADD R187, R100, -R196 ;  /* 0x800000c464bb7221 */ /* 0x000fe20000000000 */
[----:B0-----:R-:W-:-:S02]  /*197b0*/  IMAD.WIDE R16, R2, 0x2, R114 ;  /* 0x0000000202107825 */ /* 0x001fc400078e0272 */
[----:B------:R-:W4:Y:S02]  /*197c0*/  LDL.64 R114, [R1+0x3b8] ;  /* 0x0003b80001727983 */ /* 0x000f240000100a00 */
[----:B--2---:R-:W-:Y:S02]  /*197d0*/  IMAD.WIDE R94, R2, 0x2, R110 ;  /* 0x00000002025e7825 */ /* 0x004fe400078e026e */
[----:B------:R-:W2:Y:S02]  /*197e0*/  LDL.64 R110, [R1+0x458] ;  /* 0x00045800016e7983 */ /* 0x000ea40000100a00 */
[----:B------:R-:W-:Y:S01]  /*197f0*/  FADD R181, R98, -R196 ;  /* 0x800000c462b57221 */ /* 0x000fe20000000000 */
[C---:B---3--:R-:W-:Y:S01]  /*19800*/  IMAD.WIDE R4, R2.reuse, 0x2, R102 ;  /* 0x0000000202047825 */ /* 0x048fe200078e0266 */
[----:B------:R-:W3:Y:S04]  /*19810*/  LDG.E.U16 R94, desc[UR8][R94.64] ;  /* 0x000000085e5e7981 */ /* 0x000ee8000c1e1500 */
[----:B------:R-:W3:Y:S01]  /*19820*/  LDL.64 R102, [R1+0x438] ;  /* 0x0004380001667983 */ /* 0x000ee20000100a00 */
[----:B----4-:R-:W-:-:S03]  /*19830*/  IMAD.WIDE R96, R2, 0x2, R112 ;  /* 0x0000000202607825 */ /* 0x010fc600078e0270 */
[----:B------:R-:W4:Y:S04]  /*19840*/  LDL.64 R112, [R1+0x418] ;  /* 0x0004180001707983 */ /* 0x000f280000100a00 */
[----:B------:R-:W-:Y:S04]  /*19850*/  STL [R1+0x8c0], R244 ;  /* 0x0008c0f401007387 */ /* 0x000fe80000100800 */
[----:B------:R-:W-:Y:S04]  /*19860*/  STL [R1+0x8bc], R245 ;  /* 0x0008bcf501007387 */ /* 0x000fe80000100800 */
[----:B------:R-:W-:Y:S04]  /*19870*/  STL [R1+0x8c8], R236 ;  /* 0x0008c8ec01007387 */ /* 0x000fe80000100800 */
[----:B------:R-:W-:Y:S04]  /*19880*/  STL [R1+0x8c4], R237 ;  /* 0x0008c4ed01007387 */ /* 0x000fe80000100800 */
[----:B------:R-:W-:Y:S04]  /*19890*/  STL [R1+0x8d0], R228 ;  /* 0x0008d0e401007387 */ /* 0x000fe80000100800 */
[----:B------:R-:W-:Y:S04]  /*198a0*/  STL [R1+0x8cc], R229 ;  /* 0x0008cce501007387 */ /* 0x000fe80000100800 */
[----:B------:R-:W4:Y:S01]  /*198b0*/  LDL.64 R118, [R1+0x378] ;  /* 0x0003780001767983 */ /* 0x000f220000100a00 */
[----:B------:R-:W-:-:S03]  /*198c0*/  IMAD.WIDE R100, R2, 0x2, R116 ;  /* 0x0000000202647825 */ /* 0x000fc600078e0274 */
[----:B------:R0:W4:Y:S04]  /*198d0*/  LDG.E.U16 R95, desc[UR8][R4.64] ;  /* 0x00000008045f7981 */ /* 0x000128000c1e1500 */
[----:B------:R-:W4:Y:S01]  /*198e0*/  LDL.64 R116, [R1+0x358] ;  /* 0x0003580001747983 */ /* 0x000f220000100a00 */
[----:B------:R-:W-:-:S04]  /*198f0*/  IMAD.WIDE R98, R2, 0x2, R236 ;  /* 0x0000000202627825 */ /* 0x000fc800078e02ec */
[----:B------:R-:W-:Y:S01]  /*19900*/  FADD R104, R104, -R196 ;  /* 0x800000c468687221 */ /* 0x000fe20000000000 */
[----:B------:R-:W4:Y:S01]  /*19910*/  LDL.64 R122, [R1+0x318] ;  /* 0x00031800017a7983 */ /* 0x000f220000100a00 */
[----:B------:R-:W-:-:S03]  /*19920*/  IMAD.WIDE R92, R2, 0x2, R92 ;  /* 0x00000002025c7825 */ /* 0x000fc600078e025c */
[----:B------:R-:W4:Y:S01]  /*19930*/  LDG.E.U16 R98, desc[UR8][R98.64] ;  /* 0x0000000862627981 */ /* 0x000f22000c1e1500 */
[----:B0-----:R-:W-:-:S03]  /*19940*/  IMAD.WIDE R4, R2, 0x2, R228 ;  /* 0x0000000202047825 */ /* 0x001fc600078e02e4 */
[----:B------:R-:W4:Y:S04]  /*19950*/  LDG.E.U16 R92, desc[UR8][R92.64] ;  /* 0x000000085c5c7981 */ /* 0x000f28000c1e1500 */
[----:B------:R-:W4:Y:S04]  /*19960*/  LDG.E.U16 R96, desc[UR8][R96.64] ;  /* 0x0000000860607981 */ /* 0x000f28000c1e1500 */
[----:B------:R-:W4:Y:S04]  /*19970*/  LDG.E.U16 R99, desc[UR8][R4.64] ;  /* 0x0000000804637981 */ /* 0x000f28000c1e1500 */
[----:B------:R0:W4:Y:S01]  /*19980*/  LDG.E.U16 R93, desc[UR8][R16.64] ;  /* 0x00000008105d7981 */ /* 0x000122000c1e1500 */
[----:B------:R-:W-:Y:S01]  /*19990*/  FMUL R182, R104, 1.4426950216293334961 ;  /* 0x3fb8aa3b68b67820 */ /* 0x000fe20000400000 */
[----:B------:R-:W-:-:S02]  /*199a0*/  IMAD.WIDE R104, R2, 0x2, R152 ;  /* 0x0000000202687825 */ /* 0x000fc400078e0298 */
[----:B------:R-:W4:Y:S02]  /*199b0*/  LDL.64 R152, [R1+0x2d8] ;  /* 0x0002d80001987983 */ /* 0x000f240000100a00 */
[----:B------:R-:W-:Y:S02]  /*199c0*/  FADD R106, R106, -R196 ;  /* 0x800000c46a6a7221 */ /* 0x000fe40000000000 */
[----:B------:R-:W4:Y:S01]  /*199d0*/  LDG.E.U16 R100, desc[UR8][R100.64] ;  /* 0x0000000864647981 */ /* 0x000f22000c1e1500 */
[----:B0-----:R-:W-:-:S03]  /*199e0*/  IMAD.WIDE R16, R2, 0x2, R244 ;  /* 0x0000000202107825 */ /* 0x001fc600078e02f4 */
[----:B------:R-:W4:Y:S04]  /*199f0*/  LDL.64 R158, [R1+0x258] ;  /* 0x00025800019e7983 */ /* 0x000f280000100a00 */
[----:B------:R4:W4:Y:S01]  /*19a00*/  LDG.E.U16 R97, desc[UR8][R16.64] ;  /* 0x0000000810617981 */ /* 0x000922000c1e1500 */
[----:B------:R-:W-:Y:S01]  /*19a10*/  FMUL R176, R106, 1.4426950216293334961 ;  /* 0x3fb8aa3b6ab07820 */ /* 0x000fe20000400000 */
[----:B------:R-:W-:Y:S02]  /*19a20*/  IMAD.WIDE R106, R2, 0x2, R114 ;  /* 0x00000002026a7825 */ /* 0x000fe400078e0272 */
[----:B------:R-:W4:Y:S04]  /*19a30*/  LDG.E.U16 R104, desc[UR8][R104.64] ;  /* 0x0000000868687981 */ /* 0x000f28000c1e1500 */
[----:B------:R-:W4:Y:S01]  /*19a40*/  LDL.64 R114, [R1+0x2b8] ;  /* 0x0002b80001727983 */ /* 0x000f220000100a00 */
[----:B------:R-:W-:-:S03]  /*19a50*/  FADD R170, R108, -R196 ;  /* 0x800000c46caa7221 */ /* 0x000fc60000000000 */
[----:B------:R-:W4:Y:S04]  /*19a60*/  LDL.64 R164, [R1+0x198] ;  /* 0x0001980001a47983 */ /* 0x000f280000100a00 */
[----:B------:R-:W4:Y:S04]  /*19a70*/  LDL.64 R188, [R1+0x1f8] ;  /* 0x0001f80001bc7983 */ /* 0x000f280000100a00 */
[----:B------:R-:W4:Y:S04]  /*19a80*/  LDL.64 R172, [R1+0x1d8] ;  /* 0x0001d80001ac7983 */ /* 0x000f280000100a00 */
[----:B------:R-:W4:Y:S04]  /*19a90*/  LDG.E.U16 R106, desc[UR8][R106.64] ;  /* 0x000000086a6a7981 */ /* 0x000f28000c1e1500 */
[----:B------:R-:W4:Y:S04]  /*19aa0*/  LDL.64 R154, [R1+0x178] ;  /* 0x00017800019a7983 */ /* 0x000f280000100a00 */
[----:B------:R-:W4:Y:S04]  /*19ab0*/  LDL.64 R190, [R1+0x470] ;  /* 0x0004700001be7983 */ /* 0x000f280000100a00 */
[----:B------:R-:W4:Y:S04]  /*19ac0*/  LDL.64 R202, [R1+0x410] ;  /* 0x0004100001ca7983 */ /* 0x000f280000100a00 */
[----:B------:R-:W4:Y:S04]  /*19ad0*/  LDL.64 R192, [R1+0x3d0] ;  /* 0x0003d00001c07983 */ /* 0x000f280000100a00 */
[----:B------:R-:W4:Y:S04]  /*19ae0*/  LDL.64 R204, [R1+0x430] ;  /* 0x0004300001cc7983 */ /* 0x000f280000100a00 */
[----:B------:R-:W4:Y:S01]  /*19af0*/  LDL.64 R200, [R1+0x3b0] ;  /* 0x0003b00001c87983 */ /* 0x000f220000100a00 */
[----:B--2---:R-:W-:-:S03]  /*19b00*/  IMAD.WIDE R4, R2, 0x2, R110 ;  /* 0x0000000202047825 */ /* 0x004fc600078e026e */
[----:B------:R-:W2:Y:S04]  /*19b10*/  LDL.64 R110, [R1+0x338] ;  /* 0x00033800016e7983 */ /* 0x000ea80000100a00 */
[----:B------:R0:W2:Y:S01]  /*19b20*/  LDG.E.U16 R101, desc[UR8][R4.64] ;  /* 0x0000000804657981 */ /* 0x0000a2000c1e1500 */
[----:B---3--:R-:W-:-:S04]  /*19b30*/  IMAD.WIDE R102, R2, 0x2, R102 ;  /* 0x0000000202667825 */ /* 0x008fc800078e0266 */
[C---:B----4-:R-:W-:Y:S02]  /*19b40*/  IMAD.WIDE R16, R2.reuse, 0x2, R112 ;  /* 0x0000000202107825 */ /* 0x050fe400078e0270 */
[----:B------:R-:W3:Y:S04]  /*19b50*/  LDL.64 R112, [R1+0x2f8] ;  /* 0x0002f80001707983 */ /* 0x000ee80000100a00 */
[----:B------:R-:W4:Y:S01]  /*19b60*/  LDG.E.U16 R102, desc[UR8][R102.64] ;  /* 0x0000000866667981 */ /* 0x000f22000c1e1500 */
[----:B0-----:R-:W-:-:S03]  /*19b70*/  IMAD.WIDE R4, R2, 0x2, R140 ;  /* 0x0000000202047825 */ /* 0x001fc600078e028c */
[----:B------:R-:W4:Y:S04]  /*19b80*/  LDL.64 R140, [R1+0x218] ;  /* 0x00021800018c7983 */ /* 0x000f280000100a00 */
[----:B------:R-:W4:Y:S04]  /*19b90*/  LDG.E.U16 R105, desc[UR8][R4.64] ;  /* 0x0000000804697981 */ /* 0x000f28000c1e1500 */
[----:B------:R0:W4:Y:S02]  /*19ba0*/  LDG.E.U16 R103, desc[UR8][R16.64] ;  /* 0x0000000810677981 */ /* 0x000124000c1e1500 */
[----:B0-----:R-:W-:-:S02]  /*19bb0*/  IMAD.WIDE R16, R2, 0x2, R126 ;  /* 0x0000000202107825 */ /* 0x001fc400078e027e */
[----:B------:R-:W4:Y:S02]  /*19bc0*/  LDL.64 R126, [R1+0x298] ;  /* 0x00029800017e7983 */ /* 0x000f240000100a00 */
[C---:B------:R-:W-:Y:S02]  /*19bd0*/  IMAD.WIDE R108, R2.reuse, 0x2, R118 ;  /* 0x00000002026c7825 */ /* 0x040fe400078e0276 */
[----:B------:R-:W4:Y:S04]  /*19be0*/  LDL.64 R118, [R1+0x238] ;  /* 0x0002380001767983 */ /* 0x000f280000100a00 */
[----:B------:R0:W4:Y:S04]  /*19bf0*/  LDG.E.U16 R107, desc[UR8][R16.64] ;  /* 0x00000008106b7981 */ /* 0x000128000c1e1500 */
[----:B------:R-:W4:Y:S01]  /*19c00*/  LDG.E.U16 R108, desc[UR8][R108.64] ;  /* 0x000000086c6c7981 */ /* 0x000f22000c1e1500 */
[----:B------:R-:W-:-:S03]  /*19c10*/  IMAD.WIDE R4, R2, 0x2, R116 ;  /* 0x0000000202047825 */ /* 0x000fc600078e0274 */
[----:B------:R-:W4:Y:S01]  /*19c20*/  LDL.64 R116, [R1+0x278] ;  /* 0x0002780001747983 */ /* 0x000f220000100a00 */
[----:B0-----:R-:W-:-:S03]  /*19c30*/  FADD R17, R27, -R196 ;  /* 0x800000c41b117221 */ /* 0x001fc60000000000 */
[----:B------:R0:W4:Y:S01]  /*19c40*/  LDG.E.U16 R109, desc[UR8][R4.64] ;  /* 0x00000008046d7981 */ /* 0x000122000c1e1500 */
[----:B------:R-:W-:Y:S01]  /*19c50*/  FMUL R17, R17, 1.4426950216293334961 ;  /* 0x3fb8aa3b11117820 */ /* 0x000fe20000400000 */
[----:B------:R-:W-:Y:S01]  /*19c60*/  FADD R16, R19, -R196 ;  /* 0x800000c413107221 */ /* 0x000fe20000000000 */
[----:B0-----:R-:W-:Y:S02]  /*19c70*/  IMAD.WIDE R4, R2, 0x2, R122 ;  /* 0x0000000202047825 */ /* 0x001fe400078e027a */
[----:B------:R0:W-:Y:S02]  /*19c80*/  MUFU.EX2 R19, R17 ;  /* 0x0000001100137308 */ /* 0x0001e40000000800 */
[----:B------:R-:W-:Y:S01]  /*19c90*/  FADD R27, R20, -R196 ;  /* 0x800000c4141b7221 */ /* 0x000fe20000000000 */
[----:B------:R-:W4:Y:S01]  /*19ca0*/  LDL.64 R122, [R1+0x1b8] ;  /* 0x0001b800017a7983 */ /* 0x000f220000100a00 */
[----:B------:R-:W-:-:S06]  /*19cb0*/  IMAD.WIDE R114, R2, 0x2, R114 ;  /* 0x0000000202727825 */ /* 0x000fcc00078e0272 */
[----:B------:R-:W4:Y:S01]  /*19cc0*/  LDG.E.U16 R114, desc[UR8][R114.64] ;  /* 0x0000000872727981 */ /* 0x000f22000c1e1500 */
[----:B--2---:R-:W-:-:S06]  /*19cd0*/  IMAD.WIDE R110, R2, 0x2, R110 ;  /* 0x00000002026e7825 */ /* 0x004fcc00078e026e */
[----:B------:R-:W2:Y:S04]  /*19ce0*/  LDG.E.U16 R110, desc[UR8][R110.64] ;  /* 0x000000086e6e7981 */ /* 0x000ea8000c1e1500 */
[----:B------:R1:W2:Y:S01]  /*19cf0*/  LDG.E.U16 R111, desc[UR8][R4.64] ;  /* 0x00000008046f7981 */ /* 0x0002a2000c1e1500 */
[----:B---3--:R-:W-:-:S06]  /*19d00*/  IMAD.WIDE R112, R2, 0x2, R112 ;  /* 0x0000000202707825 */ /* 0x008fcc00078e0270 */
[----:B------:R-:W3:Y:S01]  /*19d10*/  LDG.E.U16 R112, desc[UR8][R112.64] ;  /* 0x0000000870707981 */ /* 0x000ee2000c1e1500 */
[----:B-1----:R-:W-:Y:S01]  /*19d20*/  FMUL R4, R16, 1.4426950216293334961 ;  /* 0x3fb8aa3b10047820 */ /* 0x002fe20000400000 */
[----:B0-----:R-:W-:Y:S02]  /*19d30*/  IMAD.WIDE R16, R2, 0x2, R152 ;  /* 0x0000000202107825 */ /* 0x001fe400078e0298 */
[----:B------:R-:W2:Y:S01]  /*19d40*/  LDL.64 R152, [R1+0x158] ;  /* 0x0001580001987983 */ /* 0x000ea20000100a00 */
[----:B------:R4:W-:Y:S03]  /*19d50*/  MUFU.EX2 R20, R4 ;  /* 0x0000000400147308 */ /* 0x0009e60000000800 */
[----:B------:R0:W3:Y:S02]  /*19d60*/  LDG.E.U16 R113, desc[UR8][R16.64] ;  /* 0x0000000810717981 */ /* 0x0000e4000c1e1500 */
[----:B0-----:R-:W-:Y:S01]  /*19d70*/  FMUL R16, R27, 1.4426950216293334961 ;  /* 0x3fb8aa3b1b107820 */ /* 0x001fe20000400000 */
[----:B------:R-:W-:Y:S01]  /*19d80*/  FADD R17, R26, -R196 ;  /* 0x800000c41a117221 */ /* 0x000fe20000000000 */
[----:B----4-:R-:W-:-:S02]  /*19d90*/  IMAD.WIDE R4, R2, 0x2, R126 ;  /* 0x0000000202047825 */ /* 0x010fc400078e027e */
[----:B------:R-:W4:Y:S02]  /*19da0*/  LDL.64 R126, [R1+0x138] ;  /* 0x00013800017e7983 */ /* 0x000f240000100a00 */
[C---:B------:R-:W-:Y:S02]  /*19db0*/  IMAD.WIDE R26, R2.reuse, 0x2, R158 ;  /* 0x00000002021a7825 */ /* 0x040fe400078e029e */
[----:B------:R-:W3:Y:S02]  /*19dc0*/  LDL.64 R158, [R1+0x118] ;  /* 0x00011800019e7983 */ /* 0x000ee40000100a00 */
[C---:B------:R-:W-:Y:S02]  /*19dd0*/  IMAD.WIDE R118, R2.reuse, 0x2, R118 ;  /* 0x0000000202767825 */ /* 0x040fe400078e0276 */
[----:B------:R0:W3:Y:S04]  /*19de0*/  LDG.E.U16 R115, desc[UR8][R4.64] ;  /* 0x0000000804737981 */ /* 0x0000e8000c1e1500 */
[----:B------:R-:W3:Y:S01]  /*19df0*/  LDG.E.U16 R118, desc[UR8][R118.64] ;  /* 0x0000000876767981 */ /* 0x000ee2000c1e1500 */
[----:B------:R-:W-:-:S04]  /*19e00*/  IMAD.WIDE R116, R2, 0x2, R116 ;  /* 0x0000000202747825 */ /* 0x000fc800078e0274 */
[----:B0-----:R-:W-:Y:S02]  /*19e10*/  IMAD.WIDE R4, R2, 0x2, R140 ;  /* 0x0000000202047825 */ /* 0x001fe400078e028c */
[----:B------:R-:W3:Y:S02]  /*19e20*/  LDG.E.U16 R116, desc[UR8][R116.64] ;  /* 0x0000000874747981 */ /* 0x000ee4000c1e1500 */
[----:B------:R-:W-:Y:S01]  /*19e30*/  FADD R140, R120, -R196 ;  /* 0x800000c4788c7221 */ /* 0x000fe20000000000 */
[C---:B------:R-:W-:Y:S01]  /*19e40*/  IMAD.WIDE R120, R2.reuse, 0x2, R188 ;  /* 0x0000000202787825 */ /* 0x040fe200078e02bc */
[----:B------:R0:W3:Y:S04]  /*19e50*/  LDG.E.U16 R119, desc[UR8][R4.64] ;  /* 0x0000000804777981 */ /* 0x0000e8000c1e1500 */
[----:B------:R-:W3:Y:S04]  /*19e60*/  LDL.64 R188, [R1+0x390] ;  /* 0x0003900001bc7983 */ /* 0x000ee80000100a00 */
[----:B------:R1:W3:Y:S01]  /*19e70*/  LDG.E.U16 R117, desc[UR8][R26.64] ;  /* 0x000000081a757981 */ /* 0x0002e2000c1e1500 */
[----:B0-----:R-:W-:-:S03]  /*19e80*/  IMAD.WIDE R4, R2, 0x2, R172 ;  /* 0x0000000202047825 */ /* 0x001fc600078e02ac */
[----:B------:R-:W3:Y:S01]  /*19e90*/  LDL.64 R172, [R1+0x3f0] ;  /* 0x0003f00001ac7983 */ /* 0x000ee20000100a00 */
[--C-:B------:R-:W-:Y:S01]  /*19ea0*/  FADD R124, R124, -R196.reuse ;  /* 0x800000c47c7c7221 */ /* 0x100fe20000000000 */
[----:B------:R-:W-:Y:S02]  /*19eb0*/  FADD R29, R29, -R196 ;  /* 0x800000c41d1d7221 */ /* 0x000fe40000000000 */
[----:B------:R-:W3:Y:S01]  /*19ec0*/  LDG.E.U16 R120, desc[UR8][R120.64] ;  /* 0x0000000878787981 */ /* 0x000ee2000c1e1500 */
[----:B-1----:R-:W-:-:S03]  /*19ed0*/  IMAD.WIDE R26, R2, 0x2, R164 ;  /* 0x00000002021a7825 */ /* 0x002fc600078e02a4 */
[----:B------:R-:W3:Y:S04]  /*19ee0*/  LDL.64 R164, [R1+0x450] ;  /* 0x0004500001a47983 */ /* 0x000ee80000100a00 */
        /* <DEDUP_REMOVED lines=8> */
[----:B------:R-:W3:Y:S01]  /*19f70*/  LDL.64 R194, [R1+0x370] ;  /* 0x0003700001c27983 */ /* 0x000ee20000100a00 */
[----:B------:R-:W-:Y:S01]  /*19f80*/  FMUL R146, R124, 1.4426950216293334961 ;  /* 0x3fb8aa3b7c927820 */ /* 0x000fe20000400000 */
[----:B------:R-:W-:-:S02]  /*19f90*/  IMAD.WIDE R124, R2, 0x2, R154 ;  /* 0x00000002027c7825 */ /* 0x000fc400078e029a */
[----:B------:R-:W3:Y:S02]  /*19fa0*/  LDG.E.U16 R121, desc[UR8][R4.64] ;  /* 0x0000000804797981 */ /* 0x000ee4000c1e1500 */
[----:B------:R-:W-:Y:S01]  /*19fb0*/  FMUL R29, R29, 1.4426950216293334961 ;  /* 0x3fb8aa3b1d1d7820 */ /* 0x000fe20000400000 */
[----:B------:R-:W-:Y:S01]  /*19fc0*/  IMAD.WIDE R122, R2, 0x2, R122 ;  /* 0x00000002027a7825 */ /* 0x000fe200078e027a */
[----:B------:R-:W3:Y:S03]  /*19fd0*/  LDG.E.U16 R124, desc[UR8][R124.64] ;  /* 0x000000087c7c7981 */ /* 0x000ee6000c1e1500 */
[--C-:B------:R-:W-:Y:S02]  /*19fe0*/  FADD R155, R28, -R196.reuse ;  /* 0x800000c41c9b7221 */ /* 0x100fe40000000000 */
[----:B------:R-:W3:Y:S01]  /*19ff0*/  LDG.E.U16 R122, desc[UR8][R122.64] ;  /* 0x000000087a7a7981 */ /* 0x000ee2000c1e1500 */
[----:B------:R-:W-:-:S03]  /*1a000*/  FADD R154, R150, -R196 ;  /* 0x800000c4969a7221 */ /* 0x000fc60000000000 */
[----:B------:R-:W3:Y:S01]  /*1a010*/  LDL.64 R206, [R1+0x310] ;  /* 0x0003100001ce7983 */ /* 0x000ee20000100a00 */
[----:B------:R-:W-:-:S03]  /*1a020*/  FADD R175, R160, -R196 ;  /* 0x800000c4a0af7221 */ /* 0x000fc60000000000 */
[----:B------:R-:W3:Y:S04]  /*1a030*/  LDL.64 R214, [R1+0x210] ;  /* 0x0002100001d67983 */ /* 0x000ee80000100a00 */
[----:B------:R0:W3:Y:S01]  /*1a040*/  LDG.E.U16 R123, desc[UR8][R26.64] ;  /* 0x000000081a7b7981 */ /* 0x0000e2000c1e1500 */
[----:B------:R-:W-:Y:S01]  /*1a050*/  FMUL R168, R154, 1.4426950216293334961 ;  /* 0x3fb8aa3b9aa87820 */ /* 0x000fe20000400000 */
[----:B------:R-:W-:Y:S02]  /*1a060*/  FADD R171, R162, -R196 ;  /* 0x800000c4a2ab7221 */ /* 0x000fe40000000000 */
[----:B------:R-:W3:Y:S04]  /*1a070*/  LDL.64 R210, [R1+0x1f0] ;  /* 0x0001f00001d27983 */ /* 0x000ee80000100a00 */
[----:B------:R-:W3:Y:S01]  /*1a080*/  LDL.64 R208, [R1+0x1d0] ;  /* 0x0001d00001d07983 */ /* 0x000ee20000100a00 */
[----:B0-----:R-:W-:-:S05]  /*1a090*/  IMAD.WIDE R26, R2, 0x2, R242 ;  /* 0x00000002021a7825 */ /* 0x001fca00078e02f2 */
[----:B------:R0:W3:Y:S02]  /*1a0a0*/  LDG.E.U16 R141, desc[UR8][R26.64] ;  /* 0x000000081a8d7981 */ /* 0x0000e4000c1e1500 */
[----:B0-----:R-:W-:-:S05]  /*1a0b0*/  IMAD.WIDE R26, R2, 0x2, R226 ;  /* 0x00000002021a7825 */ /* 0x001fca00078e02e2 */
[----:B------:R-:W3:Y:S01]  /*1a0c0*/  LDG.E.U16 R145, desc[UR8][R26.64] ;  /* 0x000000081a917981 */ /* 0x000ee2000c1e1500 */
[C---:B--2---:R-:W-:Y:S02]  /*1a0d0*/  IMAD.WIDE R4, R2.reuse, 0x2, R152 ;  /* 0x0000000202047825 */ /* 0x044fe400078e0298 */
[----:B------:R3:W-:Y:S03]  /*1a0e0*/  MUFU.EX2 R152, R29 ;  /* 0x0000001d00987308 */ /* 0x0007e60000000800 */
[----:B------:R0:W2:Y:S02]  /*1a0f0*/  LDG.E.U16 R125, desc[UR8][R4.64] ;  /* 0x00000008047d7981 */ /* 0x0000a4000c1e1500 */
[----:B0-----:R-:W-:-:S04]  /*1a100*/  IMAD.WIDE R4, R2, 0x2, R250 ;  /* 0x0000000202047825 */ /* 0x001fc800078e02fa */
[----:B----4-:R-:W-:-:S04]  /*1a110*/  IMAD.WIDE R126, R2, 0x2, R126 ;  /* 0x00000002027e7825 */ /* 0x010fc800078e027e */
[----:B---3--:R-:W-:-:S04]  /*1a120*/  IMAD.WIDE R28, R2, 0x2, R158 ;  /* 0x00000002021c7825 */ /* 0x008fc800078e029e */
[--C-:B------:R-:W-:Y:S01]  /*1a130*/  FADD R159, R139, -R196.reuse ;  /* 0x800000c48b9f7221 */ /* 0x100fe20000000000 */
[----:B------:R-:W3:Y:S04]  /*1a140*/  LDG.E.U16 R126, desc[UR8][R126.64] ;  /* 0x000000087e7e7981 */ /* 0x000ee8000c1e1500 */
[----:B------:R0:W4:Y:S01]  /*1a150*/  LDG.E.U16 R139, desc[UR8][R4.64] ;  /* 0x00000008048b7981 */ /* 0x000122000c1e1500 */
[----:B------:R-:W-:-:S03]  /*1a160*/  FADD R153, R143, -R196 ;  /* 0x800000c48f997221 */ /* 0x000fc60000000000 */
[----:B------:R1:W2:Y:S01]  /*1a170*/  LDG.E.U16 R127, desc[UR8][R28.64] ;  /* 0x000000081c7f7981 */ /* 0x0002a2000c1e1500 */
[----:B0-----:R-:W-:-:S05]  /*1a180*/  IMAD.WIDE R4, R2, 0x2, R234 ;  /* 0x0000000202047825 */ /* 0x001fca00078e02ea */
[----:B------:R0:W2:Y:S01]  /*1a190*/  LDG.E.U16 R143, desc[UR8][R4.64] ;  /* 0x00000008048f7981 */ /* 0x0000a2000c1e1500 */
[----:B-1----:R-:W-:-:S03]  /*1a1a0*/  IMAD.WIDE R28, R2, 0x2, R190 ;  /* 0x00000002021c7825 */ /* 0x002fc600078e02be */
[----:B------:R-:W2:Y:S01]  /*1a1b0*/  LDL.64 R190, [R1+0x350] ;  /* 0x0003500001be7983 */ /* 0x000ea20000100a00 */
[----:B------:R-:W-:-:S03]  /*1a1c0*/  FMUL R153, R153, 1.4426950216293334961 ;  /* 0x3fb8aa3b99997820 */ /* 0x000fc60000400000 */
[----:B------:R1:W3:Y:S01]  /*1a1d0*/  LDG.E.U16 R149, desc[UR8][R28.64] ;  /* 0x000000081c957981 */ /* 0x0002e2000c1e1500 */
[C---:B0-----:R-:W-:Y:S01]  /*1a1e0*/  IMAD.WIDE R4, R2.reuse, 0x2, R202 ;  /* 0x0000000202047825 */ /* 0x041fe200078e02ca */
[----:B------:R0:W-:Y:S02]  /*1a1f0*/  MUFU.EX2 R163, R153 ;  /* 0x0000009900a37308 */ /* 0x0001e40000000800 */
[----:B------:R-:W3:Y:S04]  /*1a200*/  LDL.64 R202, [R1+0x290] ;  /* 0x0002900001ca7983 */ /* 0x000ee80000100a00 */
[----:B------:R0:W3:Y:S01]  /*1a210*/  LDG.E.U16 R154, desc[UR8][R4.64] ;  /* 0x00000008049a7981 */ /* 0x0000e2000c1e1500 */
[----:B-1----:R-:W-:-:S03]  /*1a220*/  IMAD.WIDE R28, R2, 0x2, R204 ;  /* 0x00000002021c7825 */ /* 0x002fc600078e02cc */
[----:B------:R-:W3:Y:S01]  /*1a230*/  LDL.64 R204, [R1+0x2f0] ;  /* 0x0002f00001cc7983 */ /* 0x000ee20000100a00 */
[----:B------:R-:W-:-:S03]  /*1a240*/  IMAD.WIDE R26, R2, 0x2, R164 ;  /* 0x00000002021a7825 */ /* 0x000fc600078e02a4 */
[----:B------:R-:W3:Y:S01]  /*1a250*/  LDL.64 R164, [R1+0x330] ;  /* 0x0003300001a47983 */ /* 0x000ee20000100a00 */
[----:B0-----:R-:W-:-:S03]  /*1a260*/  IMAD.WIDE R4, R2, 0x2, R192 ;  /* 0x0000000202047825 */ /* 0x001fc600078e02c0 */
[----:B------:R-:W4:Y:S04]  /*1a270*/  LDL.64 R192, [R1+0x2d0] ;  /* 0x0002d00001c07983 */ /* 0x000f280000100a00 */
[----:B------:R0:W4:Y:S04]  /*1a280*/  LDG.E.U16 R150, desc[UR8][R26.64] ;  /* 0x000000081a967981 */ /* 0x000128000c1e1500 */
[----:B------:R1:W4:Y:S04]  /*1a290*/  LDG.E.U16 R153, desc[UR8][R28.64] ;  /* 0x000000081c997981 */ /* 0x000328000c1e1500 */
[----:B------:R1:W4:Y:S01]  /*1a2a0*/  LDG.E.U16 R158, desc[UR8][R4.64] ;  /* 0x00000008049e7981 */ /* 0x000322000c1e1500 */
[----:B0-----:R-:W-:-:S04]  /*1a2b0*/  IMAD.WIDE R26, R2, 0x2, R172 ;  /* 0x00000002021a7825 */ /* 0x001fc800078e02ac */
[----:B-1----:R-:W-:Y:S02]  /*1a2c0*/  IMAD.WIDE R28, R2, 0x2, R188 ;  /* 0x00000002021c7825 */ /* 0x002fe400078e02bc */
[----:B------:R-:W4:Y:S02]  /*1a2d0*/  LDL.64 R188, [R1+0x2b0] ;  /* 0x0002b00001bc7983 */ /* 0x000f240000100a00 */
[----:B------:R-:W-:Y:S02]  /*1a2e0*/  FADD R172, R156, -R196 ;  /* 0x800000c49cac7221 */ /* 0x000fe40000000000 */
[----:B------:R0:W4:Y:S01]  /*1a2f0*/  LDG.E.U16 R156, desc[UR8][R26.64] ;  /* 0x000000081a9c7981 */ /* 0x000122000c1e1500 */
[----:B------:R-:W-:-:S03]  /*1a300*/  IMAD.WIDE R4, R2, 0x2, R194 ;  /* 0x0000000202047825 */ /* 0x000fc600078e02c2 */
[----:B------:R-:W4:Y:S01]  /*1a310*/  LDG.E.U16 R161, desc[UR8][R28.64] ;  /* 0x000000081ca17981 */ /* 0x000f22000c1e1500 */
[----:B0-----:R-:W-:-:S03]  /*1a320*/  IMAD.WIDE R26, R2, 0x2, R200 ;  /* 0x00000002021a7825 */ /* 0x001fc600078e02c8 */
[----:B------:R-:W4:Y:S04]  /*1a330*/  LDL.64 R194, [R1+0x230] ;  /* 0x0002300001c27983 */ /* 0x000f280000100a00 */
[----:B------:R-:W4:Y:S04]  /*1a340*/  LDL.64 R200, [R1+0x270] ;  /* 0x0002700001c87983 */ /* 0x000f280000100a00 */
[----:B------:R2:W4:Y:S04]  /*1a350*/  LDG.E.U16 R160, desc[UR8][R26.64] ;  /* 0x000000081aa07981 */ /* 0x000528000c1e1500 */
[----:B------:R4:W4:Y:S01]  /*1a360*/  LDG.E.U16 R162, desc[UR8][R4.64] ;  /* 0x0000000804a27981 */ /* 0x000922000c1e1500 */
[----:B------:R-:W-:-:S04]  /*1a370*/  FADD R173, R169, -R196 ;  /* 0x800000c4a9ad7221 */ /* 0x000fc80000000000 */
[----:B------:R-:W-:Y:S01]  /*1a380*/  FMUL R183, R173, 1.4426950216293334961 ;  /* 0x3fb8aa3badb77820 */ /* 0x000fe20000400000 */
[C---:B--2---:R-:W-:Y:S02]  /*1a390*/  IMAD.WIDE R26, R2.reuse, 0x2, R190 ;  /* 0x00000002021a7825 */ /* 0x044fe400078e02be */
[----:B------:R-:W2:Y:S02]  /*1a3a0*/  LDL.64 R190, [R1+0x250] ;  /* 0x0002500001be7983 */ /* 0x000ea40000100a00 */
[C---:B---3--:R-:W-:Y:S02]  /*1a3b0*/  IMAD.WIDE R28, R2.reuse, 0x2, R164 ;  /* 0x00000002021c7825 */ /* 0x048fe400078e02a4 */
[----:B------:R0:W3:Y:S02]  /*1a3c0*/  LDG.E.U16 R164, desc[UR8][R26.64] ;  /* 0x000000081aa47981 */ /* 0x0000e4000c1e1500 */
[C---:B----4-:R-:W-:Y:S02]  /*1a3d0*/  IMAD.WIDE R4, R2.reuse, 0x2, R192 ;  /* 0x0000000202047825 */ /* 0x050fe400078e02c0 */
[----:B------:R-:W4:Y:S04]  /*1a3e0*/  LDL.64 R192, [R1+0x1b0] ;  /* 0x0001b00001c07983 */ /* 0x000f280000100a00 */
[----:B------:R1:W3:Y:S01]  /*1a3f0*/  LDG.E.U16 R165, desc[UR8][R28.64] ;  /* 0x000000081ca57981 */ /* 0x0002e2000c1e1500 */
[----:B0-----:R-:W-:-:S03]  /*1a400*/  IMAD.WIDE R26, R2, 0x2, R206 ;  /* 0x00000002021a7825 */ /* 0x001fc600078e02ce */
[----:B------:R-:W3:Y:S04]  /*1a410*/  LDL.64 R206, [R1+0x190] ;  /* 0x0001900001ce7983 */ /* 0x000ee80000100a00 */
[----:B------:R0:W3:Y:S01]  /*1a420*/  LDG.E.U16 R169, desc[UR8][R26.64] ;  /* 0x000000081aa97981 */ /* 0x0000e2000c1e1500 */
[----:B-1----:R-:W-:-:S03]  /*1a430*/  IMAD.WIDE R28, R2, 0x2, R204 ;  /* 0x00000002021c7825 */ /* 0x002fc600078e02cc */
[----:B------:R1:W3:Y:S04]  /*1a440*/  LDG.E.U16 R173, desc[UR8][R4.64] ;  /* 0x0000000804ad7981 */ /* 0x0002e8000c1e1500 */
[----:B------:R-:W3:Y:S01]  /*1a450*/  LDL.64 R204, [R1+0x170] ;  /* 0x0001700001cc7983 */ /* 0x000ee20000100a00 */
[----:B0-----:R-:W-:-:S04]  /*1a460*/  IMAD.WIDE R26, R2, 0x2, R188 ;  /* 0x00000002021a7825 */ /* 0x001fc800078e02bc */
[C---:B-1----:R-:W-:Y:S02]  /*1a470*/  IMAD.WIDE R4, R2.reuse, 0x2, R202 ;  /* 0x0000000202047825 */ /* 0x042fe400078e02ca */
[----:B------:R-:W3:Y:S02]  /*1a480*/  LDL.64 R202, [R1+0x150] ;  /* 0x0001500001ca7983 */ /* 0x000ee40000100a00 */
[----:B------:R-:W-:Y:S02]  /*1a490*/  FADD R188, R167, -R196 ;  /* 0x800000c4a7bc7221 */ /* 0x000fe40000000000 */
[----:B------:R0:W3:Y:S04]  /*1a4a0*/  LDG.E.U16 R167, desc[UR8][R26.64] ;  /* 0x000000081aa77981 */ /* 0x0000e8000c1e1500 */
[----:B------:R1:W3:Y:S01]  /*1a4b0*/  LDG.E.U16 R177, desc[UR8][R4.64] ;  /* 0x0000000804b17981 */ /* 0x0002e2000c1e1500 */
[----:B0-----:R-:W-:-:S03]  /*1a4c0*/  IMAD.WIDE R26, R2, 0x2, R200 ;  /* 0x00000002021a7825 */ /* 0x001fc600078e02c8 */
[----:B------:R-:W3:Y:S01]  /*1a4d0*/  LDL.64 R200, [R1+0x130] ;  /* 0x0001300001c87983 */ /* 0x000ee20000100a00 */
[----:B-1----:R-:W-:-:S03]  /*1a4e0*/  IMAD.WIDE R4, R2, 0x2, R194 ;  /* 0x0000000202047825 */ /* 0x002fc600078e02c2 */
[----:B------:R-:W3:Y:S01]  /*1a4f0*/  LDL.64 R194, [R1+0x110] ;  /* 0x0001100001c27983 */ /* 0x000ee20000100a00 */
[----:B------:R-:W-:-:S04]  /*1a500*/  FMUL R171, R171, 1.4426950216293334961 ;  /* 0x3fb8aa3babab7820 */ /* 0x000fc80000400000 */
[----:B------:R0:W-:Y:S01]  /*1a510*/  MUFU.EX2 R179, R171 ;  /* 0x000000ab00b37308 */ /* 0x0001e20000000800 */
[----:B------:R-:W-:Y:S02]  /*1a520*/  FADD R189, R157, -R196 ;  /* 0x800000c49dbd7221 */ /* 0x000fe40000000000 */
[----:B------:R1:W3:Y:S04]  /*1a530*/  LDG.E.U16 R157, desc[UR8][R4.64] ;  /* 0x00000008049d7981 */ /* 0x0002e8000c1e1500 */
[----:B0-----:R2:W3:Y:S01]  /*1a540*/  LDG.E.U16 R171, desc[UR8][R28.64] ;  /* 0x000000081cab7981 */ /* 0x0014e2000c1e1500 */
[----:B------:R-:W-:Y:S01]  /*1a550*/  FMUL R189, R189, 1.4426950216293334961 ;  /* 0x3fb8aa3bbdbd7820 */ /* 0x000fe20000400000 */
[----:B-1----:R-:W-:-:S04]  /*1a560*/  IMAD.WIDE R4, R2, 0x2, R208 ;  /* 0x0000000202047825 */ /* 0x002fc800078e02d0 */
[--C-:B------:R-:W-:Y:S01]  /*1a570*/  FADD R220, R144, -R196.reuse ;  /* 0x800000c490dc7221 */ /* 0x100fe20000000000 */
[----:B------:R-:W-:Y:S01]  /*1a580*/  FMUL R138, R138, 1.4426950216293334961 ;  /* 0x3fb8aa3b8a8a7820 */ /* 0x000fe20000400000 */
[----:B------:R-:W-:Y:S01]  /*1a590*/  FMUL R25, R25, 1.4426950216293334961 ;  /* 0x3fb8aa3b19197820 */ /* 0x000fe20000400000 */
[----:B------:R-:W-:-:S04]  /*1a5a0*/  FADD R23, R23, -R196 ;  /* 0x800000c417177221 */ /* 0x000fc80000000000 */
[----:B------:R-:W0:Y:S01]  /*1a5b0*/  MUFU.EX2 R138, R138 ;  /* 0x0000008a008a7308 */ /* 0x000e220000000800 */
[----:B------:R-:W-:-:S07]  /*1a5c0*/  FMUL R23, R23, 1.4426950216293334961 ;  /* 0x3fb8aa3b17177820 */ /* 0x000fce0000400000 */
[----:B------:R-:W1:Y:S01]  /*1a5d0*/  MUFU.EX2 R25, R25 ;  /* 0x0000001900197308 */ /* 0x000e620000000800 */
[----:B------:R-:W-:-:S07]  /*1a5e0*/  FMUL R7, R7, 1.4426950216293334961 ;  /* 0x3fb8aa3b07077820 */ /* 0x000fce0000400000 */
[----:B------:R-:W0:Y:S08]  /*1a5f0*/  MUFU.EX2 R30, R30 ;  /* 0x0000001e001e7308 */ /* 0x000e300000000800 */
[----:B------:R-:W0:Y:S01]  /*1a600*/  MUFU.EX2 R23, R23 ;  /* 0x0000001700177308 */ /* 0x000e220000000800 */
[----:B------:R-:W-:-:S07]  /*1a610*/  FMUL R21, R21, 1.4426950216293334961 ;  /* 0x3fb8aa3b15157820 */ /* 0x000fce0000400000 */
[----:B------:R-:W0:Y:S08]  /*1a620*/  MUFU.EX2 R7, R7 ;  /* 0x0000000700077308 */ /* 0x000e300000000800 */
[----:B------:R-:W0:Y:S08]  /*1a630*/  MUFU.EX2 R22, R22 ;  /* 0x0000001600167308 */ /* 0x000e300000000800 */
[----:B------:R-:W0:Y:S01]  /*1a640*/  MUFU.EX2 R21, R21 ;  /* 0x0000001500157308 */ /* 0x000e220000000800 */
[----:B------:R-:W-:Y:S01]  /*1a650*/  FMUL R11, R11, 1.4426950216293334961 ;  /* 0x3fb8aa3b0b0b7820 */ /* 0x000fe20000400000 */
[----:B------:R-:W-:Y:S01]  /*1a660*/  FMUL R178, R178, 1.4426950216293334961 ;  /* 0x3fb8aa3bb2b27820 */ /* 0x000fe20000400000 */
[----:B--2---:R-:W-:-:S04]  /*1a670*/  IMAD.WIDE R28, R2, 0x2, R190 ;  /* 0x00000002021c7825 */ /* 0x004fc800078e02be */
[----:B------:R-:W-:Y:S02]  /*1a680*/  FADD R190, R166, -R196 ;  /* 0x800000c4a6be7221 */ /* 0x000fe40000000000 */
[----:B------:R2:W3:Y:S04]  /*1a690*/  LDG.E.U16 R166, desc[UR8][R26.64] ;  /* 0x000000081aa67981 */ /* 0x0004e8000c1e1500 */
[----:B------:R0:W3:Y:S01]  /*1a6a0*/  LDG.E.U16 R180, desc[UR8][R28.64] ;  /* 0x000000081cb47981 */ /* 0x0000e2000c1e1500 */
[----:B--2---:R-:W-:-:S04]  /*1a6b0*/  IMAD.WIDE R26, R2, 0x2, R214 ;  /* 0x00000002021a7825 */ /* 0x004fc800078e02d6 */
[C---:B0-----:R-:W-:Y:S01]  /*1a6c0*/  IMAD.WIDE R28, R2.reuse, 0x2, R210 ;  /* 0x00000002021c7825 */ /* 0x041fe200078e02d2 */
[----:B------:R4:W2:Y:S03]  /*1a6d0*/  LDG.E.U16 R184, desc[UR8][R26.64] ;  /* 0x000000081ab87981 */ /* 0x0008a6000c1e1500 */
[----:B------:R-:W-:Y:S01]  /*1a6e0*/  FADD R191, R151, -R196 ;  /* 0x800000c497bf7221 */ /* 0x000fe20000000000 */
[----:B------:R3:W2:Y:S04]  /*1a6f0*/  LDG.E.U16 R186, desc[UR8][R28.64] ;  /* 0x000000081cba7981 */ /* 0x0006a8000c1e1500 */
[----:B------:R0:W2:Y:S01]  /*1a700*/  LDG.E.U16 R151, desc[UR8][R4.64] ;  /* 0x0000000804977981 */ /* 0x0000a2000c1e1500 */
[----:B----4-:R-:W-:-:S02]  /*1a710*/  IMAD.WIDE R26, R2, 0x2, R192 ;  /* 0x00000002021a7825 */ /* 0x010fc400078e02c0 */
[----:B------:R4:W-:Y:S02]  /*1a720*/  MUFU.EX2 R193, R189 ;  /* 0x000000bd00c17308 */ /* 0x0009e40000000800 */
[C---:B---3--:R-:W-:Y:S01]  /*1a730*/  IMAD.WIDE R28, R2.reuse, 0x2, R206 ;  /* 0x00000002021c7825 */ /* 0x048fe200078e02ce */
[----:B----4-:R3:W4:Y:S03]  /*1a740*/  LDG.E.U16 R189, desc[UR8][R26.64] ;  /* 0x000000081abd7981 */ /* 0x010726000c1e1500 */
[----:B0-----:R-:W-:-:S04]  /*1a750*/  IMAD.WIDE R4, R2, 0x2, R204 ;  /* 0x0000000202047825 */ /* 0x001fc800078e02cc */
[----:B---3--:R-:W-:Y:S02]  /*1a760*/  FMUL R26, R191, 1.4426950216293334961 ;  /* 0x3fb8aa3bbf1a7820 */ /* 0x008fe40000400000 */
[----:B------:R0:W3:Y:S02]  /*1a770*/  LDG.E.U16 R191, desc[UR8][R28.64] ;  /* 0x000000081cbf7981 */ /* 0x0000e4000c1e1500 */
[----:B0-----:R0:W-:Y:S01]  /*1a780*/  MUFU.EX2 R28, R26 ;  /* 0x0000001a001c7308 */ /* 0x0011e20000000800 */
[----:B------:R-:W-:Y:S02]  /*1a790*/  FADD R29, R148, -R196 ;  /* 0x800000c4941d7221 */ /* 0x000fe40000000000 */
[----:B------:R1:W2:Y:S01]  /*1a7a0*/  LDG.E.U16 R148, desc[UR8][R4.64] ;  /* 0x0000000804947981 */ /* 0x0002a2000c1e1500 */
[----:B0-----:R-:W-:-:S04]  /*1a7b0*/  IMAD.WIDE R26, R2, 0x2, R202 ;  /* 0x00000002021a7825 */ /* 0x001fc800078e02ca */
[C---:B-1----:R-:W-:Y:S01]  /*1a7c0*/  IMAD.WIDE R4, R2.reuse, 0x2, R200 ;  /* 0x0000000202047825 */ /* 0x042fe200078e02c8 */
[----:B------:R0:W2:Y:S03]  /*1a7d0*/  LDG.E.U16 R192, desc[UR8][R26.64] ;  /* 0x000000081ac07981 */ /* 0x0000a6000c1e1500 */
[----:B------:R-:W-:Y:S02]  /*1a7e0*/  FADD R207, R147, -R196 ;  /* 0x800000c493cf7221 */ /* 0x000fe40000000000 */
[----:B------:R1:W2:Y:S01]  /*1a7f0*/  LDG.E.U16 R147, desc[UR8][R4.64] ;  /* 0x0000000804937981 */ /* 0x0002a2000c1e1500 */
[----:B0-----:R-:W-:-:S04]  /*1a800*/  IMAD.WIDE R26, R2, 0x2, R194 ;  /* 0x00000002021a7825 */ /* 0x001fc800078e02c2 */
[----:B------:R-:W-:Y:S01]  /*1a810*/  FADD R195, R142, -R196 ;  /* 0x800000c48ec37221 */ /* 0x000fe20000000000 */
[C---:B-1----:R-:W-:Y:S01]  /*1a820*/  IMAD.WIDE R4, R2.reuse, 0x2, R248 ;  /* 0x0000000202047825 */ /* 0x042fe200078e02f8 */
[----:B------:R0:W2:Y:S03]  /*1a830*/  LDG.E.U16 R144, desc[UR8][R26.64] ;  /* 0x000000081a907981 */ /* 0x0000a6000c1e1500 */
[----:B------:R-:W-:Y:S01]  /*1a840*/  FMUL R195, R195, 1.4426950216293334961 ;  /* 0x3fb8aa3bc3c37820 */ /* 0x000fe20000400000 */
[----:B------:R1:W2:Y:S01]  /*1a850*/  LDG.E.U16 R194, desc[UR8][R4.64] ;  /* 0x0000000804c27981 */ /* 0x0002a2000c1e1500 */
[----:B0-----:R-:W-:-:S04]  /*1a860*/  IMAD.WIDE R26, R2, 0x2, R240 ;  /* 0x00000002021a7825 */ /* 0x001fc800078e02f0 */
[----:B------:R-:W-:Y:S01]  /*1a870*/  FADD R206, R31, -R196 ;  /* 0x800000c41fce7221 */ /* 0x000fe20000000000 */
[C---:B-1----:R-:W-:Y:S01]  /*1a880*/  IMAD.WIDE R4, R2.reuse, 0x2, R232 ;  /* 0x0000000202047825 */ /* 0x042fe200078e02e8 */
[----:B------:R0:W2:Y:S01]  /*1a890*/  LDG.E.U16 R142, desc[UR8][R26.64] ;  /* 0x000000081a8e7981 */ /* 0x0000a2000c1e1500 */
[----:B------:R1:W-:Y:S02]  /*1a8a0*/  MUFU.EX2 R31, R195 ;  /* 0x000000c3001f7308 */ /* 0x0003e40000000800 */
[----:B0-----:R-:W-:Y:S01]  /*1a8b0*/  IMAD.WIDE R26, R2, 0x2, R224 ;  /* 0x00000002021a7825 */ /* 0x001fe200078e02e0 */
[----:B-1----:R0:W2:Y:S04]  /*1a8c0*/  LDG.E.U16 R195, desc[UR8][R4.64] ;  /* 0x0000000804c37981 */ /* 0x0020a8000c1e1500 */
[----:B------:R1:W2:Y:S01]  /*1a8d0*/  LDG.E.U16 R218, desc[UR8][R26.64] ;  /* 0x000000081ada7981 */ /* 0x0002a2000c1e1500 */
[----:B------:R-:W-:-:S04]  /*1a8e0*/  FADD R210, R137, R138 ;  /* 0x0000008a89d27221 */ /* 0x000fc80000000000 */
[----:B------:R-:W-:-:S04]  /*1a8f0*/  FADD R210, R25, R210 ;  /* 0x000000d219d27221 */ /* 0x000fc80000000000 */
[----:B------:R-:W-:-:S04]  /*1a900*/  FADD R210, R30, R210 ;  /* 0x000000d21ed27221 */ /* 0x000fc80000000000 */
[----:B------:R-:W-:-:S04]  /*1a910*/  FADD R210, R23, R210 ;  /* 0x000000d217d27221 */ /* 0x000fc80000000000 */
[----:B------:R-:W-:-:S04]  /*1a920*/  FADD R210, R6, R210 ;  /* 0x000000d206d27221 */ /* 0x000fc80000000000 */
[----:B------:R-:W-:Y:S01]  /*1a930*/  FADD R210, R7, R210 ;  /* 0x000000d207d27221 */ /* 0x000fe20000000000 */
[----:B------:R-:W0:Y:S03]  /*1a940*/  MUFU.EX2 R10, R10 ;  /* 0x0000000a000a7308 */ /* 0x000e260000000800 */
[----:B------:R-:W-:-:S04]  /*1a950*/  FADD R210, R22, R210 ;  /* 0x000000d216d27221 */ /* 0x000fc80000000000 */
[----:B------:R-:W-:Y:S01]  /*1a960*/  FADD R210, R8, R210 ;  /* 0x000000d208d27221 */ /* 0x000fe20000000000 */
[----:B------:R-:W0:Y:S03]  /*1a970*/  MUFU.EX2 R11, R11 ;  /* 0x0000000b000b7308 */ /* 0x000e260000000800 */
[----:B------:R-:W-:-:S04]  /*1a980*/  FADD R210, R21, R210 ;  /* 0x000000d215d27221 */ /* 0x000fc80000000000 */
[----:B------:R-:W-:Y:S01]  /*1a990*/  FADD R210, R13, R210 ;  /* 0x000000d20dd27221 */ /* 0x000fe20000000000 */
[----:B------:R-:W1:Y:S01]  /*1a9a0*/  MUFU.EX2 R178, R178 ;  /* 0x000000b200b27308 */ /* 0x000e620000000800 */
[----:B------:R-:W-:Y:S02]  /*1a9b0*/  FMUL R181, R181, 1.4426950216293334961 ;  /* 0x3fb8aa3bb5b57820 */ /* 0x000fe40000400000 */
[----:B------:R-:W-:-:S05]  /*1a9c0*/  FADD R210, R14, R210 ;  /* 0x000000d20ed27221 */ /* 0x000fca0000000000 */
[----:B------:R-:W1:Y:S01]  /*1a9d0*/  MUFU.EX2 R174, R174 ;  /* 0x000000ae00ae7308 */ /* 0x000e620000000800 */
[----:B0-----:R-:W-:Y:S01]  /*1a9e0*/  FADD R210, R10, R210 ;  /* 0x000000d20ad27221 */ /* 0x001fe20000000000 */
[----:B------:R-:W-:-:S06]  /*1a9f0*/  FMUL R187, R187, 1.4426950216293334961 ;  /* 0x3fb8aa3bbbbb7820 */ /* 0x000fcc0000400000 */
[----:B------:R-:W0:Y:S01]  /*1aa00*/  MUFU.EX2 R185, R185 ;  /* 0x000000b900b97308 */ /* 0x000e220000000800 */
[----:B------:R-:W-:-:S07]  /*1aa10*/  FADD R210, R11, R210 ;  /* 0x000000d20bd27221 */ /* 0x000fce0000000000 */
[----:B------:R-:W0:Y:S01]  /*1aa20*/  MUFU.EX2 R181, R181 ;  /* 0x000000b500b57308 */ /* 0x000e220000000800 */
[----:B-1----:R-:W-:Y:S01]  /*1aa30*/  FADD R210, R178, R210 ;  /* 0x000000d2b2d27221 */ /* 0x002fe20000000000 */
[----:B------:R-:W-:-:S06]  /*1aa40*/  FMUL R170, R170, 1.4426950216293334961 ;  /* 0x3fb8aa3baaaa7820 */ /* 0x000fcc0000400000 */
[----:B------:R-:W1:Y:S01]  /*1aa50*/  MUFU.EX2 R187, R187 ;  /* 0x000000bb00bb7308 */ /* 0x000e620000000800 */
[----:B------:R-:W-:-:S07]  /*1aa60*/  FADD R210, R174, R210 ;  /* 0x000000d2aed27221 */ /* 0x000fce0000000000 */
[----:B------:R-:W1:Y:S01]  /*1aa70*/  MUFU.EX2 R182, R182 ;  /* 0x000000b600b67308 */ /* 0x000e620000000800 */
[----:B0-----:R-:W-:-:S07]  /*1aa80*/  FADD R210, R185, R210 ;  /* 0x000000d2b9d27221 */ /* 0x001fce0000000000 */
[----:B------:R-:W0:Y:S01]  /*1aa90*/  MUFU.EX2 R176, R176 ;  /* 0x000000b000b07308 */ /* 0x000e220000000800 */
[----:B------:R-:W-:-:S07]  /*1aaa0*/  FADD R210, R181, R210 ;  /* 0x000000d2b5d27221 */ /* 0x000fce0000000000 */
[----:B------:R-:W0:Y:S01]  /*1aab0*/  MUFU.EX2 R170, R170 ;  /* 0x000000aa00aa7308 */ /* 0x000e220000000800 */
[----:B-1----:R-:W-:Y:S01]  /*1aac0*/  FADD R210, R187, R210 ;  /* 0x000000d2bbd27221 */ /* 0x002fe20000000000 */
[----:B------:R-:W-:-:S03]  /*1aad0*/  FMUL R17, R17, 1.4426950216293334961 ;  /* 0x3fb8aa3b11117820 */ /* 0x000fc60000400000 */
[----:B------:R-:W-:Y:S01]  /*1aae0*/  FADD R210, R182, R210 ;  /* 0x000000d2b6d27221 */ /* 0x000fe20000000000 */
[----:B------:R-:W-:Y:S02]  /*1aaf0*/  FMUL R140, R140, 1.4426950216293334961 ;  /* 0x3fb8aa3b8c8c7820 */ /* 0x000fe40000400000 */
[----:B------:R-:W1:Y:S01]  /*1ab00*/  MUFU.EX2 R16, R16 ;  /* 0x0000001000107308 */ /* 0x000e620000000800 */
[----:B0-----:R-:W-:-:S07]  /*1ab10*/  FADD R210, R176, R210 ;  /* 0x000000d2b0d27221 */ /* 0x001fce0000000000 */
[----:B------:R-:W0:Y:S01]  /*1ab20*/  MUFU.EX2 R17, R17 ;  /* 0x0000001100117308 */ /* 0x000e220000000800 */
[----:B------:R-:W-:-:S04]  /*1ab30*/  FADD R210, R170, R210 ;  /* 0x000000d2aad27221 */ /* 0x000fc80000000000 */
[----:B------:R-:W-:-:S03]  /*1ab40*/  FADD R210, R19, R210 ;  /* 0x000000d213d27221 */ /* 0x000fc60000000000 */
[----:B------:R-:W0:Y:S01]  /*1ab50*/  MUFU.EX2 R140, R140 ;  /* 0x0000008c008c7308 */ /* 0x000e220000000800 */
[----:B------:R-:W-:Y:S01]  /*1ab60*/  FADD R210, R20, R210 ;  /* 0x000000d214d27221 */ /* 0x000fe20000000000 */
[----:B------:R-:W-:-:S06]  /*1ab70*/  FMUL R155, R155, 1.4426950216293334961 ;  /* 0x3fb8aa3b9b9b7820 */ /* 0x000fcc0000400000 */
[----:B------:R-:W0:Y:S01]  /*1ab80*/  MUFU.EX2 R146, R146 ;  /* 0x0000009200927308 */ /* 0x000e220000000800 */
[----:B-1----:R-:W-:Y:S01]  /*1ab90*/  FADD R210, R16, R210 ;  /* 0x000000d210d27221 */ /* 0x002fe20000000000 */
[----:B------:R-:W-:-:S03]  /*1aba0*/  FMUL R159, R159, 1.4426950216293334961 ;  /* 0x3fb8aa3b9f9f7820 */ /* 0x000fc60000400000 */
[----:B0-----:R-:W-:-:S03]  /*1abb0*/  FADD R210, R17, R210 ;  /* 0x000000d211d27221 */ /* 0x001fc60000000000 */
[----:B------:R-:W0:Y:S01]  /*1abc0*/  MUFU.EX2 R155, R155 ;  /* 0x0000009b009b7308 */ /* 0x000e220000000800 */
[----:B------:R-:W-:Y:S01]  /*1abd0*/  FADD R210, R140, R210 ;  /* 0x000000d28cd27221 */ /* 0x000fe20000000000 */
[----:B------:R-:W-:-:S06]  /*1abe0*/  FMUL R172, R172, 1.4426950216293334961 ;  /* 0x3fb8aa3bacac7820 */ /* 0x000fcc0000400000 */
[----:B------:R-:W1:Y:S01]  /*1abf0*/  MUFU.EX2 R159, R159 ;  /* 0x0000009f009f7308 */ /* 0x000e620000000800 */
[----:B------:R-:W-:Y:S01]  /*1ac00*/  FADD R210, R146, R210 ;  /* 0x000000d292d27221 */ /* 0x000fe20000000000 */
[----:B------:R-:W-:-:S03]  /*1ac10*/  FMUL R175, R175, 1.4426950216293334961 ;  /* 0x3fb8aa3bafaf7820 */ /* 0x000fc60000400000 */
[----:B------:R-:W-:-:S03]  /*1ac20*/  FADD R210, R152, R210 ;  /* 0x000000d298d27221 */ /* 0x000fc60000000000 */
[----:B------:R-:W1:Y:S01]  /*1ac30*/  MUFU.EX2 R168, R168 ;  /* 0x000000a800a87308 */ /* 0x000e620000000800 */
[----:B0-----:R-:W-:-:S07]  /*1ac40*/  FADD R210, R155, R210 ;  /* 0x000000d29bd27221 */ /* 0x001fce0000000000 */
[----:B------:R-:W0:Y:S01]  /*1ac50*/  MUFU.EX2 R172, R172 ;  /* 0x000000ac00ac7308 */ /* 0x000e220000000800 */
[----:B-1----:R-:W-:Y:S01]  /*1ac60*/  FADD R5, R159, R210 ;  /* 0x000000d29f057221 */ /* 0x002fe20000000000 */
[----:B------:R-:W-:-:S06]  /*1ac70*/  FMUL R188, R188, 1.4426950216293334961 ;  /* 0x3fb8aa3bbcbc7820 */ /* 0x000fcc0000400000 */
[----:B------:R-:W1:Y:S01]  /*1ac80*/  MUFU.EX2 R175, R175 ;  /* 0x000000af00af7308 */ /* 0x000e620000000800 */
[----:B------:R-:W-:Y:S01]  /*1ac90*/  FADD R5, R163, R5 ;  /* 0x00000005a3057221 */ /* 0x000fe20000000000 */
[----:B------:R-:W-:Y:S01]  /*1aca0*/  FMUL R190, R190, 1.4426950216293334961 ;  /* 0x3fb8aa3bbebe7820 */ /* 0x000fe20000400000 */
[----:B------:R-:W-:Y:S02]  /*1acb0*/  FADD R32, R32, -R196 ;  /* 0x800000c420207221 */ /* 0x000fe40000000000 */
[----:B------:R-:W-:-:S03]  /*1acc0*/  FADD R5, R168, R5 ;  /* 0x00000005a8057221 */ /* 0x000fc60000000000 */
[----:B------:R-:W1:Y:S01]  /*1acd0*/  MUFU.EX2 R183, R183 ;  /* 0x000000b700b77308 */ /* 0x000e620000000800 */
[----:B------:R-:W-:Y:S01]  /*1ace0*/  FADD R33, R33, -R196 ;  /* 0x800000c421217221 */ /* 0x000fe20000000000 */
[----:B0-----:R-:W-:Y:S01]  /*1acf0*/  FADD R5, R172, R5 ;  /* 0x00000005ac057221 */ /* 0x001fe20000000000 */
[----:B------:R-:W-:-:S05]  /*1ad00*/  FMUL R27, R32, 1.4426950216293334961 ;  /* 0x3fb8aa3b201b7820 */ /* 0x000fca0000400000 */
[----:B------:R-:W0:Y:S01]  /*1ad10*/  MUFU.EX2 R188, R188 ;  /* 0x000000bc00bc7308 */ /* 0x000e220000000800 */
[----:B------:R-:W-:Y:S01]  /*1ad20*/  FMUL R32, R33, 1.4426950216293334961 ;  /* 0x3fb8aa3b21207820 */ /* 0x000fe20000400000 */
[----:B-1----:R-:W-:-:S06]  /*1ad30*/  FADD R33, R175, R5 ;  /* 0x00000005af217221 */ /* 0x002fcc0000000000 */
[----:B------:R-:W1:Y:S01]  /*1ad40*/  MUFU.EX2 R190, R190 ;  /* 0x000000be00be7308 */ /* 0x000e620000000800 */
[----:B------:R-:W-:Y:S01]  /*1ad50*/  FADD R33, R179, R33 ;  /* 0x00000021b3217221 */ /* 0x000fe20000000000 */
[----:B------:R-:W-:Y:S01]  /*1ad60*/  FMUL R29, R29, 1.4426950216293334961 ;  /* 0x3fb8aa3b1d1d7820 */ /* 0x000fe20000400000 */
[----:B------:R-:W-:Y:S02]  /*1ad70*/  FMUL R207, R207, 1.4426950216293334961 ;  /* 0x3fb8aa3bcfcf7820 */ /* 0x000fe40000400000 */
[----:B------:R-:W-:Y:S01]  /*1ad80*/  FADD R33, R183, R33 ;  /* 0x00000021b7217221 */ /* 0x000fe20000000000 */
[----:B------:R-:W-:Y:S02]  /*1ad90*/  FMUL R220, R220, 1.4426950216293334961 ;  /* 0x3fb8aa3bdcdc7820 */ /* 0x000fe40000400000 */
[----:B------:R-:W4:Y:S01]  /*1ada0*/  MUFU.EX2 R29, R29 ;  /* 0x0000001d001d7308 */ /* 0x000f220000000800 */
[----:B0-----:R-:W-:Y:S01]  /*1adb0*/  FADD R33, R188, R33 ;  /* 0x00000021bc217221 */ /* 0x001fe20000000000 */
[----:B------:R-:W-:-:S06]  /*1adc0*/  FMUL R26, R206, 1.4426950216293334961 ;  /* 0x3fb8aa3bce1a7820 */ /* 0x000fcc0000400000 */
[----:B------:R-:W0:Y:S01]  /*1add0*/  MUFU.EX2 R207, R207 ;  /* 0x000000cf00cf7308 */ /* 0x000e220000000800 */
[----:B-1----:R-:W-:-:S04]  /*1ade0*/  FADD R33, R190, R33 ;  /* 0x00000021be217221 */ /* 0x002fc80000000000 */
[----:B------:R-:W-:-:S03]  /*1adf0*/  FADD R33, R193, R33 ;  /* 0x00000021c1217221 */ /* 0x000fc60000000000 */
[----:B------:R-:W1:Y:S01]  /*1ae00*/  MUFU.EX2 R220, R220 ;  /* 0x000000dc00dc7308 */ /* 0x000e620000000800 */
[----:B------:R-:W-:Y:S01]  /*1ae10*/  FADD R33, R28, R33 ;  /* 0x000000211c217221 */ /* 0x000fe20000000000 */
[----:B------:R-:W-:-:S03]  /*1ae20*/  FADD R34, R34, -R196 ;  /* 0x800000c422227221 */ /* 0x000fc60000000000 */
[----:B----4-:R-:W-:-:S03]  /*1ae30*/  FADD R33, R29, R33 ;  /* 0x000000211d217221 */ /* 0x010fc60000000000 */
[----:B------:R-:W4:Y:S01]  /*1ae40*/  MUFU.EX2 R26, R26 ;  /* 0x0000001a001a7308 */ /* 0x000f220000000800 */
[----:B------:R-:W-:Y:S01]  /*1ae50*/  FADD R128, R128, -R196 ;  /* 0x800000c480807221 */ /* 0x000fe20000000000 */
[----:B0-----:R-:W-:Y:S01]  /*1ae60*/  FADD R33, R207, R33 ;  /* 0x00000021cf217221 */ /* 0x001fe20000000000 */
[----:B------:R-:W0:Y:S01]  /*1ae70*/  S2R R3, SR_TID.X ;  /* 0x0000000000037919 */ /* 0x000e220000002100 */
[----:B------:R-:W-:-:S04]  /*1ae80*/  F2FP.F16.F32.PACK_AB R8, R21, R8 ;  /* 0x000000081508723e */ /* 0x000fc800000000ff */
[----:B------:R-:W0:Y:S01]  /*1ae90*/  MUFU.EX2 R27, R27 ;  /* 0x0000001b001b7308 */ /* 0x000e220000000800 */
[----:B------:R-:W-:Y:S01]  /*1aea0*/  FMUL R34, R34, 1.4426950216293334961 ;  /* 0x3fb8aa3b22227820 */ /* 0x000fe20000400000 */
[--C-:B------:R-:W-:Y:S01]  /*1aeb0*/  FADD R35, R35, -R196.reuse ;  /* 0x800000c423237221 */ /* 0x100fe20000000000 */
[--C-:B------:R-:W-:Y:S01]  /*1aec0*/  FADD R21, R9, -R196.reuse ;  /* 0x800000c409157221 */ /* 0x100fe20000000000 */
[----:B------:R-:W-:Y:S01]  /*1aed0*/  FMUL R128, R128, 1.4426950216293334961 ;  /* 0x3fb8aa3b80807820 */ /* 0x000fe20000400000 */
[----:B-1----:R-:W-:Y:S01]  /*1aee0*/  FADD R33, R220, R33 ;  /* 0x00000021dc217221 */ /* 0x002fe20000000000 */
[--C-:B------:R-:W-:Y:S02]  /*1aef0*/  FADD R129, R129, -R196.reuse ;  /* 0x800000c481817221 */ /* 0x100fe40000000000 */
[----:B------:R-:W1:Y:S01]  /*1af00*/  MUFU.EX2 R32, R32 ;  /* 0x0000002000207308 */ /* 0x000e620000000800 */
[--C-:B------:R-:W-:Y:S01]  /*1af10*/  FADD R130, R130, -R196.reuse ;  /* 0x800000c482827221 */ /* 0x100fe20000000000 */
[----:B------:R-:W-:Y:S01]  /*1af20*/  FMUL R35, R35, 1.4426950216293334961 ;  /* 0x3fb8aa3b23237820 */ /* 0x000fe20000400000 */
[--C-:B------:R-:W-:Y:S01]  /*1af30*/  FADD R131, R131, -R196.reuse ;  /* 0x800000c483837221 */ /* 0x100fe20000000000 */
[----:B------:R-:W-:Y:S01]  /*1af40*/  FMUL R21, R21, 1.4426950216293334961 ;  /* 0x3fb8aa3b15157820 */ /* 0x000fe20000400000 */
[----:B------:R-:W-:Y:S01]  /*1af50*/  FADD R132, R132, -R196 ;  /* 0x800000c484847221 */ /* 0x000fe20000000000 */
[----:B------:R-:W-:-:S02]  /*1af60*/  FADD R33, R31, R33 ;  /* 0x000000211f217221 */ /* 0x000fc40000000000 */
[----:B------:R-:W0:Y:S01]  /*1af70*/  MUFU.EX2 R221, R34 ;  /* 0x0000002200dd7308 */ /* 0x000e220000000800 */
[----:B------:R-:W-:Y:S01]  /*1af80*/  FADD R133, R133, -R196 ;  /* 0x800000c485857221 */ /* 0x000fe20000000000 */
[----:B----4-:R-:W-:Y:S01]  /*1af90*/  FADD R33, R26, R33 ;  /* 0x000000211a217221 */ /* 0x010fe20000000000 */
[----:B------:R-:W-:-:S05]  /*1afa0*/  F2FP.F16.F32.PACK_AB R9, R14, R13 ;  /* 0x0000000d0e09723e */ /* 0x000fca00000000ff */
[----:B------:R4:W-:Y:S01]  /*1afb0*/  MUFU.EX2 R223, R128 ;  /* 0x0000008000df7308 */ /* 0x0009e20000000800 */
[--C-:B------:R-:W-:Y:S01]  /*1afc0*/  FADD R134, R134, -R196.reuse ;  /* 0x800000c486867221 */ /* 0x100fe20000000000 */
[----:B------:R-:W-:Y:S01]  /*1afd0*/  FADD R14, R12, -R196 ;  /* 0x800000c40c0e7221 */ /* 0x000fe20000000000 */
[----:B----4-:R-:W-:Y:S01]  /*1afe0*/  FMUL R128, R129, 1.4426950216293334961 ;  /* 0x3fb8aa3b81807820 */ /* 0x010fe20000400000 */
[----:B------:R-:W-:-:S04]  /*1aff0*/  FMUL R129, R130, 1.4426950216293334961 ;  /* 0x3fb8aa3b82817820 */ /* 0x000fc80000400000 */
[----:B------:R-:W4:Y:S01]  /*1b000*/  MUFU.EX2 R222, R35 ;  /* 0x0000002300de7308 */ /* 0x000f220000000800 */
[----:B------:R-:W-:Y:S01]  /*1b010*/  FMUL R130, R131, 1.4426950216293334961 ;  /* 0x3fb8aa3b83827820 */ /* 0x000fe20000400000 */
[----:B------:R-:W-:Y:S01]  /*1b020*/  FMUL R131, R132, 1.4426950216293334961 ;  /* 0x3fb8aa3b84837820 */ /* 0x000fe20000400000 */
[----:B------:R-:W-:Y:S01]  /*1b030*/  FMUL R132, R133, 1.4426950216293334961 ;  /* 0x3fb8aa3b85847820 */ /* 0x000fe20000400000 */
[----:B------:R-:W-:-:S04]  /*1b040*/  FADD R133, R135, -R196 ;  /* 0x800000c487857221 */ /* 0x000fc80000000000 */
[----:B------:R1:W-:Y:S01]  /*1b050*/  MUFU.EX2 R213, R21 ;  /* 0x0000001500d57308 */ /* 0x0003e20000000800 */
[--C-:B------:R-:W-:Y:S01]  /*1b060*/  FADD R136, R136, -R196.reuse ;  /* 0x800000c488887221 */ /* 0x100fe20000000000 */
[--C-:B------:R-:W-:Y:S01]  /*1b070*/  FADD R24, R24, -R196.reuse ;  /* 0x800000c418187221 */ /* 0x100fe20000000000 */
[----:B0-----:R-:W-:Y:S01]  /*1b080*/  FADD R33, R27, R33 ;  /* 0x000000211b217221 */ /* 0x001fe20000000000 */
[----:B------:R-:W-:Y:S01]  /*1b090*/  ISETP.NE.U32.AND P0, PT, R212, RZ, PT ;  /* 0x000000ffd400720c */ /* 0x000fe20003f05070 */
[--C-:B-1----:R-:W-:Y:S01]  /*1b0a0*/  FADD R21, R15, -R196.reuse ;  /* 0x800000c40f157221 */ /* 0x102fe20000000000 */
[----:B------:R-:W-:Y:S01]  /*1b0b0*/  F2FP.F16.F32.PACK_AB R15, R20, R19 ;  /* 0x00000013140f723e */ /* 0x000fe200000000ff */
[----:B------:R-:W-:Y:S01]  /*1b0c0*/  FADD R20, R18, -R196 ;  /* 0x800000c412147221 */ /* 0x000fe20000000000 */
[----:B------:R-:W-:Y:S01]  /*1b0d0*/  FMUL R134, R134, 1.4426950216293334961 ;  /* 0x3fb8aa3b86867820 */ /* 0x000fe20000400000 */
[----:B------:R-:W-:Y:S01]  /*1b0e0*/  FMUL R133, R133, 1.4426950216293334961 ;  /* 0x3fb8aa3b85857820 */ /* 0x000fe20000400000 */
[----:B------:R-:W-:Y:S01]  /*1b0f0*/  FMUL R212, R14, 1.4426950216293334961 ;  /* 0x3fb8aa3b0ed47820 */ /* 0x000fe20000400000 */
[----:B------:R-:W-:Y:S01]  /*1b100*/  FMUL R206, R20, 1.4426950216293334961 ;  /* 0x3fb8aa3b14ce7820 */ /* 0x000fe20000400000 */
[----:B------:R-:W0:Y:S01]  /*1b110*/  MUFU.EX2 R128, R128 ;  /* 0x0000008000807308 */ /* 0x000e220000000800 */
[----:B------:R-:W-:Y:S01]  /*1b120*/  FMUL R136, R136, 1.4426950216293334961 ;  /* 0x3fb8aa3b88887820 */ /* 0x000fe20000400000 */
[----:B------:R-:W-:Y:S01]  /*1b130*/  FMUL R24, R24, 1.4426950216293334961 ;  /* 0x3fb8aa3b18187820 */ /* 0x000fe20000400000 */
[----:B------:R-:W-:Y:S01]  /*1b140*/  FMUL R21, R21, 1.4426950216293334961 ;  /* 0x3fb8aa3b15157820 */ /* 0x000fe20000400000 */
[----:B------:R-:W-:-:S04]  /*1b150*/  FADD R135, R32, R33 ;  /* 0x0000002120877221 */ /* 0x000fc80000000000 */
[----:B------:R-:W1:Y:S01]  /*1b160*/  MUFU.EX2 R129, R129 ;  /* 0x0000008100817308 */ /* 0x000e620000000800 */
[----:B------:R-:W-:-:S07]  /*1b170*/  FADD R135, R221, R135 ;  /* 0x00000087dd877221 */ /* 0x000fce0000000000 */
[----:B------:R-:W0:Y:S01]  /*1b180*/  MUFU.EX2 R130, R130 ;  /* 0x0000008200827308 */ /* 0x000e220000000800 */
[----:B----4-:R-:W-:-:S07]  /*1b190*/  FADD R135, R222, R135 ;  /* 0x00000087de877221 */ /* 0x010fce0000000000 */
[----:B------:R-:W-:Y:S08]  /*1b1a0*/  MUFU.EX2 R131, R131 ;  /* 0x0000008300837308 */ /* 0x000ff00000000800 */
[----:B------:R-:W4:Y:S08]  /*1b1b0*/  MUFU.EX2 R132, R132 ;  /* 0x0000008400847308 */ /* 0x000f300000000800 */
[----:B------:R-:W-:Y:S08]  /*1b1c0*/  MUFU.EX2 R134, R134 ;  /* 0x0000008600867308 */ /* 0x000ff00000000800 */
[----:B------:R-:W0:Y:S08]  /*1b1d0*/  MUFU.EX2 R133, R133 ;  /* 0x0000008500857308 */ /* 0x000e300000000800 */
[----:B------:R0:W-:Y:S08]  /*1b1e0*/  MUFU.EX2 R215, R136 ;  /* 0x0000008800d77308 */ /* 0x0001f00000000800 */
[----:B------:R0:W0:Y:S08]  /*1b1f0*/  MUFU.EX2 R214, R24 ;  /* 0x0000001800d67308 */ /* 0x0000300000000800 */
[----:B------:R-:W0:Y:S08]  /*1b200*/  MUFU.EX2 R212, R212 ;  /* 0x000000d400d47308 */ /* 0x000e300000000800 */
[----:B------:R0:W-:Y:S08]  /*1b210*/  MUFU.EX2 R210, R21 ;  /* 0x0000001500d27308 */ /* 0x0001f00000000800 */
[----:B------:R-:W2:Y:S01]  /*1b220*/  MUFU.EX2 R206, R206 ;  /* 0x000000ce00ce7308 */ /* 0x000ea20000000800 */
[----:B------:R-:W-:Y:S01]  /*1b230*/  LOP3.LUT R3, R3, 0x3f, RZ, 0xc0, !PT ;  /* 0x0000003f03037812 */ /* 0x000fe200078ec0ff */
[----:B------:R-:W-:Y:S01]  /*1b240*/  FADD R135, R223, R135 ;  /* 0x00000087df877221 */ /* 0x000fe20000000000 */
[----:B0-----:R-:W-:-:S03]  /*1b250*/  SEL R136, RZ, 0x90, !P0 ;  /* 0x00000090ff887807 */ /* 0x001fc60004000000 */
[----:B------:R-:W-:Y:S01]  /*1b260*/  FADD R135, R128, R135 ;  /* 0x0000008780877221 */ /* 0x000fe20000000000 */
[----:B------:R-:W-:Y:S01]  /*1b270*/  IMAD.SHL.U32 R3, R3, 0x2, RZ ;  /* 0x0000000203037824 */ /* 0x000fe200078e00ff */
[----:B------:R-:W-:Y:S02]  /*1b280*/  F2FP.F16.F32.PACK_AB R5, R30, R25 ;  /* 0x000000191e05723e */ /* 0x000fe400000000ff */
[----:B------:R-:W-:Y:S01]  /*1b290*/  F2FP.F16.F32.PACK_AB R6, R6, R23 ;  /* 0x000000170606723e */ /* 0x000fe200000000ff */
[----:B-1----:R-:W-:Y:S01]  /*1b2a0*/  FADD R135, R129, R135 ;  /* 0x0000008781877221 */ /* 0x002fe20000000000 */
[----:B------:R-:W-:Y:S02]  /*1b2b0*/  F2FP.F16.F32.PACK_AB R7, R22, R7 ;  /* 0x000000071607723e */ /* 0x000fe400000000ff */
[----:B------:R-:W-:Y:S02]  /*1b2c0*/  F2FP.F16.F32.PACK_AB R10, R11, R10 ;  /* 0x0000000a0b0a723e */ /* 0x000fe400000000ff */
[----:B------:R-:W-:-:S02]  /*1b2d0*/  F2FP.F16.F32.PACK_AB R16, R17, R16 ;  /* 0x000000101110723e */ /* 0x000fc400000000ff */
[----:B------:R-:W-:Y:S02]  /*1b2e0*/  F2FP.F16.F32.PACK_AB R24, R29, R28 ;  /* 0x0000001c1d18723e */ /* 0x000fe400000000ff */
        /* <DEDUP_REMOVED lines=18> */
[----:B----4-:R-:W-:Y:S02]  /*1b410*/  F2FP.F16.F32.PACK_AB R31, R132, R131 ;  /* 0x00000083841f723e */ /* 0x010fe400000000ff */
[----:B------:R-:W-:Y:S02]  /*1b420*/  F2FP.F16.F32.PACK_AB R32, R133, R134 ;  /* 0x000000868520723e */ /* 0x000fe400000000ff */
[----:B------:R-:W-:Y:S02]  /*1b430*/  F2FP.F16.F32.PACK_AB R33, R214, R215 ;  /* 0x000000d7d621723e */ /* 0x000fe400000000ff */
[----:B------:R-:W-:Y:S02]  /*1b440*/  F2FP.F16.F32.PACK_AB R34, R212, R213 ;  /* 0x000000d5d422723e */ /* 0x000fe400000000ff */
[----:B--2---:R-:W-:-:S02]  /*1b450*/  F2FP.F16.F32.PACK_AB R35, R206, R210 ;  /* 0x000000d2ce23723e */ /* 0x004fc400000000ff */
[----:B------:R-:W-:Y:S01]  /*1b460*/  LOP3.LUT R136, R136, R3, RZ, 0x3c, !PT ;  /* 0x0000000388887212 */ /* 0x000fe200078e3cff */
[----:B------:R-:W-:Y:S01]  /*1b470*/  FADD R135, R130, R135 ;  /* 0x0000008782877221 */ /* 0x000fe20000000000 */
[----:B------:R0:W-:Y:S01]  /*1b480*/  STTM.x32 tmem[UR6+0x140], R4 ;  /* 0x00014004000079ed */ /* 0x0001e200082c0006 */
        /* <DEDUP_REMOVED lines=19> */
[----:B0-----:R-:W-:-:S03]  /*1b5c0*/  LOP3.LUT R4, R136, 0x20, RZ, 0x3c, !PT ;  /* 0x0000002088047812 */ /* 0x001fc600078e3cff */
[----:B------:R-:W-:Y:S01]  /*1b5d0*/  STS.U16 [R199+UR4+0x24400], R53 ;  /* 0x02440035c7007988 */ /* 0x000fe20008000404 */
[----:B------:R-:W-:-:S03]  /*1b5e0*/  LOP3.LUT R5, R136, 0x40, RZ, 0x3c, !PT ;  /* 0x0000004088057812 */ /* 0x000fc600078e3cff */
        /* <DEDUP_REMOVED lines=15> */
[----:B------:R-:W-:-:S03]  /*1b6e0*/  FADD R207, R134, R135 ;  /* 0x0000008786cf7221 */ /* 0x000fc60000000000 */
        /* <DEDUP_REMOVED lines=88> */
[----:B---3--:R-:W-:Y:S04]  /*1bc70*/  STS.U16 [R69+UR4+0x25f00], R191 ;  /* 0x025f00bf45007988 */ /* 0x008fe80008000404 */
[----:B------:R-:W-:Y:S04]  /*1bc80*/  STS.U16 [R69+UR4+0x26300], R148 ;  /* 0x0263009445007988 */ /* 0x000fe80008000404 */
[----:B------:R-:W-:Y:S04]  /*1bc90*/  STS.U16 [R69+UR4+0x26700], R192 ;  /* 0x026700c045007988 */ /* 0x000fe80008000404 */
[----:B------:R-:W-:Y:S04]  /*1bca0*/  STS.U16 [R69+UR4+0x26b00], R147 ;  /* 0x026b009345007988 */ /* 0x000fe80008000404 */
[----:B------:R-:W-:Y:S04]  /*1bcb0*/  STS.U16 [R69+UR4+0x26f00], R144 ;  /* 0x026f009045007988 */ /* 0x000fe80008000404 */
[----:B------:R-:W-:Y:S04]  /*1bcc0*/  STS.U16 [R69+UR4+0x27300], R194 ;  /* 0x027300c245007988 */ /* 0x000fe80008000404 */
[----:B------:R-:W-:Y:S04]  /*1bcd0*/  STS.U16 [R69+UR4+0x27700], R142 ;  /* 0x0277008e45007988 */ /* 0x000fe80008000404 */
[----:B------:R1:W-:Y:S04]  /*1bce0*/  STS.U16 [R69+UR4+0x27b00], R195 ;  /* 0x027b00c345007988 */ /* 0x0003e80008000404 */
[----:B------:R2:W-:Y:S01]  /*1bcf0*/  STS.U16 [R69+UR4+0x27f00], R218 ;  /* 0x027f00da45007988 */ /* 0x0005e20008000404 */
[----:B------:R-:W3:Y:S02]  /*1bd00*/  FENCE.VIEW.ASYNC.T ;  /* 0x00000000000073c6 */ /* 0x000ee40000000200 */
[----:B---3--:R-:W-:Y:S06]  /*1bd10*/  BAR.SYNC.DEFER_BLOCKING 0x0 ;  /* 0x0000000000007b1d */ /* 0x008fec0000010000 */
[----:B0-----:R-:W-:Y:S01]  /*1bd20*/  LDTM.x64 R4, tmem[UR6] ;  /* 0x00000006000479ee */ /* 0x001fe20008340000 */
[----:B-1----:R-:W0:Y:S01]  /*1bd30*/  LDTM.x64 R132, tmem[UR6+0x40] ;  /* 0x00004006008479ee */ /* 0x002e220008340000 */
        /* <DEDUP_REMOVED lines=15> */
[----:B0-----:R-:W-:Y:S04]  /*1be30*/  STL.64 [R1+0xa28], R194 ;  /* 0x000a28c201007387 */ /* 0x001fe80000100a00 */
        /* <DEDUP_REMOVED lines=30> */
[----:B------:R0:W-:Y:S01]  /*1c020*/  STL.64 [R1+0x930], R132 ;  /* 0x0009308401007387 */ /* 0x0001e20000100a00 */
[----:B--2---:R-:W-:Y:S01]  /*1c030*/  LDTM.x64 R68, tmem[UR6+0x80] ;  /* 0x00008006004479ee */ /* 0x004fe20008340000 */
[----:B0-----:R-:W0:Y:S01]  /*1c040*/  LDTM.x64 R132, tmem[UR6+0xc0] ;  /* 0x0000c006008479ee */ /* 0x001e220008340000 */
[----:B------:R-:W-:Y:S01]  /*1c050*/  FADD R0, -R196, R0 ;  /* 0x00000000c4007221 */ /* 0x000fe20000000100 */
[----:B------:R-:W-:-:S03]  /*1c060*/  NOP ;  /* 0x0000000000007918 */ /* 0x000fc60000000000 */
[----:B------:R-:W-:-:S06]  /*1c070*/  FMUL R0, R0, 1.4426950216293334961 ;  /* 0x3fb8aa3b00007820 */ /* 0x000fcc0000400000 */
[----:B------:R-:W1:Y:S01]  /*1c080*/  MUFU.EX2 R0, R0 ;  /* 0x0000000000007308 */ /* 0x000e620000000800 */
[----:B0-----:R-:W-:Y:S01]  /*1c090*/  STL.64 [R1], R132 ;  /* 0x0000008401007387 */ /* 0x001fe20000100a00 */
[----:B------:R-:W-:Y:S01]  /*1c0a0*/  IMAD.MOV.U32 R220, RZ, RZ, R194 ;  /* 0x000000ffffdc7224 */ /* 0x000fe200078e00c2 */
[----:B------:R-:W-:Y:S02]  /*1c0b0*/  MOV R218, R195 ;  /* 0x000000c300da7202 */ /* 0x000fe40000000f00 */
[----:B------:R-:W-:Y:S01]  /*1c0c0*/  STL.64 [R1+0x8], R134 ;  /* 0x0000088601007387 */ /* 0x000fe20000100a00 */
[----:B------:R-:W-:-:S03]  /*1c0d0*/  MOV R222, R192 ;  /* 0x000000c000de7202 */ /* 0x000fc60000000f00 */
[----:B------:R-:W-:Y:S01]  /*1c0e0*/  STL.64 [R1+0x10], R136 ;  /* 0x0000108801007387 */ /* 0x000fe20000100a00 */
[----:B------:R-:W-:-:S03]  /*1c0f0*/  MOV R221, R193 ;  /* 0x000000c100dd7202 */ /* 0x000fc60000000f00 */
[----:B------:R0:W-:Y:S01]  /*1c100*/  STL.64 [R1+0x18], R138 ;  /* 0x0000188a01007387 */ /* 0x0001e20000100a00 */
[----:B------:R-:W-:Y:S01]  /*1c110*/  MOV R204, R190 ;  /* 0x000000be00cc7202 */ /* 0x000fe20000000f00 */
[----:B------:R-:W-:Y:S01]  /*1c120*/  IMAD.MOV.U32 R205, RZ, RZ, R189 ;  /* 0x000000ffffcd7224 */ /* 0x000fe200078e00bd */
[----:B------:R-:W-:Y:S01]  /*1c130*/  MOV R223, R191 ;  /* 0x000000bf00df7202 */ /* 0x000fe20000000f00 */
[----:B------:R-:W2:Y:S01]  /*1c140*/  LDL.LU.64 R194, [R1+0xa28] ;  /* 0x000a280001c27983 */ /* 0x000ea20000300a00 */
[----:B------:R-:W-:-:S03]  /*1c150*/  MOV R3, R188 ;  /* 0x000000bc00037202 */ /* 0x000fc60000000f00 */
[----:B------:R-:W3:Y:S01]  /*1c160*/  LDL.LU.64 R192, [R1+0xa20] ;  /* 0x000a200001c07983 */ /* 0x000ee20000300a00 */
[----:B------:R-:W-:Y:S01]  /*1c170*/  MOV R198, R186 ;  /* 0x000000ba00c67202 */ /* 0x000fe20000000f00 */
[----:B------:R-:W-:Y:S01]  /*1c180*/  IMAD.MOV.U32 R201, RZ, RZ, R184 ;  /* 0x000000ffffc97224 */ /* 0x000fe200078e00b8 */
[----:B------:R-:W-:Y:S01]  /*1c190*/  MOV R197, R187 ;  /* 0x000000bb00c57202 */ /* 0x000fe20000000f00 */
[----:B------:R-:W4:Y:S01]  /*1c1a0*/  LDL.LU.64 R190, [R1+0xa18] ;  /* 0x000a180001be7983 */ /* 0x000f220000300a00 */
[----:B------:R-:W-:-:S03]  /*1c1b0*/  MOV R200, R185 ;  /* 0x000000b900c87202 */ /* 0x000fc60000000f00 */
[----:B------:R-:W2:Y:S01]  /*1c1c0*/  LDL.LU.64 R188, [R1+0xa10] ;  /* 0x000a100001bc7983 */ /* 0x000ea20000300a00 */
[----:B------:R-:W-:Y:S02]  /*1c1d0*/  MOV R203, R182 ;  /* 0x000000b600cb7202 */ /* 0x000fe40000000f00 */
[----:B------:R-:W-:Y:S01]  /*1c1e0*/  MOV R202, R183 ;  /* 0x000000b700ca7202 */ /* 0x000fe20000000f00 */
[----:B------:R-:W2:Y:S01]  /*1c1f0*/  LDL.LU.64 R186, [R1+0xa08] ;  /* 0x000a080001ba7983 */ /* 0x000ea20000300a00 */
[----:B------:R-:W-:Y:S01]  /*1c200*/  MOV R216, R180 ;  /* 0x000000b400d87202 */ /* 0x000fe20000000f00 */
[----:B------:R-:W-:Y:S01]  /*1c210*/  IMAD.MOV.U32 R217, RZ, RZ, R179 ;  /* 0x000000ffffd97224 */ /* 0x000fe200078e00b3 */
[----:B------:R-:W-:Y:S01]  /*1c220*/  MOV R211, R181 ;  /* 0x000000b500d37202 */ /* 0x000fe20000000f00 */
[----:B------:R-:W2:Y:S01]  /*1c230*/  LDL.LU.64 R184, [R1+0xa00] ;  /* 0x000a000001b87983 */ /* 0x000ea20000300a00 */
[----:B------:R-:W-:-:S03]  /*1c240*/  MOV R219, R178 ;  /* 0x000000b200db7202 */ /* 0x000fc60000000f00 */
[----:B------:R-:W2:Y:S01]  /*1c250*/  LDL.LU.64 R182, [R1+0x9f8] ;  /* 0x0009f80001b67983 */ /* 0x000ea20000300a00 */
[----:B------:R-:W-:Y:S01]  /*1c260*/  MOV R209, R176 ;  /* 0x000000b000d17202 */ /* 0x000fe20000000f00 */
[----:B------:R-:W-:Y:S01]  /*1c270*/  IMAD.MOV.U32 R247, RZ, RZ, R174 ;  /* 0x000000fffff77224 */ /* 0x000fe200078e00ae */
[----:B------:R-:W-:Y:S01]  /*1c280*/  MOV R252, R177 ;  /* 0x000000b100fc7202 */ /* 0x000fe20000000f00 */
[----:B------:R-:W2:Y:S01]  /*1c290*/  LDL.LU.64 R180, [R1+0x9f0] ;  /* 0x0009f00001b47983 */ /* 0x000ea20000300a00 */
        /* <DEDUP_REMOVED lines=48> */
[C---:B-1----:R-:W-:Y:S01]  /*1c5a0*/  FMUL R60, R0.reuse, R60 ;  /* 0x0000003c003c7220 */ /* 0x042fe20000400000 */
[----:B------:R-:W-:Y:S01]  /*1c5b0*/  MOV R212, R143 ;  /* 0x0000008f00d47202 */ /* 0x000fe20000000f00 */
[----:B------:R-:W2:Y:S01]  /*1c5c0*/  LDL.LU.64 R146, [R1+0x968] ;  /* 0x0009680001927983 */ /* 0x000ea20000300a00 */
[----:B------:R-:W-:Y:S01]  /*1c5d0*/  MOV R210, R140 ;  /* 0x0000008c00d27202 */ /* 0x000fe20000000f00 */
[C---:B------:R-:W-:Y:S01]  /*1c5e0*/  FMUL R4, R0.reuse, R4 ;  /* 0x0000000400047220 */ /* 0x040fe20000400000 */
[----:B------:R-:W-:Y:S01]  /*1c5f0*/  MOV R206, R141 ;  /* 0x0000008d00ce7202 */ /* 0x000fe20000000f00 */
[----:B------:R-:W2:Y:S01]  /*1c600*/  LDL.LU.64 R144, [R1+0x960] ;  /* 0x0009600001907983 */ /* 0x000ea20000300a00 */
[C---:B------:R-:W-:Y:S01]  /*1c610*/  FMUL R5, R0.reuse, R5 ;  /* 0x0000000500057220 */ /* 0x040fe20000400000 */
[C---:B------:R-:W-:Y:S01]  /*1c620*/  FMUL R6, R0.reuse, R6 ;  /* 0x0000000600067220 */ /* 0x040fe20000400000 */
[C---:B------:R-:W-:Y:S01]  /*1c630*/  FMUL R7, R0.reuse, R7 ;  /* 0x0000000700077220 */ /* 0x040fe20000400000 */
[----:B------:R-:W2:Y:S01]  /*1c640*/  LDL.LU.64 R142, [R1+0x958] ;  /* 0x00095800018e7983 */ /* 0x000ea20000300a00 */
        /* <DEDUP_REMOVED lines=59> */
[----:B------:R-:W2:Y:S04]  /*1ca00*/  LDL.LU.64 R140, [R1+0x950] ;  /* 0x00095000018c7983 */ /* 0x000ea80000300a00 */
[----:B0-----:R-:W2:Y:S04]  /*1ca10*/  LDL.LU.64 R138, [R1+0x948] ;  /* 0x00094800018a7983 */ /* 0x001ea80000300a00 */
[----:B------:R-:W2:Y:S04]  /*1ca20*/  LDL.LU.64 R136, [R1+0x940] ;  /* 0x0009400001887983 */ /* 0x000ea80000300a00 */
[----:B------:R-:W2:Y:S04]  /*1ca30*/  LDL.LU.64 R134, [R1+0x938] ;  /* 0x0009380001867983 */ /* 0x000ea80000300a00 */
[----:B------:R-:W2:Y:S01]  /*1ca40*/  LDL.LU.64 R132, [R1+0x930] ;  /* 0x0009300001847983 */ /* 0x000ea20000300a00 */
[----:B------:R0:W-:Y:S03]  /*1ca50*/  STTM.x64 tmem[UR6], R4 ;  /* 0x00000004000079ed */ /* 0x0001e60008340006 */
[----:B0-----:R-:W2:Y:S04]  /*1ca60*/  LDL.LU R60, [R1] ;  /* 0x00000000013c7983 */ /* 0x001ea80000300800 */
[----:B------:R-:W3:Y:S04]  /*1ca70*/  LDL.LU R61, [R1+0x4] ;  /* 0x00000400013d7983 */ /* 0x000ee80000300800 */
[----:B------:R-:W3:Y:S04]  /*1ca80*/  LDL.LU R62, [R1+0x8] ;  /* 0x00000800013e7983 */ /* 0x000ee80000300800 */
[----:B------:R-:W3:Y:S04]  /*1ca90*/  LDL.LU R63, [R1+0xc] ;  /* 0x00000c00013f7983 */ /* 0x000ee80000300800 */
[----:B------:R-:W3:Y:S04]  /*1caa0*/  LDL.LU R64, [R1+0x10] ;  /* 0x0000100001407983 */ /* 0x000ee80000300800 */
[----:B------:R-:W3:Y:S04]  /*1cab0*/  LDL.LU R65, [R1+0x14] ;  /* 0x0000140001417983 */ /* 0x000ee80000300800 */
[----:B------:R-:W3:Y:S04]  /*1cac0*/  LDL.LU R66, [R1+0x18] ;  /* 0x0000180001427983 */ /* 0x000ee80000300800 */
[----:B------:R-:W3:Y:S01]  /*1cad0*/  LDL.LU R67, [R1+0x1c] ;  /* 0x00001c0001437983 */ /* 0x000ee20000300800 */
[C---:B------:R-:W-:Y:S01]  /*1cae0*/  FMUL R12, R0.reuse, R210 ;  /* 0x000000d2000c7220 */ /* 0x040fe20000400000 */
[C---:B------:R-:W-:Y:S01]  /*1caf0*/  FMUL R13, R0.reuse, R206 ;  /* 0x000000ce000d7220 */ /* 0x040fe20000400000 */
[C---:B------:R-:W-:Y:S01]  /*1cb00*/  FMUL R14, R0.reuse, R213 ;  /* 0x000000d5000e7220 */ /* 0x040fe20000400000 */
[----:B------:R-:W3:Y:S01]  /*1cb10*/  LDL.LU R210, [R1+0x92c] ;  /* 0x00092c0001d27983 */ /* 0x000ee20000300800 */
[C---:B------:R-:W-:Y:S01]  /*1cb20*/  FMUL R15, R0.reuse, R212 ;  /* 0x000000d4000f7220 */ /* 0x040fe20000400000 */
[----:B------:R-:W-:-:S02]  /*1cb30*/  FMUL R16, R0, R215 ;  /* 0x000000d700107220 */ /* 0x000fc40000400000 */
[----:B------:R-:W3:Y:S01]  /*1cb40*/  LDL.LU R206, [R1+0x928] ;  /* 0x0009280001ce7983 */ /* 0x000ee20000300800 */
[----:B------:R-:W-:-:S03]  /*1cb50*/  FMUL R17, R0, R214 ;  /* 0x000000d600117220 */ /* 0x000fc60000400000 */
        /* <DEDUP_REMOVED lines=8> */
[----:B------:R0:W5:Y:S01]  /*1cbe0*/  LDL.LU R2, [R1+0x914] ;  /* 0x0009140001027983 */ /* 0x0001620000300800 */
        /* <DEDUP_REMOVED lines=75> */
[----:B------:R0:W5:Y:S04]  /*1d0a0*/  LDL.LU R201, [R1+0x87c] ;  /* 0x00087c0001c97983 */ /* 0x0001680000300800 */
[----:B------:R0:W5:Y:S04]  /*1d0b0*/  LDL.LU R200, [R1+0x878] ;  /* 0x0008780001c87983 */ /* 0x0001680000300800 */
[----:B------:R0:W5:Y:S04]  /*1d0c0*/  LDL.LU R198, [R1+0x874] ;  /* 0x0008740001c67983 */ /* 0x0001680000300800 */
[----:B------:R0:W5:Y:S01]  /*1d0d0*/  LDL.LU R197, [R1+0x870] ;  /* 0x0008700001c57983 */ /* 0x0001620000300800 */
[C---:B--2---:R-:W-:Y:S01]  /*1d0e0*/  FMUL R4, R0.reuse, R60 ;  /* 0x0000003c00047220 */ /* 0x044fe20000400000 */
[----:B------:R-:W-:-:S02]  /*1d0f0*/  FMUL R60, R0, R3 ;  /* 0x00000003003c7220 */ /* 0x000fc40000400000 */
[----:B------:R0:W5:Y:S01]  /*1d100*/  LDL.LU R3, [R1+0x86c] ;  /* 0x00086c0001037983 */ /* 0x0001620000300800 */
        /* <DEDUP_REMOVED lines=58> */
[C---:B----4-:R-:W-:Y:S01]  /*1d4b0*/  FMUL R190, R0.reuse, R190 ;  /* 0x000000be00be7220 */ /* 0x050fe20000400000 */
[C---:B------:R-:W-:Y:S01]  /*1d4c0*/  FMUL R191, R0.reuse, R191 ;  /* 0x000000bf00bf7220 */ /* 0x040fe20000400000 */
[C---:B---3--:R-:W-:Y:S01]  /*1d4d0*/  FMUL R192, R0.reuse, R192 ;  /* 0x000000c000c07220 */ /* 0x048fe20000400000 */
        /* <DEDUP_REMOVED lines=81> */
[----:B------:R-:W-:Y:S01]  /*1d9f0*/  STTM.x64 tmem[UR6+0x40], R132 ;  /* 0x00004084000079ed */ /* 0x000fe20008340006 */
[----:B------:R1:W-:Y:S02]  /*1da00*/  STTM.x64 tmem[UR6+0x80], R68 ;  /* 0x00008044000079ed */ /* 0x0003e40008340006 */
[----:B------:R2:W-:Y:S01]  /*1da10*/  STTM.x64 tmem[UR6+0xc0], R4 ;  /* 0x0000c004000079ed */ /* 0x0005e20008340006 */
[----:B------:R-:W3:Y:S02]  /*1da20*/  FENCE.VIEW.ASYNC.T ;  /* 0x00000000000073c6 */ /* 0x000ee40000000200 */
[----:B---3--:R-:W-:Y:S06]  /*1da30*/  BAR.SYNC.DEFER_BLOCKING 0x0 ;  /* 0x0000000000007b1d */ /* 0x008fec0000010000 */
[----:B------:R-:W3:Y:S01]  /*1da40*/  S2R R205, SR_CTAID.X ;  /* 0x0000000000cd7919 */ /* 0x000ee20000002500 */
[----:B------:R4:W-:Y:S06]  /*1da50*/  MEMBAR.ALL.CTA ;  /* 0x0000000000007992 */ /* 0x0009ec0000008000 */
[----:B----4-:R-:W4:Y:S01]  /*1da60*/  FENCE.VIEW.ASYNC.S ;  /* 0x00000000000073c6 */ /* 0x010f220000000000 */
[----:B------:R-:W-:Y:S01]  /*1da70*/  FADD R207, R215, R207 ;  /* 0x000000cfd7cf7221 */ /* 0x000fe20000000000 */
[----:B------:R-:W0:Y:S03]  /*1da80*/  S2R R204, SR_TID.X ;  /* 0x0000000000cc7919 */ /* 0x000e260000002100 */
[----:B------:R-:W-:-:S04]  /*1da90*/  FADD R207, R214, R207 ;  /* 0x000000cfd6cf7221 */ /* 0x000fc80000000000 */
[----:B------:R-:W-:-:S04]  /*1daa0*/  FADD R207, R213, R207 ;  /* 0x000000cfd5cf7221 */ /* 0x000fc80000000000 */
[----:B------:R-:W-:-:S04]  /*1dab0*/  FADD R207, R212, R207 ;  /* 0x000000cfd4cf7221 */ /* 0x000fc80000000000 */
[----:B------:R-:W-:Y:S01]  /*1dac0*/  FADD R207, R210, R207 ;  /* 0x000000cfd2cf7221 */ /* 0x000fe20000000000 */
[----:B---3--:R-:W-:-:S03]  /*1dad0*/  SHF.L.U32 R205, R205, 0x7, RZ ;  /* 0x00000007cdcd7819 */ /* 0x008fc600000006ff */
[----:B------:R-:W-:Y:S01]  /*1dae0*/  FADD R206, R206, R207 ;  /* 0x000000cfcece7221 */ /* 0x000fe20000000000 */
[----:B-1----:R-:W-:Y:S02]  /*1daf0*/  LEA R68, R208, UR4, 0x3 ;  /* 0x00000004d0447c11 */ /* 0x002fe4000f8e18ff */
[----:B--2---:R-:W-:Y:S02]  /*1db00*/  MOV R6, R209 ;  /* 0x000000d100067202 */ /* 0x004fe40000000f00 */
[----:B------:R-:W-:Y:S01]  /*1db10*/  IADD3 R68, PT, PT, R68, 0x28000, RZ ;  /* 0x0002800044447810 */ /* 0x000fe20007ffe0ff */
[----:B----4-:R-:W-:Y:S06]  /*1db20*/  BAR.SYNC.DEFER_BLOCKING 0x0 ;  /* 0x0000000000007b1d */ /* 0x010fec0000010000 */
[----:B0-----:R-:W-:Y:S05]  /*1db30*/  BRA.U UP2, `(.L_x_20) ;  /* 0x0000000102847547 */ /* 0x001fea000b800000 */
[----:B------:R-:W2:Y:S01]  /*1db40*/  LDL.64 R220, [R1+0x490] ;  /* 0x0004900001dc7983 */ /* 0x000ea20000100a00 */
[----:B-----5:R-:W-:Y:S02]  /*1db50*/  R2UR UR72, R252 ;  /* 0x00000000fc4872ca */ /* 0x020fe400000e0000 */
[----:B------:R-:W-:Y:S02]  /*1db60*/  ELECT P0, URZ, PT ;  /* 0x0000000000ff782f */ /* 0x000fe40003800000 */
[----:B------:R-:W-:Y:S01]  /*1db70*/  MOV.SPILL R7, UR7 ;  /* 0x0000000700077c02 */ /* 0x000fe20009000f00 */
[----:B------:R-:W-:Y:S01]  /*1db80*/  UIADD3 UR77, UPT, UPT, UR5, 0x148, URZ ;  /* 0x00000148054d7890 */ /* 0x000fe2000fffe0ff */
[----:B------:R-:W-:Y:S01]  /*1db90*/  MOV.SPILL R8, UR6 ;  /* 0x0000000600087c02 */ /* 0x000fe20009000f00 */
[----:B------:R-:W-:Y:S01]  /*1dba0*/  UMOV UR74, 0x0 ;  /* 0x00000000004a7882 */ /* 0x000fe20000000000 */
[----:B------:R-:W-:Y:S01]  /*1dbb0*/  UMOV UR75, 0x8400010 ;  /* 0x08400010004b7882 */ /* 0x000fe20000000000 */
[----:B------:R-:W-:-:S02]  /*1dbc0*/  R2UR UR6, R216 ;  /* 0x00000000d80672ca */ /* 0x000fc400000e0000 */
[----:B------:R-:W-:Y:S02]  /*1dbd0*/  R2UR UR7, R217 ;  /* 0x00000000d90772ca */ /* 0x000fe400000e0000 */
[----:B------:R-:W-:Y:S02]  /*1dbe0*/  IMAD.U32 R4, RZ, RZ, UR72 ;  /* 0x00000048ff047e24 */ /* 0x000fe4000f8e00ff */
[----:B------:R-:W-:-:S03]  /*1dbf0*/  @P0 MOV R5, 0x40004040 ;  /* 0x4000404000050802 */ /* 0x000fc60000000f00 */
[----:B------:R-:W-:Y:S02]  /*1dc00*/  @P0 R2UR UR72, R4 ;  /* 0x00000000044802ca */ /* 0x000fe400000e0000 */
[----:B------:R-:W-:Y:S01]  /*1dc10*/  @P0 R2UR UR73, R5 ;  /* 0x00000000054902ca */ /* 0x000fe200000e0000 */
[----:B------:R-:W-:Y:S01]  /*1dc20*/  HFMA2 R5, -RZ, RZ, 0, 0 ;  /* 0x00000000ff057431 */ /* 0x000fe200000001ff */
[----:B------:R-:W-:-:S04]  /*1dc30*/  MOV R4, R68 ;  /* 0x0000004400047202 */ /* 0x000fc80000000f00 */
[----:B------:R-:W-:-:S07]  /*1dc40*/  @P0 MOV R4, R4 ;  /* 0x0000000400040202 */ /* 0x000fce0000000f00 */
[----:B------:R0:W-:Y:S01]  /*1dc50*/  UTCHMMA tmem[UR76], gdesc[UR72], tmem[UR5], tmem[UR74], idesc[UR75], UPT ;  /* 0x00ff4a484c0079ea */ /* 0x0001e2000b800005 */
[----:B------:R1:W-:Y:S01]  /*1dc60*/  UTCHMMA tmem[UR77], gdesc[UR12], tmem[UR5], tmem[UR74], idesc[UR75], UPT ;  /* 0x00ff4a0c4d0079ea */ /* 0x0003e2000b800005 */
[----:B0-----:R-:W-:Y:S01]  /*1dc70*/  UMOV UR72, 0x0 ;  /* 0x0000000000487882 */ /* 0x001fe20000000000 */
[----:B-1----:R-:W-:Y:S01]  /*1dc80*/  UIADD3 UR77, UPT, UPT, UR5, 0x150, URZ ;  /* 0x00000150054d7890 */ /* 0x002fe2000fffe0ff */
[----:B------:R-:W-:Y:S01]  /*1dc90*/  UMOV UR73, 0x8400010 ;  /* 0x0840001000497882 */ /* 0x000fe20000000000 */
[----:B--2---:R-:W-:Y:S02]  /*1dca0*/  R2UR UR74, R220 ;  /* 0x00000000dc4a72ca */ /* 0x004fe400000e0000 */
[----:B------:R-:W-:-:S13]  /*1dcb0*/  R2UR UR75, R221 ;  /* 0x00000000dd4b72ca */ /* 0x000fda00000e0000 */
[----:B------:R0:W-:Y:S02]  /*1dcc0*/  UTCHMMA tmem[UR77], gdesc[UR74], tmem[UR5], tmem[UR72], idesc[UR73], UPT ;  /* 0x00ff484a4d0079ea */ /* 0x0001e4000b800005 */
[----:B0-----:R-:W-:Y:S01]  /*1dcd0*/  @P0 R2UR UR73, R4 ;  /* 0x00000000044902ca */ /* 0x001fe200000e0000 */
[----:B------:R-:W-:Y:S01]  /*1dce0*/  UIADD3 UR72, UPT, UPT, UR5, 0x158, URZ ;  /* 0x0000015805487890 */ /* 0x000fe2000fffe0ff */
[----:B------:R-:W-:Y:S01]  /*1dcf0*/  UMOV UR74, 0x0 ;  /* 0x00000000004a7882 */ /* 0x000fe20000000000 */
[----:B------:R-:W-:-:S07]  /*1dd00*/  UMOV UR75, 0x8400010 ;  /* 0x08400010004b7882 */ /* 0x000fce0000000000 */
[----:B------:R0:W-:Y:S03]  /*1dd10*/  UTCHMMA tmem[UR72], gdesc[UR6], tmem[UR5], tmem[UR74], idesc[UR75], UPT ;  /* 0x00ff4a06480079ea */ /* 0x0001e6000b800005 */
[----:B------:R1:W-:Y:S01]  /*1dd20*/  UTCBAR [UR73], URZ ;  /* 0x000000ff490073e9 */ /* 0x0003e200080000ff */
[----:B0-----:R-:W-:Y:S02]  /*1dd30*/  R2UR.FILL UR7, R7 ;  /* 0x00000000070772ca */ /* 0x001fe400004e0000 */
[----:B------:R-:W-:-:S15]  /*1dd40*/  R2UR.FILL UR6, R8 ;  /* 0x00000000080672ca */ /* 0x000fde00004e0000 */
.L_x_20:
[----:B------:R-:W0:Y:S01]  /*1dd50*/  LDC R4, c[0x0][0x3d4] ;  /* 0x0000f500ff047b82 */ /* 0x000e220000000800 */
[----:B-----5:R-:W-:Y:S01]  /*1dd60*/  IADD3 R197, P0, PT, R197, 0x40, RZ ;  /* 0x00000040c5c57810 */ /* 0x020fe20007f1e0ff */
[----:B------:R-:W-:Y:S01]  /*1dd70*/  FFMA R211, R0, R211, R206 ;  /* 0x000000d300d37223 */ /* 0x000fe200000000ce */
[----:B------:R-:W-:Y:S01]  /*1dd80*/  IADD3 R208, PT, PT, R208, 0x1, RZ ;  /* 0x00000001d0d07810 */ /* 0x000fe20007ffe0ff */
[----:B------:R-:W-:Y:S01]  /*1dd90*/  IMAD.MOV.U32 R69, RZ, RZ, R6 ;  /* 0x000000ffff457224 */ /* 0x000fe200078e0006 */
[----:B------:R-:W-:Y:S02]  /*1dda0*/  IADD3.X R198, PT, PT, RZ, R198, RZ, P0, !PT ;  /* 0x000000c6ffc67210 */ /* 0x000fe400007fe4ff */
[----:B------:R-:W-:Y:S01]  /*1ddb0*/  ISETP.GE.U32.AND P0, PT, R197, R205, PT ;  /* 0x000000cdc500720c */ /* 0x000fe20003f06070 */
[----:B------:R-:W2:Y:S01]  /*1ddc0*/  LDC R5, c[0x0][0x3c4] ;  /* 0x0000f100ff057b82 */ /* 0x000ea20000000800 */
[----:B------:R-:W-:Y:S02]  /*1ddd0*/  ISETP.GT.AND P1, PT, R208, 0x1, PT ;  /* 0x00000001d000780c */ /* 0x000fe40003f24270 */
[----:B------:R-:W-:-:S02]  /*1dde0*/  ISETP.GE.U32.AND.EX P0, PT, R198, RZ, PT, P0 ;  /* 0x000000ffc600720c */ /* 0x000fc40003f06100 */
[----:B------:R-:W-:Y:S02]  /*1ddf0*/  SEL R208, R208, RZ, !P1 ;  /* 0x000000ffd0d07207 */ /* 0x000fe40004800000 */
[----:B0-----:R-:W-:-:S05]  /*1de00*/  SHF.L.U32 R0, R4, 0x6, RZ ;  /* 0x0000000604007819 */ /* 0x001fca00000006ff */
[----:B------:R-:W-:Y:S01]  /*1de10*/  IMAD.IADD R2, R0, 0x1, R2 ;  /* 0x0000000100027824 */ /* 0x000fe200078e0202 */
[----:B--2---:R-:W-:-:S04]  /*1de20*/  SHF.L.U32 R0, R5, 0x6, RZ ;  /* 0x0000000605007819 */ /* 0x004fc800000006ff */
[----:B------:R-:W-:Y:S02]  /*1de30*/  IADD3 R3, PT, PT, R0, R3, RZ ;  /* 0x0000000300037210 */ /* 0x000fe40007ffe0ff */
[----:B------:R-:W-:-:S04]  /*1de40*/  SEL R0, RZ, 0x1, !P1 ;  /* 0x00000001ff007807 */ /* 0x000fc80004800000 */
[----:B------:R-:W-:Y:S02]  /*1de50*/  LOP3.LUT R209, R209, R0, RZ, 0x3c, !PT ;  /* 0x00000000d1d17212 */ /* 0x000fe400078e3cff */
[----:B------:R-:W-:Y:S01]  /*1de60*/  MOV R0, R196 ;  /* 0x000000c400007202 */ /* 0x000fe20000000f00 */
[----:B------:R-:W-:Y:S06]  /*1de70*/  @!P0 BRA `(.L_x_21) ;  /* 0xffffff5c00cc8947 */ /* 0x000fec000383ffff */
[----:B------:R-:W0:Y:S01]  /*1de80*/  S2R R5, SR_CTAID.X ;  /* 0x0000000000057919 */ /* 0x000e220000002500 */
[----:B------:R-:W-:Y:S02]  /*1de90*/  MOV R0, R196 ;  /* 0x000000c400007202 */ /* 0x000fe40000000f00 */
[----:B0-----:R-:W-:-:S04]  /*1dea0*/  SHF.L.U32 R5, R5, 0x7, RZ ;  /* 0x0000000705057819 */ /* 0x001fc800000006ff */
[----:B------:R-:W-:-:S04]  /*1deb0*/  IADD3 R5, PT, PT, R5, 0x80, RZ ;  /* 0x0000008005057810 */ /* 0x000fc80007ffe0ff */
[----:B------:R-:W-:-:S13]  /*1dec0*/  ISETP.GE.AND P0, PT, R5, 0x1, PT ;  /* 0x000000010500780c */ /* 0x000fda0003f06270 */
[----:B------:R-:W-:Y:S05]  /*1ded0*/  @!P0 BRA `(.L_x_16) ;  /* 0x0000000000108947 */ /* 0x000fea0003800000 */
[----:B------:R-:W-:-:S04]  /*1dee0*/  IMAD.U32 R3, R6, -0x80000000, RZ ;  /* 0x8000000006037824 */ /* 0x000fc800078e00ff */
[----:B------:R-:W0:Y:S02]  /*1def0*/  SYNCS.PHASECHK.TRANS64.TRYWAIT P0, [R68+URZ], R3 ;  /* 0x00000003440075a7 */ /* 0x000e2400080011ff */
[----:B0-----:R-:W-:Y:S05]  /*1df00*/  @!P0 BRA `(.L_x_22) ;  /* 0x0000009800548947 */ /* 0x001fea0003800000 */
.L_x_28:
[----:B------:R-:W-:-:S07]  /*1df10*/  MOV R0, R196 ;  /* 0x000000c400007202 */ /* 0x000fce0000000f00 */
.L_x_16:
[C---:B------:R-:W-:Y:S01]  /*1df20*/  FMUL R3, R211.reuse, 8388608 ;  /* 0x4b000000d3037820 */ /* 0x040fe20000400000 */
[----:B------:R-:W-:Y:S01]  /*1df30*/  BAR.SYNC.DEFER_BLOCKING 0x0 ;  /* 0x0000000000007b1d */ /* 0x000fe20000010000 */
[----:B------:R-:W-:Y:S01]  /*1df40*/  FSETP.GEU.AND P1, PT, R211, 1.175494350822287508e-38, PT ;  /* 0x00800000d300780b */ /* 0x000fe20003f2e000 */
[----:B-1----:R-:W-:Y:S01]  /*1df50*/  HFMA2 R5, -RZ, RZ, 1.443359375, -0.2030029296875 ;  /* 0x3dc6b27fff057431 */ /* 0x002fe200000001ff */
[----:B------:R-:W-:Y:S02]  /*1df60*/  LOP3.LUT P4, RZ, R204, 0x7f, RZ, 0xc0, !PT ;  /* 0x0000007fccff7812 */ /* 0x000fe4000788c0ff */
[----:B------:R-:W-:Y:S02]  /*1df70*/  FSEL R3, R3, R211, !P1 ;  /* 0x000000d303037208 */ /* 0x000fe40004800000 */
[----:B------:R-:W-:Y:S02]  /*1df80*/  FSETP.GT.AND P0, PT, |R211|, 8.50705917302346158658e+37, PT ;  /* 0x7e800000d300780b */ /* 0x000fe40003f04200 */
[----:B------:R-:W-:-:S02]  /*1df90*/  IADD3 R2, PT, PT, R3, -0x3f3504f3, RZ ;  /* 0xc0cafb0d03027810 */ /* 0x000fc40007ffe0ff */
[----:B------:R-:W-:Y:S02]  /*1dfa0*/  FSETP.GEU.AND P3, PT, |R211|, 1.175494350822287508e-38, PT ;  /* 0x00800000d300780b */ /* 0x000fe40003f6e200 */
[----:B0-----:R-:W-:Y:S02]  /*1dfb0*/  LOP3.LUT R68, R2, 0xff800000, RZ, 0xc0, !PT ;  /* 0xff80000002447812 */ /* 0x001fe400078ec0ff */
[C---:B------:R-:W-:Y:S02]  /*1dfc0*/  FSETP.NEU.AND P2, PT, R3.reuse, RZ, PT ;  /* 0x000000ff0300720b */ /* 0x040fe40003f4d000 */
[----:B------:R-:W-:-:S03]  /*1dfd0*/  IADD3 R2, PT, PT, R3, -R68, RZ ;  /* 0x8000004403027210 */ /* 0x000fc60007ffe0ff */
[----:B------:R-:W-:Y:S02]  /*1dfe0*/  @P0 FMUL R211, R211, 0.25 ;  /* 0x3e800000d3d30820 */ /* 0x000fe40000400000 */
[----:B------:R-:W-:Y:S01]  /*1dff0*/  FADD R70, R2, -1 ;  /* 0xbf80000002467421 */ /* 0x000fe20000000000 */
[----:B------:R-:W-:Y:S01]  /*1e000*/  FSEL R2, RZ, -23, P1 ;  /* 0xc1b80000ff027808 */ /* 0x000fe20000800000 */
[----:B------:R-:W0:Y:S02]  /*1e010*/  @!P4 SYNCS.CCTL.IV [UR4+0x28000] ;  /* 0x02800000ff00c9b1 */ /* 0x000e240008000004 */
[----:B0-----:R-:W-:Y:S01]  /*1e020*/  BAR.SYNC.DEFER_BLOCKING 0x0 ;  /* 0x0000000000007b1d */ /* 0x001fe20000010000 */
[C---:B------:R-:W-:Y:S01]  /*1e030*/  FFMA.FTZ R5, R70.reuse, R5, -0.16845393180847167969 ;  /* 0xbe2c7f3046057423 */ /* 0x040fe20000010005 */
[----:B------:R-:W-:Y:S01]  /*1e040*/  @!P3 FMUL R211, R211, 16777216 ;  /* 0x4b800000d3d3b820 */ /* 0x000fe20000400000 */
[----:B------:R-:W-:Y:S02]  /*1e050*/  ISETP.GE.U32.AND P1, PT, R3, 0x7f800000, PT ;  /* 0x7f8000000300780c */ /* 0x000fe40003f26070 */
[----:B------:R-:W-:-:S04]  /*1e060*/  FFMA.FTZ R5, R70, R5, 0.1716887056827545166 ;  /* 0x3e2fcf2a46057423 */ /* 0x000fc80000010005 */
[----:B------:R-:W-:-:S04]  /*1e070*/  FFMA.FTZ R5, R70, R5, -0.17900948226451873779 ;  /* 0xbe374e4346057423 */ /* 0x000fc80000010005 */
[----:B------:R-:W-:-:S04]  /*1e080*/  FFMA.FTZ R5, R70, R5, 0.20512372255325317383 ;  /* 0x3e520bf446057423 */ /* 0x000fc80000010005 */
[----:B------:R-:W-:-:S04]  /*1e090*/  FFMA.FTZ R5, R70, R5, -0.24046532809734344482 ;  /* 0xbe763c8b46057423 */ /* 0x000fc80000010005 */
[C---:B------:R-:W-:Y:S02]  /*1e0a0*/  FFMA.FTZ R69, R70.reuse, R5, 0.28857114911079406738 ;  /* 0x3e93bf9946457423 */ /* 0x040fe40000010005 */
[----:B------:R-:W0:Y:S01]  /*1e0b0*/  LDTM.x64 R4, tmem[UR6] ;  /* 0x00000006000479ee */ /* 0x000e220008340000 */
[----:B------:R-:W1:Y:S01]  /*1e0c0*/  S2UR UR10, SR_CTAID.Y ;  /* 0x00000000000a79c3 */ /* 0x000e620000002600 */
[----:B------:R-:W-:-:S04]  /*1e0d0*/  FFMA.FTZ R69, R70, R69, -0.36067417263984680176 ;  /* 0xbeb8aa4946457423 */ /* 0x000fc80000010045 */
[C---:B------:R-:W-:Y:S01]  /*1e0e0*/  FFMA.FTZ R69, R70.reuse, R69, 0.48089820146560668945 ;  /* 0x3ef6384a46457423 */ /* 0x040fe20000010045 */
[----:B------:R-:W2:Y:S03]  /*1e0f0*/  @!P4 SYNCS.CCTL.IV [UR4+0x28008] ;  /* 0x02800800ff00c9b1 */ /* 0x000ea60008000004 */
[----:B------:R-:W-:-:S04]  /*1e100*/  FFMA.FTZ R69, R70, R69, -0.72134751081466674805 ;  /* 0xbf38aa3b46457423 */ /* 0x000fc80000010045 */
[----:B------:R-:W-:Y:S01]  /*1e110*/  FMUL R71, R70, R69 ;  /* 0x0000004546477220 */ /* 0x000fe20000400000 */
[----:B------:R-:W-:-:S03]  /*1e120*/  I2FP.F32.S32 R69, R68 ;  /* 0x0000004400457245 */ /* 0x000fc60000201400 */
[C---:B------:R-:W-:Y:S02]  /*1e130*/  FMUL R71, R70.reuse, R71 ;  /* 0x0000004746477220 */ /* 0x040fe40000400000 */
[----:B------:R-:W-:Y:S02]  /*1e140*/  FFMA.FTZ R142, R69, 1.1920928955078125e-07, R2 ;  /* 0x34000000458e7823 */ /* 0x000fe40000010002 */
[----:B------:R-:W3:Y:S01]  /*1e150*/  MUFU.RCP R2, R211 ;  /* 0x000000d300027308 */ /* 0x000ee20000001000 */
[----:B------:R-:W-:Y:S01]  /*1e160*/  FFMA.FTZ R143, R70, 1.4426950216293334961, R71 ;  /* 0x3fb8aa3b468f7823 */ /* 0x000fe20000010047 */
[----:B0-----:R-:W-:Y:S01]  /*1e170*/  @P0 FMUL R6, R6, 0.25 ;  /* 0x3e80000006060820 */ /* 0x001fe20000400000 */
[----:B------:R-:W-:Y:S01]  /*1e180*/  @P0 FMUL R4, R4, 0.25 ;  /* 0x3e80000004040820 */ /* 0x000fe20000400000 */
[----:B------:R-:W-:Y:S01]  /*1e190*/  @P0 FMUL R20, R20, 0.25 ;  /* 0x3e80000014140820 */ /* 0x000fe20000400000 */
[----:B------:R-:W-:Y:S01]  /*1e1a0*/  @P0 FMUL R21, R21, 0.25 ;  /* 0x3e80000015150820 */ /* 0x000fe20000400000 */
[----:B------:R-:W-:Y:S01]  /*1e1b0*/  @!P3 FMUL R6, R6, 16777216 ;  /* 0x4b8000000606b820 */ /* 0x000fe20000400000 */
[----:B------:R-:W-:Y:S01]  /*1e1c0*/  @!P3 FMUL R4, R4, 16777216 ;  /* 0x4b8000000404b820 */ /* 0x000fe20000400000 */
[----:B------:R-:W-:Y:S01]  /*1e1d0*/  @!P3 FMUL R20, R20, 16777216 ;  /* 0x4b8000001414b820 */ /* 0x000fe20000400000 */
[----:B------:R-:W-:Y:S01]  /*1e1e0*/  @P0 FMUL R5, R5, 0.25 ;  /* 0x3e80000005050820 */ /* 0x000fe20000400000 */
[----:B------:R-:W-:Y:S01]  /*1e1f0*/  @!P3 FMUL R21, R21, 16777216 ;  /* 0x4b8000001515b820 */ /* 0x000fe20000400000 */
[----:B------:R-:W-:Y:S01]  /*1e200*/  @P0 FMUL R22, R22, 0.25 ;  /* 0x3e80000016160820 */ /* 0x000fe20000400000 */
[----:B------:R-:W-:Y:S01]  /*1e210*/  @P0 FMUL R24, R24, 0.25 ;  /* 0x3e80000018180820 */ /* 0x000fe20000400000 */
[----:B------:R-:W-:Y:S01]  /*1e220*/  @!P3 FMUL R5, R5, 16777216 ;  /* 0x4b8000000505b820 */ /* 0x000fe20000400000 */
[----:B------:R-:W-:Y:S01]  /*1e230*/  @P0 FMUL R28, R28, 0.25 ;  /* 0x3e8000001c1c0820 */ /* 0x000fe20000400000 */
[----:B------:R-:W-:Y:S01]  /*1e240*/  @!P3 FMUL R22, R22, 16777216 ;  /* 0x4b8000001616b820 */ /* 0x000fe20000400000 */
[----:B------:R-:W-:Y:S01]  /*1e250*/  @!P3 FMUL R24, R24, 16777216 ;  /* 0x4b8000001818b820 */ /* 0x000fe20000400000 */
[C---:B---3--:R-:W-:Y:S01]  /*1e260*/  FMUL R134, R2.reuse, R6 ;  /* 0x0000000602867220 */ /* 0x048fe20000400000 */
[C---:B------:R-:W-:Y:S01]  /*1e270*/  FMUL R132, R2.reuse, R4 ;  /* 0x0000000402847220 */ /* 0x040fe20000400000 */
[C---:B------:R-:W-:Y:S01]  /*1e280*/  FMUL R6, R2.reuse, R20 ;  /* 0x0000001402067220 */ /* 0x040fe20000400000 */
[C---:B------:R-:W-:Y:S01]  /*1e290*/  FMUL R4, R2.reuse, R21 ;  /* 0x0000001502047220 */ /* 0x040fe20000400000 */
[C---:B------:R-:W-:Y:S01]  /*1e2a0*/  FMUL R133, R2.reuse, R5 ;  /* 0x0000000502857220 */ /* 0x040fe20000400000 */
[----:B------:R-:W-:Y:S01]  /*1e2b0*/  FMUL R5, R2, R22 ;  /* 0x0000001602057220 */ /* 0x000fe20000400000 */
[----:B------:R-:W-:Y:S01]  /*1e2c0*/  @P0 FMUL R30, R30, 0.25 ;  /* 0x3e8000001e1e0820 */ /* 0x000fe20000400000 */
[----:B------:R-:W-:Y:S01]  /*1e2d0*/  STL [R1+0x24], R6 ;  /* 0x0000240601007387 */ /* 0x000fe20000100800 */
[----:B------:R-:W-:Y:S01]  /*1e2e0*/  @!P3 FMUL R28, R28, 16777216 ;  /* 0x4b8000001c1cb820 */ /* 0x000fe20000400000 */
[----:B------:R-:W-:Y:S01]  /*1e2f0*/  @P0 FMUL R31, R31, 0.25 ;  /* 0x3e8000001f1f0820 */ /* 0x000fe20000400000 */
[----:B------:R-:W-:Y:S01]  /*1e300*/  @P0 FMUL R32, R32, 0.25 ;  /* 0x3e80000020200820 */ /* 0x000fe20000400000 */
[----:B------:R0:W-:Y:S01]  /*1e310*/  STL [R1+0x20], R4 ;  /* 0x0000200401007387 */ /* 0x0001e20000100800 */
[----:B------:R-:W-:Y:S01]  /*1e320*/  @!P3 FMUL R30, R30, 16777216 ;  /* 0x4b8000001e1eb820 */ /* 0x000fe20000400000 */
[----:B------:R-:W-:Y:S01]  /*1e330*/  @!P3 FMUL R31, R31, 16777216 ;  /* 0x4b8000001f1fb820 */ /* 0x000fe20000400000 */
[----:B------:R-:W-:Y:S01]  /*1e340*/  @P0 FMUL R7, R7, 0.25 ;  /* 0x3e80000007070820 */ /* 0x000fe20000400000 */
[----:B------:R-:W-:Y:S01]  /*1e350*/  STL [R1+0x1c], R5 ;  /* 0x00001c0501007387 */ /* 0x000fe20000100800 */
[----:B------:R-:W-:Y:S01]  /*1e360*/  @P0 FMUL R8, R8, 0.25 ;  /* 0x3e80000008080820 */ /* 0x000fe20000400000 */
[----:B------:R-:W-:Y:S01]  /*1e370*/  @P0 FMUL R9, R9, 0.25 ;  /* 0x3e80000009090820 */ /* 0x000fe20000400000 */
[----:B------:R-:W-:Y:S01]  /*1e380*/  @P0 FMUL R10, R10, 0.25 ;  /* 0x3e8000000a0a0820 */ /* 0x000fe20000400000 */
[----:B------:R-:W-:Y:S01]  /*1e390*/  @P0 FMUL R11, R11, 0.25 ;  /* 0x3e8000000b0b0820 */ /* 0x000fe20000400000 */
[----:B------:R-:W-:Y:S01]  /*1e3a0*/  @P0 FMUL R12, R12, 0.25 ;  /* 0x3e8000000c0c0820 */ /* 0x000fe20000400000 */
[----:B0-----:R-:W-:Y:S01]  /*1e3b0*/  FMUL R4, R2, R24 ;  /* 0x0000001802047220 */ /* 0x001fe20000400000 */
[----:B------:R-:W-:Y:S01]  /*1e3c0*/  @P0 FMUL R13, R13, 0.25 ;  /* 0x3e8000000d0d0820 */ /* 0x000fe20000400000 */
[----:B------:R-:W-:Y:S01]  /*1e3d0*/  @P0 FMUL R14, R14, 0.25 ;  /* 0x3e8000000e0e0820 */ /* 0x000fe20000400000 */
[----:B------:R-:W-:Y:S01]  /*1e3e0*/  @P0 FMUL R15, R15, 0.25 ;  /* 0x3e8000000f0f0820 */ /* 0x000fe20000400000 */
[----:B------:R-:W-:Y:S01]  /*1e3f0*/  @P0 FMUL R16, R16, 0.25 ;  /* 0x3e80000010100820 */ /* 0x000fe20000400000 */
[----:B------:R0:W-:Y:S01]  /*1e400*/  STL [R1+0xc], R4 ;  /* 0x00000c0401007387 */ /* 0x0001e20000100800 */
[----:B------:R-:W-:Y:S01]  /*1e410*/  @P0 FMUL R17, R17, 0.25 ;  /* 0x3e80000011110820 */ /* 0x000fe20000400000 */
        /* <DEDUP_REMOVED lines=43> */
[----:B------:R-:W-:Y:S01]  /*1e6d0*/  @!P3 FMUL R32, R32, 16777216 ;  /* 0x4b8000002020b820 */ /* 0x000fe20000400000 */
[C---:B------:R-:W-:Y:S01]  /*1e6e0*/  FMUL R6, R2.reuse, R30 ;  /* 0x0000001e02067220 */ /* 0x040fe20000400000 */
[----:B------:R0:W-:Y:S01]  /*1e6f0*/  STL [R1+0x8], R4 ;  /* 0x0000080401007387 */ /* 0x0001e20000100800 */
[----:B------:R-:W-:Y:S01]  /*1e700*/  FMUL R5, R2, R31 ;  /* 0x0000001f02057220 */ /* 0x000fe20000400000 */
[----:B------:R-:W-:Y:S01]  /*1e710*/  @!P3 FMUL R7, R7, 16777216 ;  /* 0x4b8000000707b820 */ /* 0x000fe20000400000 */
        /* <DEDUP_REMOVED lines=52> */
[C---:B0-----:R-:W-:Y:S01]  /*1ea60*/  FMUL R4, R2.reuse, R32 ;  /* 0x0000002002047220 */ /* 0x041fe20000400000 */
[----:B------:R-:W-:Y:S01]  /*1ea70*/  STL [R1+0x18], R6 ;  /* 0x0000180601007387 */ /* 0x000fe20000100800 */
[C---:B------:R-:W-:Y:S01]  /*1ea80*/  FMUL R135, R2.reuse, R7 ;  /* 0x0000000702877220 */ /* 0x040fe20000400000 */
[C---:B------:R-:W-:Y:S01]  /*1ea90*/  FMUL R136, R2.reuse, R8 ;  /* 0x0000000802887220 */ /* 0x040fe20000400000 */
[C---:B------:R-:W-:Y:S01]  /*1eaa0*/  FMUL R137, R2.reuse, R9 ;  /* 0x0000000902897220 */ /* 0x040fe20000400000 */
[----:B------:R-:W-:Y:S01]  /*1eab0*/  STL [R1+0x4], R5 ;  /* 0x0000040501007387 */ /* 0x000fe20000100800 */
[C---:B------:R-:W-:Y:S01]  /*1eac0*/  FMUL R138, R2.reuse, R10 ;  /* 0x0000000a028a7220 */ /* 0x040fe20000400000 */
[C---:B------:R-:W-:Y:S01]  /*1ead0*/  FMUL R139, R2.reuse, R11 ;  /* 0x0000000b028b7220 */ /* 0x040fe20000400000 */
[C---:B------:R-:W-:Y:S01]  /*1eae0*/  FMUL R140, R2.reuse, R12 ;  /* 0x0000000c028c7220 */ /* 0x040fe20000400000 */
[----:B------:R-:W0:Y:S01]  /*1eaf0*/  LDTM.x64 R68, tmem[UR6+0x40] ;  /* 0x00004006004479ee */ /* 0x000e220008340000 */
        /* <DEDUP_REMOVED lines=14> */
[----:B------:R3:W-:Y:S01]  /*1ebe0*/  STL [R1], R4 ;  /* 0x0000000401007387 */ /* 0x0007e20000100800 */
        /* <DEDUP_REMOVED lines=33> */
[----:B------:R-:W-:Y:S01]  /*1ee00*/  FADD R142, R142, R143 ;  /* 0x0000008f8e8e7221 */ /* 0x000fe20000000000 */
[----:B---3--:R-:W3:Y:S01]  /*1ee10*/  LDTM.x64 R4, tmem[UR6+0x80] ;  /* 0x00008006000479ee */ /* 0x008ee20008340000 */
[----:B0-----:R-:W-:Y:S01]  /*1ee20*/  @P0 FMUL R68, R68, 0.25 ;  /* 0x3e80000044440820 */ /* 0x001fe20000400000 */
[----:B------:R-:W-:Y:S01]  /*1ee30*/  @P0 FMUL R69, R69, 0.25 ;  /* 0x3e80000045450820 */ /* 0x000fe20000400000 */
[----:B------:R-:W-:-:S02]  /*1ee40*/  @P1 IMAD.MOV.U32 R143, RZ, RZ, 0x7f800000 ;  /* 0x7f800000ff8f1424 */ /* 0x000fc400078e00ff */
[----:B------:R-:W-:Y:S01]  /*1ee50*/  @P0 FMUL R70, R70, 0.25 ;  /* 0x3e80000046460820 */ /* 0x000fe20000400000 */
[----:B------:R-:W-:Y:S01]  /*1ee60*/  @!P3 FMUL R68, R68, 16777216 ;  /* 0x4b8000004444b820 */ /* 0x000fe20000400000 */
[----:B------:R-:W-:Y:S01]  /*1ee70*/  @!P3 FMUL R69, R69, 16777216 ;  /* 0x4b8000004545b820 */ /* 0x000fe20000400000 */
[----:B------:R-:W-:Y:S01]  /*1ee80*/  @P1 FFMA.FTZ R142, R3, R143, +INF ;  /* 0x7f800000038e1423 */ /* 0x000fe2000001008f */
        /* <DEDUP_REMOVED lines=11> */
[C---:B------:R-:W-:Y:S01]  /*1ef40*/  FMUL R233, R2.reuse, R68 ;  /* 0x0000004402e97220 */ /* 0x040fe20000400000 */
[----:B------:R-:W-:Y:S01]  /*1ef50*/  FMUL R229, R2, R69 ;  /* 0x0000004502e57220 */ /* 0x000fe20000400000 */
[----:B------:R-:W-:Y:S01]  /*1ef60*/  @!P3 FMUL R70, R70, 16777216 ;  /* 0x4b8000004646b820 */ /* 0x000fe20000400000 */
[----:B------:R-:W-:Y:S01]  /*1ef70*/  @!P3 FMUL R71, R71, 16777216 ;  /* 0x4b8000004747b820 */ /* 0x000fe20000400000 */
[----:B------:R-:W-:Y:S01]  /*1ef80*/  @!P3 FMUL R72, R72, 16777216 ;  /* 0x4b8000004848b820 */ /* 0x000fe20000400000 */
[----:B---3--:R-:W-:Y:S01]  /*1ef90*/  @P0 FMUL R4, R4, 0.25 ;  /* 0x3e80000004040820 */ /* 0x008fe20000400000 */
[----:B------:R-:W-:Y:S01]  /*1efa0*/  @P0 FMUL R5, R5, 0.25 ;  /* 0x3e80000005050820 */ /* 0x000fe20000400000 */
[----:B------:R-:W-:Y:S01]  /*1efb0*/  @P0 FMUL R6, R6, 0.25 ;  /* 0x3e80000006060820 */ /* 0x000fe20000400000 */
[----:B------:R-:W-:Y:S01]  /*1efc0*/  @P0 FMUL R7, R7, 0.25 ;  /* 0x3e80000007070820 */ /* 0x000fe20000400000 */
[----:B------:R-:W-:Y:S01]  /*1efd0*/  @!P3 FMUL R4, R4, 16777216 ;  /* 0x4b8000000404b820 */ /* 0x000fe20000400000 */
[----:B------:R-:W-:Y:S01]  /*1efe0*/  @!P3 FMUL R5, R5, 16777216 ;  /* 0x4b8000000505b820 */ /* 0x000fe20000400000 */
[----:B------:R-:W-:Y:S01]  /*1eff0*/  @!P3 FMUL R6, R6, 16777216 ;  /* 0x4b8000000606b820 */ /* 0x000fe20000400000 */
        /* <DEDUP_REMOVED lines=61> */
[C---:B------:R-:W-:Y:S01]  /*1f3d0*/  FMUL R68, R2.reuse, R5 ;  /* 0x0000000502447220 */ /* 0x040fe20000400000 */
        /* <DEDUP_REMOVED lines=71> */
[----:B------:R-:W-:Y:S01]  /*1f850*/  MOV R4, R145 ;  /* 0x0000009100047202 */ /* 0x000fe20000000f00 */
[C---:B------:R-:W-:Y:S01]  /*1f860*/  FMUL R235, R2.reuse, R70 ;  /* 0x0000004602eb7220 */ /* 0x040fe20000400000 */
[----:B------:R-:W-:Y:S01]  /*1f870*/  MOV R6, R144 ;  /* 0x0000009000067202 */ /* 0x000fe20000000f00 */
[----:B------:R-:W-:Y:S01]  /*1f880*/  FMUL R232, R2, R71 ;  /* 0x0000004702e87220 */ /* 0x000fe20000400000 */
[----:B------:R-:W-:Y:S01]  /*1f890*/  FSEL R5, R142, -INF , P2 ;  /* 0xff8000008e057808 */ /* 0x000fe20001000000 */
        /* <DEDUP_REMOVED lines=10> */
[----:B------:R-:W-:Y:S01]  /*1f940*/  F2FP.F16.F32.PACK_AB R192, R135, R134 ;  /* 0x0000008687c0723e */ /* 0x000fe200000000ff */
[C---:B------:R-:W-:Y:S01]  /*1f950*/  FMUL R70, R2.reuse, R7 ;  /* 0x0000000702467220 */ /* 0x040fe20000400000 */
[----:B------:R-:W-:Y:S01]  /*1f960*/  F2FP.F16.F32.PACK_AB R191, R137, R136 ;  /* 0x0000008889bf723e */ /* 0x000fe200000000ff */
        /* <DEDUP_REMOVED lines=60> */
[----:B------:R-:W-:Y:S01]  /*1fd30*/  FFMA R0, R5, 0.69314718246459960938, R0 ;  /* 0x3f31721805007823 */ /* 0x000fe20000000000 */
[----:B------:R-:W-:Y:S01]  /*1fd40*/  MOV R135, R6 ;  /* 0x0000000600877202 */ /* 0x000fe20000000f00 */
[----:B------:R-:W-:Y:S01]  /*1fd50*/  @P0 FMUL R81, R81, 0.25 ;  /* 0x3e80000051510820 */ /* 0x000fe20000400000 */
[----:B------:R-:W-:Y:S01]  /*1fd60*/  MOV R137, R4 ;  /* 0x0000000400897202 */ /* 0x000fe20000000f00 */
[----:B------:R-:W-:Y:S01]  /*1fd70*/  @P0 FMUL R82, R82, 0.25 ;  /* 0x3e80000052520820 */ /* 0x000fe20000400000 */
[----:B------:R-:W0:Y:S01]  /*1fd80*/  LDTM.x64 R4, tmem[UR6+0xc0] ;  /* 0x0000c006000479ee */ /* 0x000e220008340000 */
[----:B------:R-:W-:Y:S01]  /*1fd90*/  F2FP.F16.F32.PACK_AB R193, R133, R132 ;  /* 0x0000008485c1723e */ /* 0x000fe200000000ff */
[----:B------:R-:W1:Y:S01]  /*1fda0*/  LDCU.64 UR6, c[0x0][0x3e0] ;  /* 0x00007c00ff0677ac */ /* 0x000e620008000a00 */
        /* <DEDUP_REMOVED lines=21> */
[----:B0-----:R-:W-:Y:S01]  /*1ff00*/  @P0 FMUL R8, R8, 0.25 ;  /* 0x3e80000008080820 */ /* 0x001fe20000400000 */
[----:B------:R-:W-:Y:S01]  /*1ff10*/  @P0 FMUL R9, R9, 0.25 ;  /* 0x3e80000009090820 */ /* 0x000fe20000400000 */
[----:B------:R-:W-:Y:S01]  /*1ff20*/  @P0 FMUL R10, R10, 0.25 ;  /* 0x3e8000000a0a0820 */ /* 0x000fe20000400000 */
[----:B------:R-:W-:Y:S01]  /*1ff30*/  @P0 FMUL R11, R11, 0.25 ;  /* 0x3e8000000b0b0820 */ /* 0x000fe20000400000 */
[----:B------:R-:W-:Y:S01]  /*1ff40*/  @!P3 FMUL R8, R8, 16777216 ;  /* 0x4b8000000808b820 */ /* 0x000fe20000400000 */
[----:B------:R-:W-:Y:S01]  /*1ff50*/  @!P3 FMUL R9, R9, 16777216 ;  /* 0x4b8000000909b820 */ /* 0x000fe20000400000 */
[----:B------:R-:W-:Y:S01]  /*1ff60*/  @!P3 FMUL R10, R10, 16777216 ;  /* 0x4b8000000a0ab820 */ /* 0x000fe20000400000 */
[----:B-1----:R-:W-:Y:S01]  /*1ff70*/  UIMAD UR6, UR10, UR6, URZ ;  /* 0x000000060a0672a4 */ /* 0x002fe2000f8e02ff */
[C---:B------:R-:W-:Y:S01]  /*1ff80*/  FMUL R132, R2.reuse, R8 ;  /* 0x0000000802847220 */ /* 0x040fe20000400000 */
[----:B------:R-:W-:Y:S01]  /*1ff90*/  MOV R8, R135 ;  /* 0x0000008700087202 */ /* 0x000fe20000000f00 */
[C---:B------:R-:W-:Y:S01]  /*1ffa0*/  FMUL R133, R2.reuse, R9 ;  /* 0x0000000902857220 */ /* 0x040fe20000400000 */
[----:B------:R-:W-:Y:S01]  /*1ffb0*/  FMUL R134, R2, R10 ;  /* 0x0000000a02867220 */ /* 0x000fe20000400000 */
[----:B------:R-:W-:Y:S01]  /*1ffc0*/  IMAD.MOV.U32 R10, RZ, RZ, R137 ;  /* 0x000000ffff0a7224 */ /* 0x000fe200078e0089 */
[----:B------:R-:W-:Y:S01]  /*1ffd0*/  F2FP.F16.F32.PACK_AB R222, R222, R8 ;  /* 0x00000008dede723e */ /* 0x000fe200000000ff */
[----:B------:R-:W-:Y:S01]  /*1ffe0*/  @!P3 FMUL R11, R11, 16777216 ;  /* 0x4b8000000b0bb820 */ /* 0x000fe20000400000 */
[----:B------:R-:W0:Y:S01]  /*1fff0*/  LDC.64 R8, c[0x0][0x398] ;  /* 0x0000e600ff087b82 */ /* 0x000e220000000a00 */
[----:B------:R-:W-:Y:S01]  /*20000*/  @P0 FMUL R13, R13, 0.25 ;  /* 0x3e8000000d0d0820 */ /* 0x000fe20000400000 */
[----:B------:R-:W-:Y:S01]  /*20010*/  F2FP.F16.F32.PACK_AB R223, R223, R10 ;  /* 0x0000000adfdf723e */ /* 0x000fe200000000ff */
[----:B------:R-:W-:Y:S01]  /*20020*/  IMAD R10, R219, UR7, RZ ;  /* 0x00000007db0a7c24 */ /* 0x000fe2000f8e02ff */
[----:B------:R-:W-:Y:S01]  /*20030*/  USHF.L.U32 UR7, UR6, 0x1, URZ ;  /* 0x0000000106077899 */ /* 0x000fe200080006ff */
        /* <DEDUP_REMOVED lines=86> */
[----:B------:R-:W-:Y:S01]  /*205a0*/  FMUL R135, R2, R11 ;  /* 0x0000000b02877220 */ /* 0x000fe20000400000 */
[----:B------:R-:W-:Y:S01]  /*205b0*/  SHF.L.U32 R11, R10, 0x1, RZ ;  /* 0x000000010a0b7819 */ /* 0x000fe200000006ff */
        /* <DEDUP_REMOVED lines=110> */
[----:B0-----:R-:W-:Y:S01]  /*20ca0*/  IADD3 R8, P0, P1, R11, UR7, R8 ;  /* 0x000000070b087c10 */ /* 0x001fe2000f91e008 */
[----:B------:R-:W-:Y:S01]  /*20cb0*/  UIMAD.WIDE UR6, UR6, 0x2, URZ ;  /* 0x00000002060678a5 */ /* 0x000fe2000f8e02ff */
[----:B------:R-:W-:Y:S01]  /*20cc0*/  F2FP.F16.F32.PACK_AB R138, R139, R138 ;  /* 0x0000008a8b8a723e */ /* 0x000fe200000000ff */
[----:B------:R-:W-:Y:S01]  /*20cd0*/  IMAD.HI R10, R10, 0x2, RZ ;  /* 0x000000020a0a7827 */ /* 0x000fe200078e02ff */
[----:B------:R-:W-:-:S03]  /*20ce0*/  F2FP.F16.F32.PACK_AB R140, R141, R140 ;  /* 0x0000008c8d8c723e */ /* 0x000fc600000000ff */
        /* <DEDUP_REMOVED lines=109> */
[----:B------:R-:W3:Y:S01]  /*213c0*/  LDL.LU R13, [R1+0xc] ;  /* 0x00000c00010d7983 */ /* 0x000ee20000300800 */
[----:B------:R-:W-:Y:S01]  /*213d0*/  FMUL R2, R2, R67 ;  /* 0x0000004302027220 */ /* 0x000fe20000400000 */
[----:B------:R-:W-:Y:S01]  /*213e0*/  IADD3.X R9, PT, PT, R10, UR7, R9, P0, P1 ;  /* 0x000000070a097c10 */ /* 0x000fe200087e2409 */
[----:B------:R-:W-:Y:S01]  /*213f0*/  NOP ;  /* 0x0000000000007918 */ /* 0x000fe20000000000 */
[----:B------:R-:W4:Y:S01]  /*21400*/  LDL.LU R67, [R1+0x20] ;  /* 0x0000200001437983 */ /* 0x000f220000300800 */
[----:B------:R-:W-:Y:S01]  /*21410*/  F2FP.F16.F32.PACK_AB R216, R216, R203 ;  /* 0x000000cbd8d8723e */ /* 0x000fe200000000ff */
[----:B------:R-:W0:Y:S02]  /*21420*/  LDCU UR6, c[0x0][0x3ec] ;  /* 0x00007d80ff0677ac */ /* 0x000e240008000800 */
[----:B------:R-:W5:Y:S04]  /*21430*/  LDL.LU R15, [R1] ;  /* 0x00000000010f7983 */ /* 0x000f680000300800 */
[----:B------:R-:W2:Y:S04]  /*21440*/  LDL.LU R11, [R1+0x1c] ;  /* 0x00001c00010b7983 */ /* 0x000ea80000300800 */
[----:B------:R-:W4:Y:S01]  /*21450*/  LDL.LU R10, [R1+0x24] ;  /* 0x00002400010a7983 */ /* 0x000f220000300800 */
[----:B------:R-:W-:-:S02]  /*21460*/  PRMT R12, R193, 0x7632, R12 ;  /* 0x00007632c10c7816 */ /* 0x000fc4000000000c */
[----:B------:R-:W-:Y:S01]  /*21470*/  F2FP.F16.F32.PACK_AB R194, R194, R250 ;  /* 0x000000fac2c2723e */ /* 0x000fe200000000ff */
[----:B------:R-:W-:Y:S04]  /*21480*/  STG.E.U16 desc[UR8][R8.64], R193 ;  /* 0x000000c108007986 */ /* 0x000fe8000c101508 */
[----:B------:R-:W5:Y:S01]  /*21490*/  LDL.LU R250, [R1+0x18] ;  /* 0x0000180001fa7983 */ /* 0x000f620000300800 */
[----:B---3--:R-:W-:Y:S02]  /*214a0*/  F2FP.F16.F32.PACK_AB R198, R198, R13 ;  /* 0x0000000dc6c6723e */ /* 0x008fe400000000ff */
[----:B--2---:R-:W-:Y:S02]  /*214b0*/  F2FP.F16.F32.PACK_AB R204, R204, R11 ;  /* 0x0000000bcccc723e */ /* 0x004fe400000000ff */
[----:B----4-:R-:W-:-:S02]  /*214c0*/  F2FP.F16.F32.PACK_AB R203, R67, R10 ;  /* 0x0000000a43cb723e */ /* 0x010fc400000000ff */
[----:B------:R-:W1:Y:S02]  /*214d0*/  LDC R67, c[0x0][0x3e8] ;  /* 0x0000fa00ff437b82 */ /* 0x000e640000000800 */
[----:B-1----:R-:W-:-:S04]  /*214e0*/  SHF.L.U32 R13, R67, 0x1, RZ ;  /* 0x00000001430d7819 */ /* 0x002fc800000006ff */
[----:B------:R-:W-:-:S04]  /*214f0*/  IADD3 R10, P0, PT, R13, R8, RZ ;  /* 0x000000080d0a7210 */ /* 0x000fc80007f1e0ff */
[----:B------:R-:W-:-:S05]  /*21500*/  LEA.HI.X.SX32 R11, R67, R9, 0x1, P0 ;  /* 0x00000009430b7211 */ /* 0x000fca00000f0eff */
[----:B------:R1:W-:Y:S04]  /*21510*/  STG.E.U16 desc[UR8][R10.64], R12 ;  /* 0x0000000c0a007986 */ /* 0x0003e8000c101508 */
[----:B-1----:R-:W2:Y:S04]  /*21520*/  LDL.LU R11, [R1+0x8] ;  /* 0x00000800010b7983 */ /* 0x002ea80000300800 */
[----:B------:R-:W3:Y:S01]  /*21530*/  LDL.LU R12, [R1+0x4] ;  /* 0x00000400010c7983 */ /* 0x000ee20000300800 */
[----:B------:R-:W-:Y:S02]  /*21540*/  LEA R10, P0, R67, R8, 0x2 ;  /* 0x00000008430a7211 */ /* 0x000fe400078010ff */
[----:B------:R-:W-:-:S02]  /*21550*/  PRMT R14, R192, 0x7632, R14 ;  /* 0x00007632c00e7816 */ /* 0x000fc4000000000e */
[----:B-----5:R-:W-:Y:S01]  /*21560*/  F2FP.F16.F32.PACK_AB R196, R196, R15 ;  /* 0x0000000fc4c4723e */ /* 0x020fe200000000ff */
[C---:B------:R-:W-:Y:S01]  /*21570*/  IMAD R15, R67.reuse, 0xa, RZ ;  /* 0x0000000a430f7824 */ /* 0x040fe200078e02ff */
[----:B------:R-:W-:Y:S01]  /*21580*/  F2FP.F16.F32.PACK_AB R202, R202, R243 ;  /* 0x000000f3caca723e */ /* 0x000fe200000000ff */
[----:B------:R-:W-:Y:S01]  /*21590*/  IMAD R243, R67, 0xc, RZ ;  /* 0x0000000c43f37824 */ /* 0x000fe200078e02ff */
[----:B------:R-:W-:Y:S01]  /*215a0*/  F2FP.F16.F32.PACK_AB R211, R211, R230 ;  /* 0x000000e6d3d3723e */ /* 0x000fe200000000ff */
[C---:B------:R-:W-:Y:S01]  /*215b0*/  IMAD R230, R67.reuse, 0x12, RZ ;  /* 0x0000001243e67824 */ /* 0x040fe200078e02ff */
[----:B------:R-:W-:Y:S01]  /*215c0*/  F2FP.F16.F32.PACK_AB R210, R210, R234 ;  /* 0x000000ead2d2723e */ /* 0x000fe200000000ff */
[----:B------:R-:W-:Y:S01]  /*215d0*/  IMAD R234, R67, 0x14, RZ ;  /* 0x0000001443ea7824 */ /* 0x000fe200078e02ff */
[----:B------:R-:W-:Y:S02]  /*215e0*/  F2FP.F16.F32.PACK_AB R213, R213, R214 ;  /* 0x000000d6d5d5723e */ /* 0x000fe400000000ff */
[----:B------:R-:W-:-:S02]  /*215f0*/  F2FP.F16.F32.PACK_AB R214, R229, R233 ;  /* 0x000000e9e5d6723e */ /* 0x000fc400000000ff */
[C---:B------:R-:W-:Y:S02]  /*21600*/  PRMT R229, R140.reuse, 0x7610, R229 ;  /* 0x000076108ce57816 */ /* 0x040fe400000000e5 */
[----:B------:R-:W-:Y:S02]  /*21610*/  PRMT R233, R140, 0x7632, R233 ;  /* 0x000076328ce97816 */ /* 0x000fe400000000e9 */
[----:B------:R-:W-:Y:S01]  /*21620*/  F2FP.F16.F32.PACK_AB R140, R224, R225 ;  /* 0x000000e1e08c723e */ /* 0x000fe200000000ff */
[----:B------:R-:W-:Y:S01]  /*21630*/  IMAD R225, R67, 0x16, RZ ;  /* 0x0000001643e17824 */ /* 0x000fe200078e02ff */
        /* <DEDUP_REMOVED lines=8> */
[----:B------:R-:W-:-:S02]  /*216c0*/  PRMT R224, R223, 0x7632, R224 ;  /* 0x00007632dfe07816 */ /* 0x000fc400000000e0 */
[----:B------:R-:W-:Y:S01]  /*216d0*/  F2FP.F16.F32.PACK_AB R92, R93, R92 ;  /* 0x0000005c5d5c723e */ /* 0x000fe200000000ff */
[----:B------:R-:W-:Y:S01]  /*216e0*/  IMAD R93, R67, 0x22, RZ ;  /* 0x00000022435d7824 */ /* 0x000fe200078e02ff */
[----:B------:R-:W-:Y:S02]  /*216f0*/  F2FP.F16.F32.PACK_AB R94, R95, R94 ;  /* 0x0000005e5f5e723e */ /* 0x000fe400000000ff */
[----:B------:R-:W-:Y:S01]  /*21700*/  F2FP.F16.F32.PACK_AB R90, R91, R90 ;  /* 0x0000005a5b5a723e */ /* 0x000fe200000000ff */
[----:B------:R-:W-:Y:S01]  /*21710*/  IMAD R91, R67, 0x24, RZ ;  /* 0x00000024435b7824 */ /* 0x000fe200078e02ff */
[----:B------:R-:W-:Y:S02]  /*21720*/  PRMT R95, R216, 0x7632, R95 ;  /* 0x00007632d85f7816 */ /* 0x000fe4000000005f */
[----:B------:R-:W-:Y:S02]  /*21730*/  F2FP.F16.F32.PACK_AB R100, R101, R100 ;  /* 0x000000646564723e */ /* 0x000fe400000000ff */
[----:B------:R-:W-:-:S02]  /*21740*/  PRMT R101, R203, 0x7632, R101 ;  /* 0x00007632cb657816 */ /* 0x000fc40000000065 */
[----:B------:R-:W-:Y:S01]  /*21750*/  F2FP.F16.F32.PACK_AB R98, R99, R98 ;  /* 0x000000626362723e */ /* 0x000fe200000000ff */
[----:B------:R-:W-:Y:S01]  /*21760*/  IMAD R99, R67, 0x28, RZ ;  /* 0x0000002843637824 */ /* 0x000fe200078e02ff */
[----:B------:R-:W-:Y:S01]  /*21770*/  F2FP.F16.F32.PACK_AB R96, R97, R96 ;  /* 0x000000606160723e */ /* 0x000fe200000000ff */
[----:B------:R-:W-:Y:S01]  /*21780*/  IMAD R97, R67, 0x2a, RZ ;  /* 0x0000002a43617824 */ /* 0x000fe200078e02ff */
[----:B------:R-:W-:Y:S02]  /*21790*/  F2FP.F16.F32.PACK_AB R102, R103, R102 ;  /* 0x000000666766723e */ /* 0x000fe400000000ff */
[----:B------:R-:W-:Y:S02]  /*217a0*/  PRMT R103, R204, 0x7632, R103 ;  /* 0x00007632cc677816 */ /* 0x000fe40000000067 */
[----:B------:R-:W-:Y:S02]  /*217b0*/  F2FP.F16.F32.PACK_AB R106, R107, R106 ;  /* 0x0000006a6b6a723e */ /* 0x000fe400000000ff */
        /* <DEDUP_REMOVED lines=8> */
[----:B------:R-:W-:Y:S01]  /*21840*/  F2FP.F16.F32.PACK_AB R108, R109, R108 ;  /* 0x0000006c6d6c723e */ /* 0x000fe200000000ff */
[----:B------:R-:W-:Y:S01]  /*21850*/  IMAD R109, R67, 0x36, RZ ;  /* 0x00000036436d7824 */ /* 0x000fe200078e02ff */
[----:B------:R-:W-:Y:S01]  /*21860*/  F2FP.F16.F32.PACK_AB R112, R113, R112 ;  /* 0x000000707170723e */ /* 0x000fe200000000ff */
[----:B------:R-:W-:Y:S01]  /*21870*/  IMAD R113, R67, 0x38, RZ ;  /* 0x0000003843717824 */ /* 0x000fe200078e02ff */
[----:B------:R-:W-:-:S02]  /*21880*/  F2FP.F16.F32.PACK_AB R122, R123, R122 ;  /* 0x0000007a7b7a723e */ /* 0x000fc400000000ff */
[----:B------:R-:W1:Y:S01]  /*21890*/  LDC R123, c[0x0][0x3e8] ;  /* 0x0000fa00ff7b7b82 */ /* 0x000e620000000800 */
[----:B------:R-:W-:Y:S01]  /*218a0*/  F2FP.F16.F32.PACK_AB R114, R115, R114 ;  /* 0x000000727372723e */ /* 0x000fe200000000ff */
[----:B------:R-:W-:Y:S01]  /*218b0*/  IMAD R115, R67, 0x3a, RZ ;  /* 0x0000003a43737824 */ /* 0x000fe200078e02ff */
[----:B------:R-:W-:Y:S02]  /*218c0*/  F2FP.F16.F32.PACK_AB R197, R197, R249 ;  /* 0x000000f9c5c5723e */ /* 0x000fe400000000ff */
[----:B------:R-:W-:Y:S01]  /*218d0*/  F2FP.F16.F32.PACK_AB R116, R117, R116 ;  /* 0x000000747574723e */ /* 0x000fe200000000ff */
[----:B------:R-:W-:Y:S01]  /*218e0*/  IMAD R117, R67, 0x44, RZ ;  /* 0x0000004443757824 */ /* 0x000fe200078e02ff */
[----:B------:R-:W-:Y:S02]  /*218f0*/  F2FP.F16.F32.PACK_AB R118, R119, R118 ;  /* 0x000000767776723e */ /* 0x000fe400000000ff */
[----:B------:R-:W-:Y:S01]  /*21900*/  F2FP.F16.F32.PACK_AB R120, R121, R120 ;  /* 0x000000787978723e */ /* 0x000fe200000000ff */
[C---:B------:R-:W-:Y:S01]  /*21910*/  IMAD R121, R67.reuse, 0x21, RZ ;  /* 0x0000002143797824 */ /* 0x040fe200078e02ff */
[----:B------:R-:W-:-:S02]  /*21920*/  SHF.L.U32 R119, R67, 0x5, RZ ;  /* 0x0000000543777819 */ /* 0x000fc400000006ff */
[----:B------:R-:W-:Y:S02]  /*21930*/  F2FP.F16.F32.PACK_AB R199, R199, R252 ;  /* 0x000000fcc7c7723e */ /* 0x000fe400000000ff */
[----:B------:R-:W-:Y:S01]  /*21940*/  F2FP.F16.F32.PACK_AB R20, R21, R20 ;  /* 0x000000141514723e */ /* 0x000fe200000000ff */
[----:B------:R-:W-:Y:S01]  /*21950*/  IMAD R21, R67, 0x4c, RZ ;  /* 0x0000004c43157824 */ /* 0x000fe200078e02ff */
[----:B------:R-:W-:Y:S01]  /*21960*/  F2FP.F16.F32.PACK_AB R18, R19, R18 ;  /* 0x000000121312723e */ /* 0x000fe200000000ff */
[----:B------:R-:W-:Y:S01]  /*21970*/  IMAD R19, R67, 0x4e, RZ ;  /* 0x0000004e43137824 */ /* 0x000fe200078e02ff */
[----:B------:R-:W-:Y:S01]  /*21980*/  F2FP.F16.F32.PACK_AB R22, R23, R22 ;  /* 0x000000161716723e */ /* 0x000fe200000000ff */
[----:B------:R-:W-:Y:S01]  /*21990*/  IMAD R23, R67, 0x50, RZ ;  /* 0x0000005043177824 */ /* 0x000fe200078e02ff */
[----:B------:R-:W-:Y:S02]  /*219a0*/  F2FP.F16.F32.PACK_AB R200, R200, R246 ;  /* 0x000000f6c8c8723e */ /* 0x000fe400000000ff */
[----:B------:R-:W-:Y:S01]  /*219b0*/  F2FP.F16.F32.PACK_AB R24, R25, R24 ;  /* 0x000000181918723e */ /* 0x000fe200000000ff */
[----:B------:R-:W-:Y:S01]  /*219c0*/  IMAD R25, R67, 0x52, RZ ;  /* 0x0000005243197824 */ /* 0x000fe200078e02ff */
[----:B------:R-:W-:Y:S01]  /*219d0*/  F2FP.F16.F32.PACK_AB R26, R27, R26 ;  /* 0x0000001a1b1a723e */ /* 0x000fe200000000ff */
[----:B------:R-:W-:Y:S01]  /*219e0*/  IMAD R27, R67, 0x54, RZ ;  /* 0x00000054431b7824 */ /* 0x000fe200078e02ff */
[----:B------:R-:W-:Y:S01]  /*219f0*/  F2FP.F16.F32.PACK_AB R28, R29, R28 ;  /* 0x0000001c1d1c723e */ /* 0x000fe200000000ff */
[----:B------:R-:W-:Y:S01]  /*21a00*/  IMAD R29, R67, 0x56, RZ ;  /* 0x00000056431d7824 */ /* 0x000fe200078e02ff */
[----:B------:R-:W-:-:S02]  /*21a10*/  F2FP.F16.F32.PACK_AB R205, R205, R245 ;  /* 0x000000f5cdcd723e */ /* 0x000fc400000000ff */
[----:B------:R-:W-:Y:S01]  /*21a20*/  F2FP.F16.F32.PACK_AB R34, R35, R34 ;  /* 0x000000222322723e */ /* 0x000fe200000000ff */
[----:B------:R-:W-:Y:S01]  /*21a30*/  IMAD R35, R67, 0x58, RZ ;  /* 0x0000005843237824 */ /* 0x000fe200078e02ff */
[----:B------:R-:W-:Y:S01]  /*21a40*/  F2FP.F16.F32.PACK_AB R30, R31, R30 ;  /* 0x0000001e1f1e723e */ /* 0x000fe200000000ff */
[----:B------:R-:W-:Y:S01]  /*21a50*/  IMAD R31, R67, 0x5a, RZ ;  /* 0x0000005a431f7824 */ /* 0x000fe200078e02ff */
[----:B--2---:R-:W-:Y:S02]  /*21a60*/  F2FP.F16.F32.PACK_AB R193, R195, R11 ;  /* 0x0000000bc3c1723e */ /* 0x004fe400000000ff */
[----:B------:R-:W-:Y:S02]  /*21a70*/  LEA.HI.X.SX32 R11, R13, R9, 0x1, P0 ;  /* 0x000000090d0b7211 */ /* 0x000fe400000f0eff */
[----:B---3--:R-:W-:Y:S01]  /*21a80*/  F2FP.F16.F32.PACK_AB R195, R12, R250 ;  /* 0x000000fa0cc3723e */ /* 0x008fe200000000ff */
[C---:B------:R-:W-:Y:S02]  /*21a90*/  IMAD R12, R67.reuse, 0x6, RZ ;  /* 0x00000006430c7824 */ /* 0x040fe400078e02ff */
[----:B------:R2:W-:Y:S01]  /*21aa0*/  STG.E.U16 desc[UR8][R10.64], R192 ;  /* 0x000000c00a007986 */ /* 0x0005e2000c101508 */
[----:B------:R-:W-:-:S02]  /*21ab0*/  IMAD R13, R67, 0x3, RZ ;  /* 0x00000003430d7824 */ /* 0x000fc400078e02ff */
[----:B--2---:R-:W-:-:S04]  /*21ac0*/  IADD3 R10, P0, PT, R12, R8, RZ ;  /* 0x000000080c0a7210 */ /* 0x004fc80007f1e0ff */
[----:B------:R-:W-:Y:S02]  /*21ad0*/  LEA.HI.X.SX32 R11, R13, R9, 0x1, P0 ;  /* 0x000000090d0b7211 */ /* 0x000fe400000f0eff */
[----:B------:R-:W-:-:S03]  /*21ae0*/  SHF.L.U32 R13, R67, 0x2, RZ ;  /* 0x00000002430d7819 */ /* 0x000fc600000006ff */
[----:B------:R2:W-:Y:S02]  /*21af0*/  STG.E.U16 desc[UR8][R10.64], R14 ;  /* 0x0000000e0a007986 */ /* 0x0005e4000c101508 */
[----:B--2---:R-:W-:-:S04]  /*21b00*/  LEA R10, P0, R67, R8, 0x3 ;  /* 0x00000008430a7211 */ /* 0x004fc800078018ff */
[----:B------:R-:W-:Y:S01]  /*21b10*/  LEA.HI.X.SX32 R11, R13, R9, 0x1, P0 ;  /* 0x000000090d0b7211 */ /* 0x000fe200000f0eff */
[----:B------:R-:W-:-:S04]  /*21b20*/  IMAD R13, R67, 0x5, RZ ;  /* 0x00000005430d7824 */ /* 0x000fc800078e02ff */
[----:B------:R2:W-:Y:S02]  /*21b30*/  STG.E.U16 desc[UR8][R10.64], R191 ;  /* 0x000000bf0a007986 */ /* 0x0005e4000c101508 */
[----:B--2---:R-:W-:-:S04]  /*21b40*/  IADD3 R10, P0, PT, R15, R8, RZ ;  /* 0x000000080f0a7210 */ /* 0x004fc80007f1e0ff */
[----:B------:R-:W-:Y:S02]  /*21b50*/  LEA.HI.X.SX32 R11, R13, R9, 0x1, P0 ;  /* 0x000000090d0b7211 */ /* 0x000fe400000f0eff */
[----:B------:R-:W-:-:S05]  /*21b60*/  PRMT R13, R191, 0x7632, R13 ;  /* 0x00007632bf0d7816 */ /* 0x000fca000000000d */
[----:B------:R2:W-:Y:S01]  /*21b70*/  STG.E.U16 desc[UR8][R10.64], R13 ;  /* 0x0000000d0a007986 */ /* 0x0005e2000c101508 */
[----:B------:R-:W-:Y:S02]  /*21b80*/  F2FP.F16.F32.PACK_AB R191, R206, R242 ;  /* 0x000000f2cebf723e */ /* 0x000fe400000000ff */
[----:B------:R-:W-:Y:S01]  /*21b90*/  F2FP.F16.F32.PACK_AB R206, R241, R244 ;  /* 0x000000f4f1ce723e */ /* 0x000fe200000000ff */
[----:B------:R-:W-:Y:S01]  /*21ba0*/  IMAD R241, R67, 0xe, RZ ;  /* 0x0000000e43f17824 */ /* 0x000fe200078e02ff */
[----:B--2---:R-:W-:-:S04]  /*21bb0*/  IADD3 R10, P0, PT, R243, R8, RZ ;  /* 0x00000008f30a7210 */ /* 0x004fc80007f1e0ff */
[----:B------:R-:W-:Y:S02]  /*21bc0*/  LEA.HI.X.SX32 R11, R12, R9, 0x1, P0 ;  /* 0x000000090c0b7211 */ /* 0x000fe400000f0eff */
[----:B------:R-:W-:Y:S01]  /*21bd0*/  PRMT R12, R138, 0x7610, R12 ;  /* 0x000076108a0c7816 */ /* 0x000fe2000000000c */
[----:B------:R-:W-:-:S04]  /*21be0*/  IMAD R13, R67, 0x7, RZ ;  /* 0x00000007430d7824 */ /* 0x000fc800078e02ff */
[----:B------:R2:W-:Y:S01]  /*21bf0*/  STG.E.U16 desc[UR8][R10.64], R12 ;  /* 0x0000000c0a007986 */ /* 0x0005e2000c101508 */
[----:B------:R-:W-:Y:S02]  /*21c00*/  PRMT R14, R138, 0x7632, R14 ;  /* 0x000076328a0e7816 */ /* 0x000fe4000000000e */
[----:B--2---:R-:W-:-:S04]  /*21c10*/  IADD3 R10, P0, PT, R241, R8, RZ ;  /* 0x00000008f10a7210 */ /* 0x004fc80007f1e0ff */
[----:B------:R-:W-:Y:S01]  /*21c20*/  LEA.HI.X.SX32 R11, R13, R9, 0x1, P0 ;  /* 0x000000090d0b7211 */ /* 0x000fe200000f0eff */
[----:B------:R-:W-:Y:S01]  /*21c30*/  IMAD.SHL.U32 R13, R67, 0x8, RZ ;  /* 0x00000008430d7824 */ /* 0x000fe200078e00ff */
[----:B------:R-:W-:Y:S01]  /*21c40*/  F2FP.F16.F32.PACK_AB R138, R237, R239 ;  /* 0x000000efed8a723e */ /* 0x000fe200000000ff */
[C---:B------:R-:W-:Y:S02]  /*21c50*/  IMAD R237, R67.reuse, 0x9, RZ ;  /* 0x0000000943ed7824 */ /* 0x040fe400078e02ff */
[----:B------:R2:W-:Y:S01]  /*21c60*/  STG.E.U16 desc[UR8][R10.64], R14 ;  /* 0x0000000e0a007986 */ /* 0x0005e2000c101508 */
[-C--:B------:R-:W-:Y:S02]  /*21c70*/  IADD3 R12, P1, PT, R230, R8.reuse, RZ ;  /* 0x00000008e60c7210 */ /* 0x080fe40007f3e0ff */
[-C--:B--2---:R-:W-:Y:S02]  /*21c80*/  LEA R10, P0, R67, R8.reuse, 0x4 ;  /* 0x00000008430a7211 */ /* 0x084fe400078020ff */
[----:B------:R-:W-:-:S02]  /*21c90*/  IADD3 R14, P2, PT, R234, R8, RZ ;  /* 0x00000008ea0e7210 */ /* 0x000fc40007f5e0ff */
[-C--:B------:R-:W-:Y:S02]  /*21ca0*/  LEA.HI.X.SX32 R11, R13, R9.reuse, 0x1, P0 ;  /* 0x000000090d0b7211 */ /* 0x080fe400000f0eff */
[-C--:B------:R-:W-:Y:S02]  /*21cb0*/  LEA.HI.X.SX32 R13, R237, R9.reuse, 0x1, P1 ;  /* 0x00000009ed0d7211 */ /* 0x080fe400008f0eff */
[----:B------:R-:W-:Y:S01]  /*21cc0*/  LEA.HI.X.SX32 R15, R15, R9, 0x1, P2 ;  /* 0x000000090f0f7211 */ /* 0x000fe200010f0eff */
[----:B------:R2:W-:Y:S04]  /*21cd0*/  STG.E.U16 desc[UR8][R10.64], R229 ;  /* 0x000000e50a007986 */ /* 0x0005e8000c101508 */
[----:B------:R3:W-:Y:S04]  /*21ce0*/  STG.E.U16 desc[UR8][R12.64], R233 ;  /* 0x000000e90c007986 */ /* 0x0007e8000c101508 */
[----:B------:R4:W-:Y:S01]  /*21cf0*/  STG.E.U16 desc[UR8][R14.64], R222 ;  /* 0x000000de0e007986 */ /* 0x0009e2000c101508 */
[----:B--2---:R-:W-:Y:S01]  /*21d00*/  IMAD R11, R67, 0xb, RZ ;  /* 0x0000000b430b7824 */ /* 0x004fe200078e02ff */
[----:B------:R-:W-:-:S02]  /*21d10*/  IADD3 R10, P0, PT, R225, R8, RZ ;  /* 0x00000008e10a7210 */ /* 0x000fc40007f1e0ff */
[-C--:B---3--:R-:W-:Y:S02]  /*21d20*/  IADD3 R12, P1, PT, R215, R8.reuse, RZ ;  /* 0x00000008d70c7210 */ /* 0x088fe40007f3e0ff */
[-C--:B------:R-:W-:Y:S02]  /*21d30*/  LEA.HI.X.SX32 R11, R11, R9.reuse, 0x1, P0 ;  /* 0x000000090b0b7211 */ /* 0x080fe400000f0eff */
[----:B----4-:R-:W-:Y:S01]  /*21d40*/  PRMT R222, R222, 0x7632, R222 ;  /* 0x00007632dede7816 */ /* 0x010fe200000000de */
[----:B------:R-:W-:Y:S01]  /*21d50*/  IMAD R15, R67, 0xd, RZ ;  /* 0x0000000d430f7824 */ /* 0x000fe200078e02ff */
[-C--:B------:R-:W-:Y:S02]  /*21d60*/  LEA.HI.X.SX32 R13, R243, R9.reuse, 0x1, P1 ;  /* 0x00000009f30d7211 */ /* 0x080fe400008f0eff */
[-C--:B------:R-:W-:Y:S01]  /*21d70*/  IADD3 R14, P2, PT, R83, R8.reuse, RZ ;  /* 0x00000008530e7210 */ /* 0x080fe20007f5e0ff */
[----:B------:R2:W-:Y:S03]  /*21d80*/  STG.E.U16 desc[UR8][R10.64], R222 ;  /* 0x000000de0a007986 */ /* 0x0005e6000c101508 */
[-C--:B------:R-:W-:Y:S01]  /*21d90*/  LEA.HI.X.SX32 R15, R15, R9.reuse, 0x1, P2 ;  /* 0x000000090f0f7211 */ /* 0x080fe200010f0eff */
[----:B------:R3:W-:Y:S01]  /*21da0*/  STG.E.U16 desc[UR8][R12.64], R223 ;  /* 0x000000df0c007986 */ /* 0x0007e2000c101508 */
[-C--:B--2---:R-:W-:Y:S01]  /*21db0*/  IADD3 R10, P0, PT, R89, R8.reuse, RZ ;  /* 0x00000008590a7210 */ /* 0x084fe20007f1e0ff */
[----:B---3--:R-:W-:Y:S01]  /*21dc0*/  IMAD R13, R67, 0xf, RZ ;  /* 0x0000000f430d7824 */ /* 0x008fe200078e02ff */
[----:B------:R-:W-:Y:S01]  /*21dd0*/  IADD3 R12, P1, PT, R85, R8, RZ ;  /* 0x00000008550c7210 */ /* 0x000fe20007f3e0ff */
[----:B------:R2:W-:Y:S01]  /*21de0*/  STG.E.U16 desc[UR8][R14.64], R224 ;  /* 0x000000e00e007986 */ /* 0x0005e2000c101508 */
[----:B------:R-:W-:-:S02]  /*21df0*/  LEA.HI.X.SX32 R11, R241, R9, 0x1, P0 ;  /* 0x00000009f10b7211 */ /* 0x000fc400000f0eff */
[----:B------:R-:W-:-:S03]  /*21e00*/  LEA.HI.X.SX32 R13, R13, R9, 0x1, P1 ;  /* 0x000000090d0d7211 */ /* 0x000fc600008f0eff */
[----:B------:R3:W-:Y:S01]  /*21e10*/  STG.E.U16 desc[UR8][R10.64], R216 ;  /* 0x000000d80a007986 */ /* 0x0007e2000c101508 */
[C---:B--2---:R-:W-:Y:S02]  /*21e20*/  SHF.L.U32 R15, R67.reuse, 0x4, RZ ;  /* 0x00000004430f7819 */ /* 0x044fe400000006ff */
[-C--:B------:R-:W-:Y:S01]  /*21e30*/  LEA R14, P2, R67, R8.reuse, 0x5 ;  /* 0x00000008430e7211 */ /* 0x080fe200078428ff */
[----:B------:R2:W-:Y:S03]  /*21e40*/  STG.E.U16 desc[UR8][R12.64], R95 ;  /* 0x0000005f0c007986 */ /* 0x0005e6000c101508 */
[----:B------:R-:W-:Y:S01]  /*21e50*/  LEA.HI.X.SX32 R15, R15, R9, 0x1, P2 ;  /* 0x000000090f0f7211 */ /* 0x000fe200010f0eff */
[----:B---3--:R-:W-:Y:S01]  /*21e60*/  IMAD R11, R67, 0x11, RZ ;  /* 0x00000011430b7824 */ /* 0x008fe200078e02ff */
[----:B------:R-:W-:-:S03]  /*21e70*/  IADD3 R10, P0, PT, R93, R8, RZ ;  /* 0x000000085d0a7210 */ /* 0x000fc60007f1e0ff */
[----:B------:R3:W-:Y:S01]  /*21e80*/  STG.E.U16 desc[UR8][R14.64], R203 ;  /* 0x000000cb0e007986 */ /* 0x0007e2000c101508 */
[----:B------:R-:W-:Y:S01]  /*21e90*/  LEA.HI.X.SX32 R11, R11, R9, 0x1, P0 ;  /* 0x000000090b0b7211 */ /* 0x000fe200000f0eff */
[----:B--2---:R-:W-:Y:S01]  /*21ea0*/  IMAD R95, R67, 0x26, RZ ;  /* 0x00000026435f7824 */ /* 0x004fe200078e02ff */
[----:B------:R-:W-:-:S04]  /*21eb0*/  IADD3 R12, P1, PT, R91, R8, RZ ;  /* 0x000000085b0c7210 */ /* 0x000fc80007f3e0ff */
[-C--:B------:R-:W-:Y:S01]  /*21ec0*/  LEA.HI.X.SX32 R13, R230, R9.reuse, 0x1, P1 ;  /* 0x00000009e60d7211 */ /* 0x080fe200008f0eff */
[----:B---3--:R-:W-:Y:S01]  /*21ed0*/  IMAD R15, R67, 0x13, RZ ;  /* 0x00000013430f7824 */ /* 0x008fe200078e02ff */
[-C--:B------:R-:W-:Y:S01]  /*21ee0*/  IADD3 R14, P2, PT, R95, R8.reuse, RZ ;  /* 0x000000085f0e7210 */ /* 0x080fe20007f5e0ff */
[----:B------:R2:W-:Y:S03]  /*21ef0*/  STG.E.U16 desc[UR8][R10.64], R101 ;  /* 0x000000650a007986 */ /* 0x0005e6000c101508 */
[----:B------:R-:W-:Y:S01]  /*21f00*/  LEA.HI.X.SX32 R15, R15, R9, 0x1, P2 ;  /* 0x000000090f0f7211 */ /* 0x000fe200010f0eff */
[----:B------:R3:W-:Y:S04]  /*21f10*/  STG.E.U16 desc[UR8][R12.64], R204 ;  /* 0x000000cc0c007986 */ /* 0x0007e8000c101508 */
[----:B------:R4:W-:Y:S01]  /*21f20*/  STG.E.U16 desc[UR8][R14.64], R103 ;  /* 0x000000670e007986 */ /* 0x0009e2000c101508 */
[----:B--2---:R-:W-:Y:S01]  /*21f30*/  IMAD R101, R67, 0x2c, RZ ;  /* 0x0000002c43657824 */ /* 0x004fe200078e02ff */
[-C--:B------:R-:W-:Y:S01]  /*21f40*/  IADD3 R10, P0, PT, R99, R8.reuse, RZ ;  /* 0x00000008630a7210 */ /* 0x080fe20007f1e0ff */
[----:B---3--:R-:W-:Y:S01]  /*21f50*/  IMAD R13, R67, 0x15, RZ ;  /* 0x00000015430d7824 */ /* 0x008fe200078e02ff */
[----:B------:R-:W-:-:S02]  /*21f60*/  IADD3 R12, P1, PT, R97, R8, RZ ;  /* 0x00000008610c7210 */ /* 0x000fc40007f3e0ff */
[-C--:B------:R-:W-:Y:S02]  /*21f70*/  LEA.HI.X.SX32 R11, R234, R9.reuse, 0x1, P0 ;  /* 0x00000009ea0b7211 */ /* 0x080fe400000f0eff */
[-C--:B----4-:R-:W-:Y:S02]  /*21f80*/  IADD3 R14, P2, PT, R101, R8.reuse, RZ ;  /* 0x00000008650e7210 */ /* 0x090fe40007f5e0ff */
[-C--:B------:R-:W-:Y:S01]  /*21f90*/  LEA.HI.X.SX32 R13, R13, R9.reuse, 0x1, P1 ;  /* 0x000000090d0d7211 */ /* 0x080fe200008f0eff */
[----:B------:R2:W-:Y:S01]  /*21fa0*/  STG.E.U16 desc[UR8][R10.64], R198 ;  /* 0x000000c60a007986 */ /* 0x0005e2000c101508 */
[----:B------:R-:W-:Y:S01]  /*21fb0*/  LEA.HI.X.SX32 R15, R225, R9, 0x1, P2 ;  /* 0x00000009e10f7211 */ /* 0x000fe200010f0eff */
[C---:B------:R-:W-:Y:S02]  /*21fc0*/  IMAD R103, R67.reuse, 0x30, RZ ;  /* 0x0000003043677824 */ /* 0x040fe400078e02ff */
[----:B------:R3:W-:Y:S04]  /*21fd0*/  STG.E.U16 desc[UR8][R12.64], R107 ;  /* 0x0000006b0c007986 */ /* 0x0007e8000c101508 */
[----:B------:R4:W-:Y:S01]  /*21fe0*/  STG.E.U16 desc[UR8][R14.64], R194 ;  /* 0x000000c20e007986 */ /* 0x0009e2000c101508 */
[----:B--2---:R-:W-:Y:S01]  /*21ff0*/  IMAD R11, R67, 0x17, RZ ;  /* 0x00000017430b7824 */ /* 0x004fe200078e02ff */
[-C--:B------:R-:W-:Y:S01]  /*22000*/  IADD3 R10, P0, PT, R105, R8.reuse, RZ ;  /* 0x00000008690a7210 */ /* 0x080fe20007f1e0ff */
[----:B---3--:R-:W-:Y:S01]  /*22010*/  IMAD R107, R67, 0x32, RZ ;  /* 0x00000032436b7824 */ /* 0x008fe200078e02ff */
[----:B------:R-:W-:Y:S01]  /*22020*/  IADD3 R12, P1, PT, R103, R8, RZ ;  /* 0x00000008670c7210 */ /* 0x000fe20007f3e0ff */
[----:B----4-:R-:W-:-:S03]  /*22030*/  IMAD R15, R67, 0x19, RZ ;  /* 0x00000019430f7824 */ /* 0x010fc600078e02ff */
[-C--:B------:R-:W-:Y:S02]  /*22040*/  IADD3 R14, P2, PT, R107, R8.reuse, RZ ;  /* 0x000000086b0e7210 */ /* 0x080fe40007f5e0ff */
[-C--:B------:R-:W-:Y:S02]  /*22050*/  LEA.HI.X.SX32 R11, R11, R9.reuse, 0x1, P0 ;  /* 0x000000090b0b7211 */ /* 0x080fe400000f0eff */
[-C--:B------:R-:W-:Y:S02]  /*22060*/  LEA.HI.X.SX32 R13, R215, R9.reuse, 0x1, P1 ;  /* 0x00000009d70d7211 */ /* 0x080fe400008f0eff */
[----:B------:R-:W-:Y:S02]  /*22070*/  LEA.HI.X.SX32 R15, R15, R9, 0x1, P2 ;  /* 0x000000090f0f7211 */ /* 0x000fe400010f0eff */
[----:B------:R-:W-:Y:S01]  /*22080*/  PRMT R70, R193, 0x7632, R70 ;  /* 0x00007632c1467816 */ /* 0x000fe20000000046 */
[----:B------:R2:W-:Y:S04]  /*22090*/  STG.E.U16 desc[UR8][R10.64], R68 ;  /* 0x000000440a007986 */ /* 0x0005e8000c101508 */
[----:B------:R3:W-:Y:S04]  /*220a0*/  STG.E.U16 desc[UR8][R12.64], R193 ;  /* 0x000000c10c007986 */ /* 0x0007e8000c101508 */
[----:B------:R4:W-:Y:S01]  /*220b0*/  STG.E.U16 desc[UR8][R14.64], R70 ;  /* 0x000000460e007986 */ /* 0x0009e2000c101508 */
[-C--:B--2---:R-:W-:Y:S01]  /*220c0*/  IADD3 R10, P0, PT, R111, R8.reuse, RZ ;  /* 0x000000086f0a7210 */ /* 0x084fe20007f1e0ff */
[----:B---3--:R-:W-:Y:S01]  /*220d0*/  IMAD R13, R67, 0x1b, RZ ;  /* 0x0000001b430d7824 */ /* 0x008fe200078e02ff */
[----:B------:R-:W-:-:S02]  /*220e0*/  IADD3 R12, P1, PT, R109, R8, RZ ;  /* 0x000000086d0c7210 */ /* 0x000fc40007f3e0ff */
[----:B----4-:R-:W-:Y:S02]  /*220f0*/  IADD3 R14, P2, PT, R113, R8, RZ ;  /* 0x00000008710e7210 */ /* 0x010fe40007f5e0ff */
[-C--:B------:R-:W-:Y:S02]  /*22100*/  LEA.HI.X.SX32 R11, R83, R9.reuse, 0x1, P0 ;  /* 0x00000009530b7211 */ /* 0x080fe400000f0eff */
[-C--:B------:R-:W-:Y:S02]  /*22110*/  LEA.HI.X.SX32 R13, R13, R9.reuse, 0x1, P1 ;  /* 0x000000090d0d7211 */ /* 0x080fe400008f0eff */
[----:B------:R-:W-:Y:S01]  /*22120*/  LEA.HI.X.SX32 R15, R89, R9, 0x1, P2 ;  /* 0x00000009590f7211 */ /* 0x000fe200010f0eff */
[----:B------:R-:W-:Y:S01]  /*22130*/  IMAD R89, R67, 0x3c, RZ ;  /* 0x0000003c43597824 */ /* 0x000fe200078e02ff */
[----:B------:R-:W-:Y:S01]  /*22140*/  PRMT R68, R195, 0x7632, R68 ;  /* 0x00007632c3447816 */ /* 0x000fe20000000044 */
[----:B------:R2:W-:Y:S01]  /*22150*/  STG.E.U16 desc[UR8][R10.64], R195 ;  /* 0x000000c30a007986 */ /* 0x0005e2000c101508 */
[----:B------:R-:W-:-:S03]  /*22160*/  IMAD R83, R67, 0x3e, RZ ;  /* 0x0000003e43537824 */ /* 0x000fc600078e02ff */
[----:B------:R3:W-:Y:S04]  /*22170*/  STG.E.U16 desc[UR8][R12.64], R68 ;  /* 0x000000440c007986 */ /* 0x0007e8000c101508 */
[----:B------:R4:W-:Y:S01]  /*22180*/  STG.E.U16 desc[UR8][R14.64], R196 ;  /* 0x000000c40e007986 */ /* 0x0009e2000c101508 */
[----:B--2---:R-:W-:Y:S01]  /*22190*/  IMAD R11, R67, 0x1d, RZ ;  /* 0x0000001d430b7824 */ /* 0x004fe200078e02ff */
[-C--:B------:R-:W-:Y:S02]  /*221a0*/  IADD3 R10, P0, PT, R115, R8.reuse, RZ ;  /* 0x00000008730a7210 */ /* 0x080fe40007f1e0ff */
[-C--:B---3--:R-:W-:Y:S02]  /*221b0*/  IADD3 R12, P1, PT, R89, R8.reuse, RZ ;  /* 0x00000008590c7210 */ /* 0x088fe40007f3e0ff */
[----:B------:R-:W-:Y:S01]  /*221c0*/  LEA.HI.X.SX32 R11, R11, R9, 0x1, P0 ;  /* 0x000000090b0b7211 */ /* 0x000fe200000f0eff */
[----:B----4-:R-:W-:Y:S01]  /*221d0*/  IMAD R15, R67, 0x1f, RZ ;  /* 0x0000001f430f7824 */ /* 0x010fe200078e02ff */
[----:B------:R-:W-:-:S02]  /*221e0*/  IADD3 R14, P2, PT, R83, R8, RZ ;  /* 0x00000008530e7210 */ /* 0x000fc40007f5e0ff */
[----:B------:R-:W-:Y:S02]  /*221f0*/  PRMT R68, R196, 0x7632, R68 ;  /* 0x00007632c4447816 */ /* 0x000fe40000000044 */
[-C--:B------:R-:W-:Y:S01]  /*22200*/  LEA.HI.X.SX32 R13, R85, R9.reuse, 0x1, P1 ;  /* 0x00000009550d7211 */ /* 0x080fe200008f0eff */
[----:B------:R-:W-:Y:S01]  /*22210*/  IMAD R85, R67, 0x42, RZ ;  /* 0x0000004243557824 */ /* 0x000fe200078e02ff */
[----:B------:R-:W-:Y:S02]  /*22220*/  LEA.HI.X.SX32 R15, R15, R9, 0x1, P2 ;  /* 0x000000090f0f7211 */ /* 0x000fe400010f0eff */
[----:B------:R-:W-:Y:S01]  /*22230*/  PRMT R70, R197, 0x7632, R70 ;  /* 0x00007632c5467816 */ /* 0x000fe20000000046 */
[----:B------:R1:W-:Y:S04]  /*22240*/  STG.E.U16 desc[UR8][R10.64], R68 ;  /* 0x000000440a007986 */ /* 0x0003e8000c101508 */
[----:B------:R2:W-:Y:S04]  /*22250*/  STG.E.U16 desc[UR8][R12.64], R197 ;  /* 0x000000c50c007986 */ /* 0x0005e8000c101508 */
[----:B------:R3:W-:Y:S01]  /*22260*/  STG.E.U16 desc[UR8][R14.64], R70 ;  /* 0x000000460e007986 */ /* 0x0007e2000c101508 */
[----:B-1----:R-:W-:-:S02]  /*22270*/  LEA R10, P0, R123, R8, 0x6 ;  /* 0x000000087b0a7211 */ /* 0x002fc400078030ff */
[-C--:B--2---:R-:W-:Y:S02]  /*22280*/  IADD3 R12, P1, PT, R85, R8.reuse, RZ ;  /* 0x00000008550c7210 */ /* 0x084fe40007f3e0ff */
[-C--:B------:R-:W-:Y:S02]  /*22290*/  LEA.HI.X.SX32 R11, R119, R9.reuse, 0x1, P0 ;  /* 0x00000009770b7211 */ /* 0x080fe400000f0eff */
[----:B---3--:R-:W-:Y:S01]  /*222a0*/  IADD3 R14, P2, PT, R117, R8, RZ ;  /* 0x00000008750e7210 */ /* 0x008fe20007f5e0ff */
[----:B------:R-:W1:Y:S01]  /*222b0*/  LDC R70, c[0x0][0x3e8] ;  /* 0x0000fa00ff467b82 */ /* 0x000e620000000800 */
[----:B------:R-:W-:Y:S02]  /*222c0*/  LEA.HI.X.SX32 R13, R121, R9, 0x1, P1 ;  /* 0x00000009790d7211 */ /* 0x000fe400008f0eff */
[----:B------:R-:W-:Y:S02]  /*222d0*/  PRMT R68, R199, 0x7632, R68 ;  /* 0x00007632c7447816 */ /* 0x000fe40000000044 */
[----:B------:R-:W-:-:S02]  /*222e0*/  F2FP.F16.F32.PACK_AB R192, R201, R248 ;  /* 0x000000f8c9c0723e */ /* 0x000fc400000000ff */
[----:B------:R-:W-:Y:S01]  /*222f0*/  LEA.HI.X.SX32 R15, R93, R9, 0x1, P2 ;  /* 0x000000095d0f7211 */ /* 0x000fe200010f0eff */
[C---:B------:R-:W-:Y:S01]  /*22300*/  IMAD R93, R67.reuse, 0x46, RZ ;  /* 0x00000046435d7824 */ /* 0x040fe200078e02ff */
[----:B------:R-:W-:Y:S01]  /*22310*/  STG.E.U16 desc[UR8][R10.64], R199 ;  /* 0x000000c70a007986 */ /* 0x000fe2000c101508 */
[----:B------:R-:W-:-:S03]  /*22320*/  IMAD R119, R67, 0x48, RZ ;  /* 0x0000004843777824 */ /* 0x000fc600078e02ff */
[----:B------:R2:W-:Y:S01]  /*22330*/  STG.E.U16 desc[UR8][R12.64], R68 ;  /* 0x000000440c007986 */ /* 0x0005e2000c101508 */
[----:B------:R-:W-:-:S03]  /*22340*/  IMAD R121, R67, 0x4a, RZ ;  /* 0x0000004a43797824 */ /* 0x000fc600078e02ff */
[----:B------:R3:W-:Y:S01]  /*22350*/  STG.E.U16 desc[UR8][R14.64], R192 ;  /* 0x000000c00e007986 */ /* 0x0007e2000c101508 */
[----:B------:R-:W-:Y:S02]  /*22360*/  F2FP.F16.F32.PACK_AB R201, R247, R251 ;  /* 0x000000fbf7c9723e */ /* 0x000fe400000000ff */
[----:B--2---:R-:W-:Y:S01]  /*22370*/  F2FP.F16.F32.PACK_AB R13, R5, R4 ;  /* 0x00000004050d723e */ /* 0x004fe200000000ff */
[----:B------:R-:W-:Y:S01]  /*22380*/  IMAD R5, R67, 0x23, RZ ;  /* 0x0000002343057824 */ /* 0x000fe200078e02ff */
[----:B------:R-:W-:Y:S02]  /*22390*/  IADD3 R4, P0, PT, R93, R8, RZ ;  /* 0x000000085d047210 */ /* 0x000fe40007f1e0ff */
[----:B---3--:R-:W-:Y:S02]  /*223a0*/  F2FP.F16.F32.PACK_AB R15, R7, R6 ;  /* 0x00000006070f723e */ /* 0x008fe400000000ff */
[----:B------:R-:W-:Y:S01]  /*223b0*/  IADD3 R6, P1, PT, R119, R8, RZ ;  /* 0x0000000877067210 */ /* 0x000fe20007f3e0ff */
[----:B------:R-:W-:Y:S01]  /*223c0*/  IMAD R11, R67, 0x25, RZ ;  /* 0x00000025430b7824 */ /* 0x000fe200078e02ff */
[----:B------:R-:W-:-:S02]  /*223d0*/  LEA.HI.X.SX32 R5, R5, R9, 0x1, P0 ;  /* 0x0000000905057211 */ /* 0x000fc400000f0eff */
[----:B------:R-:W-:Y:S02]  /*223e0*/  PRMT R14, R192, 0x7632, R14 ;  /* 0x00007632c00e7816 */ /* 0x000fe4000000000e */
[-C--:B------:R-:W-:Y:S02]  /*223f0*/  LEA.HI.X.SX32 R7, R91, R9.reuse, 0x1, P1 ;  /* 0x000000095b077211 */ /* 0x080fe400008f0eff */
[-C--:B------:R-:W-:Y:S01]  /*22400*/  IADD3 R10, P2, PT, R121, R8.reuse, RZ ;  /* 0x00000008790a7210 */ /* 0x080fe20007f5e0ff */
[----:B------:R2:W-:Y:S01]  /*22410*/  STG.E.U16 desc[UR8][R4.64], R14 ;  /* 0x0000000e04007986 */ /* 0x0005e2000c101508 */
[----:B------:R-:W-:Y:S02]  /*22420*/  PRMT R68, R201, 0x7632, R68 ;  /* 0x00007632c9447816 */ /* 0x000fe40000000044 */
[-C--:B------:R-:W-:Y:S01]  /*22430*/  LEA.HI.X.SX32 R11, R11, R9.reuse, 0x1, P2 ;  /* 0x000000090b0b7211 */ /* 0x080fe200010f0eff */
[----:B------:R3:W-:Y:S01]  /*22440*/  STG.E.U16 desc[UR8][R6.64], R201 ;  /* 0x000000c906007986 */ /* 0x0007e2000c101508 */
[-C--:B--2---:R-:W-:Y:S01]  /*22450*/  IADD3 R4, P0, PT, R21, R8.reuse, RZ ;  /* 0x0000000815047210 */ /* 0x084fe20007f1e0ff */
[----:B---3--:R-:W-:Y:S01]  /*22460*/  IMAD R7, R67, 0x27, RZ ;  /* 0x0000002743077824 */ /* 0x008fe200078e02ff */
[----:B------:R-:W-:Y:S01]  /*22470*/  IADD3 R6, P1, PT, R19, R8, RZ ;  /* 0x0000000813067210 */ /* 0x000fe20007f3e0ff */
[----:B------:R2:W-:Y:S01]  /*22480*/  STG.E.U16 desc[UR8][R10.64], R68 ;  /* 0x000000440a007986 */ /* 0x0005e2000c101508 */
[----:B------:R-:W-:-:S02]  /*22490*/  LEA.HI.X.SX32 R5, R95, R9, 0x1, P0 ;  /* 0x000000095f057211 */ /* 0x000fc400000f0eff */
[----:B------:R-:W-:Y:S02]  /*224a0*/  LEA.HI.X.SX32 R7, R7, R9, 0x1, P1 ;  /* 0x0000000907077211 */ /* 0x000fe400008f0eff */
[----:B------:R-:W-:Y:S01]  /*224b0*/  PRMT R14, R200, 0x7632, R14 ;  /* 0x00007632c80e7816 */ /* 0x000fe2000000000e */
[----:B------:R3:W-:Y:S01]  /*224c0*/  STG.E.U16 desc[UR8][R4.64], R200 ;  /* 0x000000c804007986 */ /* 0x0007e2000c101508 */
[----:B--2---:R-:W-:-:S03]  /*224d0*/  IADD3 R10, P2, PT, R23, R8, RZ ;  /* 0x00000008170a7210 */ /* 0x004fc60007f5e0ff */
[----:B------:R2:W-:Y:S01]  /*224e0*/  STG.E.U16 desc[UR8][R6.64], R14 ;  /* 0x0000000e06007986 */ /* 0x0005e2000c101508 */
[-C--:B------:R-:W-:Y:S01]  /*224f0*/  LEA.HI.X.SX32 R11, R99, R9.reuse, 0x1, P2 ;  /* 0x00000009630b7211 */ /* 0x080fe200010f0eff */
[----:B---3--:R-:W-:Y:S01]  /*22500*/  IMAD R5, R67, 0x29, RZ ;  /* 0x0000002943057824 */ /* 0x008fe200078e02ff */
[----:B------:R-:W-:Y:S02]  /*22510*/  IADD3 R4, P0, PT, R25, R8, RZ ;  /* 0x0000000819047210 */ /* 0x000fe40007f1e0ff */
[----:B------:R-:W-:Y:S01]  /*22520*/  F2FP.F16.F32.PACK_AB R12, R17, R16 ;  /* 0x00000010110c723e */ /* 0x000fe200000000ff */
[----:B------:R3:W-:Y:S01]  /*22530*/  STG.E.U16 desc[UR8][R10.64], R202 ;  /* 0x000000ca0a007986 */ /* 0x0007e2000c101508 */
[----:B--2---:R-:W-:Y:S02]  /*22540*/  IADD3 R6, P1, PT, R27, R8, RZ ;  /* 0x000000081b067210 */ /* 0x004fe40007f3e0ff */
[----:B------:R-:W-:Y:S02]  /*22550*/  LEA.HI.X.SX32 R5, R5, R9, 0x1, P0 ;  /* 0x0000000905057211 */ /* 0x000fe400000f0eff */
[----:B------:R-:W-:-:S02]  /*22560*/  PRMT R16, R202, 0x7632, R16 ;  /* 0x00007632ca107816 */ /* 0x000fc40000000010 */
[-C--:B------:R-:W-:Y:S02]  /*22570*/  LEA.HI.X.SX32 R7, R97, R9.reuse, 0x1, P1 ;  /* 0x0000000961077211 */ /* 0x080fe400008f0eff */
[----:B------:R-:W-:Y:S01]  /*22580*/  F2FP.F16.F32.PACK_AB R32, R33, R32 ;  /* 0x000000202120723e */ /* 0x000fe200000000ff */
[----:B---3--:R-:W-:Y:S01]  /*22590*/  IMAD R11, R67, 0x2b, RZ ;  /* 0x0000002b430b7824 */ /* 0x008fe200078e02ff */
[----:B------:R-:W-:Y:S01]  /*225a0*/  IADD3 R10, P2, PT, R29, R8, RZ ;  /* 0x000000081d0a7210 */ /* 0x000fe20007f5e0ff */
[----:B------:R2:W-:Y:S01]  /*225b0*/  STG.E.U16 desc[UR8][R4.64], R16 ;  /* 0x0000001004007986 */ /* 0x0005e2000c101508 */
[----:B------:R-:W-:Y:S01]  /*225c0*/  PRMT R17, R205, 0x7632, R17 ;  /* 0x00007632cd117816 */ /* 0x000fe20000000011 */
[----:B------:R-:W-:Y:S01]  /*225d0*/  IMAD R33, R67, 0x5c, RZ ;  /* 0x0000005c43217824 */ /* 0x000fe200078e02ff */
[----:B------:R-:W-:Y:S01]  /*225e0*/  LEA.HI.X.SX32 R11, R11, R9, 0x1, P2 ;  /* 0x000000090b0b7211 */ /* 0x000fe200010f0eff */
[----:B------:R3:W-:Y:S01]  /*225f0*/  STG.E.U16 desc[UR8][R6.64], R205 ;  /* 0x000000cd06007986 */ /* 0x0007e2000c101508 */
[----:B------:R-:W-:Y:S01]  /*22600*/  F2FP.F16.F32.PACK_AB R36, R37, R36 ;  /* 0x000000242524723e */ /* 0x000fe200000000ff */
[----:B------:R-:W4:Y:S01]  /*22610*/  LDC R97, c[0x0][0x3e8] ;  /* 0x0000fa00ff617b82 */ /* 0x000f220000000800 */
[----:B------:R-:W-:Y:S01]  /*22620*/  F2FP.F16.F32.PACK_AB R40, R41, R40 ;  /* 0x000000282928723e */ /* 0x000fe200000000ff */
[----:B------:R5:W-:Y:S01]  /*22630*/  STG.E.U16 desc[UR8][R10.64], R17 ;  /* 0x000000110a007986 */ /* 0x000be2000c101508 */
[-C--:B--2---:R-:W-:Y:S01]  /*22640*/  IADD3 R4, P0, PT, R35, R8.reuse, RZ ;  /* 0x0000000823047210 */ /* 0x084fe20007f1e0ff */
[----:B---3--:R-:W-:Y:S01]  /*22650*/  IMAD R7, R67, 0x2d, RZ ;  /* 0x0000002d43077824 */ /* 0x008fe200078e02ff */
[----:B------:R-:W-:-:S02]  /*22660*/  IADD3 R6, P1, PT, R31, R8, RZ ;  /* 0x000000081f067210 */ /* 0x000fc40007f3e0ff */
[-C--:B------:R-:W-:Y:S01]  /*22670*/  LEA.HI.X.SX32 R5, R101, R9.reuse, 0x1, P0 ;  /* 0x0000000965057211 */ /* 0x080fe200000f0eff */
[----:B------:R-:W-:Y:S01]  /*22680*/  IMAD R41, R67, 0x5e, RZ ;  /* 0x0000005e43297824 */ /* 0x000fe200078e02ff */
[----:B-----5:R-:W-:Y:S02]  /*22690*/  IADD3 R10, P2, PT, R33, R8, RZ ;  /* 0x00000008210a7210 */ /* 0x020fe40007f5e0ff */
[-C--:B------:R-:W-:Y:S02]  /*226a0*/  LEA.HI.X.SX32 R7, R7, R9.reuse, 0x1, P1 ;  /* 0x0000000907077211 */ /* 0x080fe400008f0eff */
[----:B------:R-:W-:Y:S01]  /*226b0*/  PRMT R37, R191, 0x7632, R37 ;  /* 0x00007632bf257816 */ /* 0x000fe20000000025 */
[----:B------:R-:W-:Y:S01]  /*226c0*/  STG.E.U16 desc[UR8][R4.64], R191 ;  /* 0x000000bf04007986 */ /* 0x000fe2000c101508 */
[----:B------:R-:W-:Y:S01]  /*226d0*/  F2FP.F16.F32.PACK_AB R42, R43, R42 ;  /* 0x0000002a2b2a723e */ /* 0x000fe200000000ff */
[----:B------:R-:W-:Y:S01]  /*226e0*/  IMAD R43, R67, 0x60, RZ ;  /* 0x00000060432b7824 */ /* 0x000fe200078e02ff */
[----:B------:R-:W-:Y:S01]  /*226f0*/  LEA.HI.X.SX32 R11, R105, R9, 0x1, P2 ;  /* 0x00000009690b7211 */ /* 0x000fe200010f0eff */
[----:B------:R2:W-:Y:S01]  /*22700*/  STG.E.U16 desc[UR8][R6.64], R37 ;  /* 0x0000002506007986 */ /* 0x0005e2000c101508 */
[----:B------:R-:W-:Y:S01]  /*22710*/  IMAD R17, R67, 0x2f, RZ ;  /* 0x0000002f43117824 */ /* 0x000fe200078e02ff */
[----:B------:R-:W-:-:S02]  /*22720*/  IADD3 R16, P0, PT, R41, R8, RZ ;  /* 0x0000000829107210 */ /* 0x000fc40007f1e0ff */
[----:B------:R3:W-:Y:S01]  /*22730*/  STG.E.U16 desc[UR8][R10.64], R206 ;  /* 0x000000ce0a007986 */ /* 0x0007e2000c101508 */
[----:B------:R-:W-:Y:S01]  /*22740*/  F2FP.F16.F32.PACK_AB R38, R39, R38 ;  /* 0x000000262726723e */ /* 0x000fe200000000ff */
[----:B------:R-:W-:Y:S01]  /*22750*/  IMAD R39, R67, 0x64, RZ ;  /* 0x0000006443277824 */ /* 0x000fe200078e02ff */
[----:B------:R-:W-:Y:S01]  /*22760*/  LEA.HI.X.SX32 R17, R17, R9, 0x1, P0 ;  /* 0x0000000911117211 */ /* 0x000fe200000f0eff */
[----:B--2---:R-:W-:Y:S01]  /*22770*/  IMAD R37, R67, 0x62, RZ ;  /* 0x0000006243257824 */ /* 0x004fe200078e02ff */
[----:B------:R-:W-:Y:S01]  /*22780*/  IADD3 R4, P1, PT, R43, R8, RZ ;  /* 0x000000082b047210 */ /* 0x000fe20007f3e0ff */
[----:B------:R-:W-:Y:S01]  /*22790*/  IMAD R7, R67, 0x31, RZ ;  /* 0x0000003143077824 */ /* 0x000fe200078e02ff */
[----:B------:R-:W-:Y:S02]  /*227a0*/  F2FP.F16.F32.PACK_AB R207, R207, R240 ;  /* 0x000000f0cfcf723e */ /* 0x000fe400000000ff */
[----:B---3--:R-:W-:Y:S02]  /*227b0*/  PRMT R11, R206, 0x7632, R11 ;  /* 0x00007632ce0b7816 */ /* 0x008fe4000000000b */
[----:B------:R-:W-:Y:S01]  /*227c0*/  F2FP.F16.F32.PACK_AB R46, R47, R46 ;  /* 0x0000002e2f2e723e */ /* 0x000fe200000000ff */
[----:B------:R-:W-:Y:S01]  /*227d0*/  IMAD R47, R67, 0x66, RZ ;  /* 0x00000066432f7824 */ /* 0x000fe200078e02ff */
[----:B------:R-:W-:Y:S01]  /*227e0*/  IADD3 R6, P0, PT, R37, R8, RZ ;  /* 0x0000000825067210 */ /* 0x000fe20007f1e0ff */
[----:B------:R2:W-:Y:S01]  /*227f0*/  STG.E.U16 desc[UR8][R16.64], R11 ;  /* 0x0000000b10007986 */ /* 0x0005e2000c101508 */
[----:B------:R-:W-:-:S02]  /*22800*/  F2FP.F16.F32.PACK_AB R14, R45, R44 ;  /* 0x0000002c2d0e723e */ /* 0x000fc400000000ff */
[-C--:B------:R-:W-:Y:S02]  /*22810*/  LEA.HI.X.SX32 R5, R103, R9.reuse, 0x1, P1 ;  /* 0x0000000967057211 */ /* 0x080fe400008f0eff */
[----:B------:R-:W-:Y:S01]  /*22820*/  F2FP.F16.F32.PACK_AB R50, R51, R50 ;  /* 0x000000323332723e */ /* 0x000fe200000000ff */
[----:B------:R-:W-:Y:S01]  /*22830*/  IMAD R51, R67, 0x68, RZ ;  /* 0x0000006843337824 */ /* 0x000fe200078e02ff */
[----:B------:R-:W-:Y:S02]  /*22840*/  LEA.HI.X.SX32 R7, R7, R9, 0x1, P0 ;  /* 0x0000000907077211 */ /* 0x000fe400000f0eff */
[----:B------:R-:W-:Y:S02]  /*22850*/  PRMT R44, R207, 0x7632, R44 ;  /* 0x00007632cf2c7816 */ /* 0x000fe4000000002c */
[----:B------:R-:W-:Y:S01]  /*22860*/  IADD3 R10, P1, PT, R39, R8, RZ ;  /* 0x00000008270a7210 */ /* 0x000fe20007f3e0ff */
[----:B--2---:R-:W-:Y:S01]  /*22870*/  IMAD R17, R67, 0x33, RZ ;  /* 0x0000003343117824 */ /* 0x004fe200078e02ff */
[----:B------:R-:W-:-:S02]  /*22880*/  F2FP.F16.F32.PACK_AB R208, R208, R238 ;  /* 0x000000eed0d0723e */ /* 0x000fc400000000ff */
[----:B------:R-:W-:Y:S01]  /*22890*/  F2FP.F16.F32.PACK_AB R48, R49, R48 ;  /* 0x000000303130723e */ /* 0x000fe200000000ff */
[----:B------:R-:W-:Y:S01]  /*228a0*/  IMAD R49, R67, 0x6a, RZ ;  /* 0x0000006a43317824 */ /* 0x000fe200078e02ff */
[----:B------:R-:W-:Y:S01]  /*228b0*/  IADD3 R16, P0, PT, R47, R8, RZ ;  /* 0x000000082f107210 */ /* 0x000fe20007f1e0ff */
[----:B------:R2:W-:Y:S01]  /*228c0*/  STG.E.U16 desc[UR8][R4.64], R207 ;  /* 0x000000cf04007986 */ /* 0x0005e2000c101508 */
[----:B------:R-:W-:Y:S01]  /*228d0*/  F2FP.F16.F32.PACK_AB R52, R53, R52 ;  /* 0x000000343534723e */ /* 0x000fe200000000ff */
[----:B------:R-:W-:Y:S01]  /*228e0*/  IMAD R53, R67, 0x6c, RZ ;  /* 0x0000006c43357824 */ /* 0x000fe200078e02ff */
[-C--:B------:R-:W-:Y:S01]  /*228f0*/  LEA.HI.X.SX32 R11, R107, R9.reuse, 0x1, P1 ;  /* 0x000000096b0b7211 */ /* 0x080fe200008f0eff */
[----:B------:R3:W-:Y:S01]  /*22900*/  STG.E.U16 desc[UR8][R6.64], R44 ;  /* 0x0000002c06007986 */ /* 0x0007e2000c101508 */
[----:B------:R-:W-:Y:S01]  /*22910*/  LEA.HI.X.SX32 R17, R17, R9, 0x1, P0 ;  /* 0x0000000911117211 */ /* 0x000fe200000f0eff */
[----:B------:R-:W-:Y:S01]  /*22920*/  IMAD R45, R67, 0x35, RZ ;  /* 0x00000035432d7824 */ /* 0x000fe200078e02ff */
[----:B------:R-:W-:Y:S01]  /*22930*/  F2FP.F16.F32.PACK_AB R54, R55, R54 ;  /* 0x000000363736723e */ /* 0x000fe200000000ff */
[----:B------:R-:W-:Y:S01]  /*22940*/  IMAD R55, R67, 0x6e, RZ ;  /* 0x0000006e43377824 */ /* 0x000fe200078e02ff */
[----:B--2---:R-:W-:-:S02]  /*22950*/  IADD3 R4, P1, PT, R51, R8, RZ ;  /* 0x0000000833047210 */ /* 0x004fc40007f3e0ff */
[----:B---3--:R-:W-:Y:S02]  /*22960*/  PRMT R7, R208, 0x7632, R7 ;  /* 0x00007632d0077816 */ /* 0x008fe40000000007 */
[----:B------:R-:W-:Y:S01]  /*22970*/  IADD3 R6, P0, PT, R49, R8, RZ ;  /* 0x0000000831067210 */ /* 0x000fe20007f1e0ff */
[----:B------:R2:W-:Y:S01]  /*22980*/  STG.E.U16 desc[UR8][R10.64], R208 ;  /* 0x000000d00a007986 */ /* 0x0005e2000c101508 */
[----:B------:R-:W-:Y:S01]  /*22990*/  F2FP.F16.F32.PACK_AB R58, R59, R58 ;  /* 0x0000003a3b3a723e */ /* 0x000fe200000000ff */
[----:B------:R-:W-:Y:S01]  /*229a0*/  IMAD R59, R67, 0x70, RZ ;  /* 0x00000070433b7824 */ /* 0x000fe200078e02ff */
[----:B------:R-:W-:Y:S01]  /*229b0*/  LEA.HI.X.SX32 R5, R111, R9, 0x1, P1 ;  /* 0x000000096f057211 */ /* 0x000fe200008f0eff */
[----:B------:R3:W-:Y:S01]  /*229c0*/  STG.E.U16 desc[UR8][R16.64], R7 ;  /* 0x0000000710007986 */ /* 0x0007e2000c101508 */
[----:B------:R-:W-:Y:S02]  /*229d0*/  PRMT R44, R138, 0x7632, R44 ;  /* 0x000076328a2c7816 */ /* 0x000fe4000000002c */
[----:B------:R-:W-:Y:S01]  /*229e0*/  F2FP.F16.F32.PACK_AB R209, R209, R236 ;  /* 0x000000ecd1d1723e */ /* 0x000fe200000000ff */
[----:B------:R5:W-:Y:S01]  /*229f0*/  STG.E.U16 desc[UR8][R4.64], R138 ;  /* 0x0000008a04007986 */ /* 0x000be2000c101508 */
[----:B------:R-:W-:-:S02]  /*22a00*/  F2FP.F16.F32.PACK_AB R56, R57, R56 ;  /* 0x000000383938723e */ /* 0x000fc400000000ff */
[-C--:B--2---:R-:W-:Y:S01]  /*22a10*/  IADD3 R10, P1, PT, R53, R8.reuse, RZ ;  /* 0x00000008350a7210 */ /* 0x084fe20007f3e0ff */
[----:B------:R-:W-:Y:S01]  /*22a20*/  IMAD R57, R67, 0x72, RZ ;  /* 0x0000007243397824 */ /* 0x000fe200078e02ff */
[-C--:B---3--:R-:W-:Y:S01]  /*22a30*/  LEA.HI.X.SX32 R7, R45, R9.reuse, 0x1, P0 ;  /* 0x000000092d077211 */ /* 0x088fe200000f0eff */
[----:B------:R-:W-:Y:S01]  /*22a40*/  IMAD R17, R67, 0x37, RZ ;  /* 0x0000003743117824 */ /* 0x000fe200078e02ff */
[----:B------:R-:W-:Y:S02]  /*22a50*/  IADD3 R16, P0, PT, R55, R8, RZ ;  /* 0x0000000837107210 */ /* 0x000fe40007f1e0ff */
[----:B------:R-:W-:Y:S01]  /*22a60*/  F2FP.F16.F32.PACK_AB R60, R61, R60 ;  /* 0x0000003c3d3c723e */ /* 0x000fe200000000ff */
[----:B------:R-:W-:Y:S01]  /*22a70*/  IMAD R61, R67, 0x74, RZ ;  /* 0x00000074433d7824 */ /* 0x000fe200078e02ff */
[-C--:B------:R-:W-:Y:S01]  /*22a80*/  LEA.HI.X.SX32 R11, R109, R9.reuse, 0x1, P1 ;  /* 0x000000096d0b7211 */ /* 0x080fe200008f0eff */
[----:B------:R2:W-:Y:S01]  /*22a90*/  STG.E.U16 desc[UR8][R6.64], R44 ;  /* 0x0000002c06007986 */ /* 0x0005e2000c101508 */
[----:B-----5:R-:W-:Y:S01]  /*22aa0*/  IADD3 R4, P1, PT, R59, R8, RZ ;  /* 0x000000083b047210 */ /* 0x020fe20007f3e0ff */
[----:B------:R-:W-:Y:S01]  /*22ab0*/  IMAD R45, R67, 0x39, RZ ;  /* 0x00000039432d7824 */ /* 0x000fe200078e02ff */
[-C--:B------:R-:W-:Y:S01]  /*22ac0*/  LEA.HI.X.SX32 R17, R17, R9.reuse, 0x1, P0 ;  /* 0x0000000911117211 */ /* 0x080fe200000f0eff */
[----:B------:R3:W-:Y:S01]  /*22ad0*/  STG.E.U16 desc[UR8][R10.64], R209 ;  /* 0x000000d10a007986 */ /* 0x0007e2000c101508 */
[----:B------:R-:W-:Y:S01]  /*22ae0*/  F2FP.F16.F32.PACK_AB R62, R63, R62 ;  /* 0x0000003e3f3e723e */ /* 0x000fe200000000ff */
[----:B------:R-:W-:Y:S01]  /*22af0*/  IMAD R63, R67, 0x76, RZ ;  /* 0x00000076433f7824 */ /* 0x000fe200078e02ff */
[----:B------:R-:W-:Y:S01]  /*22b00*/  LEA.HI.X.SX32 R5, R113, R9, 0x1, P1 ;  /* 0x0000000971057211 */ /* 0x000fe200008f0eff */
[----:B------:R-:W-:Y:S01]  /*22b10*/  IMAD R91, R67, 0x78, RZ ;  /* 0x00000078435b7824 */ /* 0x000fe200078e02ff */
[----:B--2---:R-:W-:-:S02]  /*22b20*/  PRMT R7, R209, 0x7632, R7 ;  /* 0x00007632d1077816 */ /* 0x004fc40000000007 */
[-C--:B------:R-:W-:Y:S02]  /*22b30*/  IADD3 R6, P0, PT, R57, R8.reuse, RZ ;  /* 0x0000000839067210 */ /* 0x080fe40007f1e0ff */
[----:B---3--:R-:W-:Y:S01]  /*22b40*/  IADD3 R10, P1, PT, R61, R8, RZ ;  /* 0x000000083d0a7210 */ /* 0x008fe20007f3e0ff */
[----:B------:R2:W-:Y:S01]  /*22b50*/  STG.E.U16 desc[UR8][R16.64], R7 ;  /* 0x0000000710007986 */ /* 0x0005e2000c101508 */
[----:B------:R-:W-:Y:S02]  /*22b60*/  PRMT R44, R210, 0x7632, R44 ;  /* 0x00007632d22c7816 */ /* 0x000fe4000000002c */
[----:B------:R-:W-:Y:S01]  /*22b70*/  F2FP.F16.F32.PACK_AB R64, R65, R64 ;  /* 0x000000404140723e */ /* 0x000fe200000000ff */
[----:B------:R3:W-:Y:S01]  /*22b80*/  STG.E.U16 desc[UR8][R4.64], R210 ;  /* 0x000000d204007986 */ /* 0x0007e2000c101508 */
[-C--:B------:R-:W-:Y:S01]  /*22b90*/  LEA.HI.X.SX32 R11, R115, R9.reuse, 0x1, P1 ;  /* 0x00000009730b7211 */ /* 0x080fe200008f0eff */
[----:B------:R-:W-:Y:S01]  /*22ba0*/  IMAD R65, R67, 0x7a, RZ ;  /* 0x0000007a43417824 */ /* 0x000fe200078e02ff */
[----:B--2---:R-:W-:Y:S01]  /*22bb0*/  LEA.HI.X.SX32 R7, R45, R9, 0x1, P0 ;  /* 0x000000092d077211 */ /* 0x004fe200000f0eff */
[----:B------:R-:W-:Y:S01]  /*22bc0*/  IMAD R17, R67, 0x3b, RZ ;  /* 0x0000003b43117824 */ /* 0x000fe200078e02ff */
[----:B------:R-:W-:-:S02]  /*22bd0*/  IADD3 R16, P0, PT, R63, R8, RZ ;  /* 0x000000083f107210 */ /* 0x000fc40007f1e0ff */
[----:B---3--:R-:W-:Y:S01]  /*22be0*/  IADD3 R4, P1, PT, R91, R8, RZ ;  /* 0x000000085b047210 */ /* 0x008fe20007f3e0ff */
[----:B------:R2:W-:Y:S01]  /*22bf0*/  STG.E.U16 desc[UR8][R6.64], R44 ;  /* 0x0000002c06007986 */ /* 0x0005e2000c101508 */
[-C--:B------:R-:W-:Y:S02]  /*22c00*/  LEA.HI.X.SX32 R17, R17, R9.reuse, 0x1, P0 ;  /* 0x0000000911117211 */ /* 0x080fe400000f0eff */
[----:B------:R-:W-:Y:S01]  /*22c10*/  LEA.HI.X.SX32 R5, R89, R9, 0x1, P1 ;  /* 0x0000000959057211 */ /* 0x000fe200008f0eff */
[C---:B------:R-:W-:Y:S01]  /*22c20*/  IMAD R89, R67.reuse, 0x7c, RZ ;  /* 0x0000007c43597824 */ /* 0x040fe200078e02ff */
[----:B------:R3:W-:Y:S01]  /*22c30*/  STG.E.U16 desc[UR8][R10.64], R211 ;  /* 0x000000d30a007986 */ /* 0x0007e2000c101508 */
[----:B------:R-:W-:Y:S01]  /*22c40*/  F2FP.F16.F32.PACK_AB R212, R212, R218 ;  /* 0x000000dad4d4723e */ /* 0x000fe200000000ff */
[C---:B------:R-:W-:Y:S02]  /*22c50*/  IMAD R95, R67.reuse, 0x7e, RZ ;  /* 0x0000007e435f7824 */ /* 0x040fe400078e02ff */
[----:B--2---:R-:W-:Y:S01]  /*22c60*/  IMAD R7, R67, 0x3d, RZ ;  /* 0x0000003d43077824 */ /* 0x004fe200078e02ff */
[----:B------:R-:W-:-:S02]  /*22c70*/  IADD3 R6, P0, PT, R65, R8, RZ ;  /* 0x0000000841067210 */ /* 0x000fc40007f1e0ff */
[----:B---3--:R-:W-:Y:S02]  /*22c80*/  PRMT R11, R211, 0x7632, R11 ;  /* 0x00007632d30b7816 */ /* 0x008fe4000000000b */
[-C--:B------:R-:W-:Y:S02]  /*22c90*/  LEA.HI.X.SX32 R7, R7, R9.reuse, 0x1, P0 ;  /* 0x0000000907077211 */ /* 0x080fe400000f0eff */
[----:B------:R-:W-:Y:S02]  /*22ca0*/  IADD3 R10, P0, PT, R89, R8, RZ ;  /* 0x00000008590a7210 */ /* 0x000fe40007f1e0ff */
[----:B------:R-:W-:Y:S01]  /*22cb0*/  F2FP.F16.F32.PACK_AB R2, R2, R66 ;  /* 0x000000420202723e */ /* 0x000fe200000000ff */
[----:B------:R2:W-:Y:S01]  /*22cc0*/  STG.E.U16 desc[UR8][R16.64], R11 ;  /* 0x0000000b10007986 */ /* 0x0005e2000c101508 */
[----:B------:R-:W-:Y:S01]  /*22cd0*/  PRMT R66, R212, 0x7632, R66 ;  /* 0x00007632d4427816 */ /* 0x000fe20000000042 */
[----:B------:R-:W-:Y:S01]  /*22ce0*/  IMAD R45, R67, 0x3f, RZ ;  /* 0x0000003f432d7824 */ /* 0x000fe200078e02ff */
[----:B------:R-:W-:Y:S01]  /*22cf0*/  IADD3 R44, P1, PT, R95, R8, RZ ;  /* 0x000000085f2c7210 */ /* 0x000fe20007f3e0ff */
[----:B------:R3:W-:Y:S03]  /*22d00*/  STG.E.U16 desc[UR8][R4.64], R212 ;  /* 0x000000d404007986 */ /* 0x0007e6000c101508 */
[-C--:B------:R-:W-:Y:S01]  /*22d10*/  LEA.HI.X.SX32 R45, R45, R9.reuse, 0x1, P1 ;  /* 0x000000092d2d7211 */ /* 0x080fe200008f0eff */
[----:B------:R5:W-:Y:S01]  /*22d20*/  STG.E.U16 desc[UR8][R6.64], R66 ;  /* 0x0000004206007986 */ /* 0x000be2000c101508 */
[----:B--2---:R-:W-:Y:S01]  /*22d30*/  LEA.HI.X.SX32 R11, R83, R9, 0x1, P0 ;  /* 0x00000009530b7211 */ /* 0x004fe200000f0eff */
[C---:B------:R-:W-:Y:S01]  /*22d40*/  IMAD R83, R67.reuse, 0x82, RZ ;  /* 0x0000008243537824 */ /* 0x040fe200078e02ff */
[----:B------:R-:W-:-:S02]  /*22d50*/  SHF.L.U32 R17, R67, 0x6, RZ ;  /* 0x0000000643117819 */ /* 0x000fc400000006ff */
[-C--:B----4-:R-:W-:Y:S01]  /*22d60*/  LEA R16, P0, R97, R8.reuse, 0x7 ;  /* 0x0000000861107211 */ /* 0x090fe200078038ff */
[C---:B------:R-:W-:Y:S02]  /*22d70*/  IMAD R97, R67.reuse, 0x84, RZ ;  /* 0x0000008443617824 */ /* 0x040fe400078e02ff */
[----:B---3--:R-:W-:Y:S01]  /*22d80*/  IMAD R5, R67, 0x41, RZ ;  /* 0x0000004143057824 */ /* 0x008fe200078e02ff */
[----:B-----5:R-:W-:Y:S01]  /*22d90*/  PRMT R7, R213, 0x7632, R7 ;  /* 0x00007632d5077816 */ /* 0x020fe20000000007 */
[----:B------:R-:W-:Y:S01]  /*22da0*/  IMAD R99, R67, 0x86, RZ ;  /* 0x0000008643637824 */ /* 0x000fe200078e02ff */
[----:B------:R-:W-:Y:S01]  /*22db0*/  LEA.HI.X.SX32 R17, R17, R9, 0x1, P0 ;  /* 0x0000000911117211 */ /* 0x000fe200000f0eff */
[----:B------:R-:W-:Y:S01]  /*22dc0*/  IMAD R101, R67, 0x43, RZ ;  /* 0x0000004343657824 */ /* 0x000fe200078e02ff */
[-C--:B------:R-:W-:Y:S01]  /*22dd0*/  IADD3 R6, P0, PT, R83, R8.reuse, RZ ;  /* 0x0000000853067210 */ /* 0x080fe20007f1e0ff */
[----:B------:R2:W-:Y:S01]  /*22de0*/  STG.E.U16 desc[UR8][R10.64], R213 ;  /* 0x000000d50a007986 */ /* 0x0005e2000c101508 */
[----:B------:R-:W-:Y:S01]  /*22df0*/  IADD3 R4, P1, PT, R97, R8, RZ ;  /* 0x0000000861047210 */ /* 0x000fe20007f3e0ff */
[----:B------:R-:W-:Y:S01]  /*22e00*/  IMAD R105, R67, 0x8c, RZ ;  /* 0x0000008c43697824 */ /* 0x000fe200078e02ff */
[----:B------:R-:W-:Y:S01]  /*22e10*/  F2FP.F16.F32.PACK_AB R218, R232, R235 ;  /* 0x000000ebe8da723e */ /* 0x000fe200000000ff */
[----:B------:R3:W-:Y:S01]  /*22e20*/  STG.E.U16 desc[UR8][R44.64], R7 ;  /* 0x000000072c007986 */ /* 0x0007e2000c101508 */
[----:B------:R-:W-:Y:S01]  /*22e30*/  F2FP.F16.F32.PACK_AB R221, R221, R231 ;  /* 0x000000e7dddd723e */ /* 0x000fe200000000ff */
[----:B------:R-:W-:Y:S01]  /*22e40*/  IMAD R103, R67, 0x90, RZ ;  /* 0x0000009043677824 */ /* 0x000fe200078e02ff */
[----:B------:R-:W-:Y:S01]  /*22e50*/  F2FP.F16.F32.PACK_AB R217, R217, R228 ;  /* 0x000000e4d9d9723e */ /* 0x000fe200000000ff */
[----:B------:R4:W-:Y:S01]  /*22e60*/  STG.E.U16 desc[UR8][R16.64], R214 ;  /* 0x000000d610007986 */ /* 0x0009e2000c101508 */
[C---:B------:R-:W-:Y:S01]  /*22e70*/  IMAD R107, R67.reuse, 0x47, RZ ;  /* 0x00000047436b7824 */ /* 0x040fe200078e02ff */
[----:B------:R-:W-:Y:S01]  /*22e80*/  F2FP.F16.F32.PACK_AB R220, R220, R227 ;  /* 0x000000e3dcdc723e */ /* 0x000fe200000000ff */
[C---:B------:R-:W-:Y:S01]  /*22e90*/  IMAD R111, R67.reuse, 0x94, RZ ;  /* 0x00000094436f7824 */ /* 0x040fe200078e02ff */
[----:B--2---:R-:W-:Y:S01]  /*22ea0*/  PRMT R11, R214, 0x7632, R11 ;  /* 0x00007632d60b7816 */ /* 0x004fe2000000000b */
[----:B------:R-:W-:Y:S01]  /*22eb0*/  IMAD R109, R67, 0x98, RZ ;  /* 0x00000098436d7824 */ /* 0x000fe200078e02ff */
[----:B------:R-:W-:Y:S01]  /*22ec0*/  F2FP.F16.F32.PACK_AB R87, R87, R226 ;  /* 0x000000e25757723e */ /* 0x000fe200000000ff */
[----:B------:R-:W-:Y:S01]  /*22ed0*/  IMAD R113, R67, 0x4b, RZ ;  /* 0x0000004b43717824 */ /* 0x000fe200078e02ff */
[-C--:B---3--:R-:W-:Y:S01]  /*22ee0*/  LEA.HI.X.SX32 R7, R5, R9.reuse, 0x1, P0 ;  /* 0x0000000905077211 */ /* 0x088fe200000f0eff */
[----:B------:R-:W-:Y:S01]  /*22ef0*/  IMAD R45, R67, 0x88, RZ ;  /* 0x00000088432d7824 */ /* 0x000fe200078e02ff */
[-C--:B------:R-:W-:Y:S01]  /*22f00*/  IADD3 R10, P0, PT, R99, R8.reuse, RZ ;  /* 0x00000008630a7210 */ /* 0x080fe20007f1e0ff */
[----:B------:R-:W-:Y:S01]  /*22f10*/  IMAD R115, R67, 0x9e, RZ ;  /* 0x0000009e43737824 */ /* 0x000fe200078e02ff */
[-C--:B------:R-:W-:Y:S01]  /*22f20*/  LEA.HI.X.SX32 R5, R85, R9.reuse, 0x1, P1 ;  /* 0x0000000955057211 */ /* 0x080fe200008f0eff */
[----:B------:R-:W-:Y:S01]  /*22f30*/  IMAD R85, R67, 0x8a, RZ ;  /* 0x0000008a43557824 */ /* 0x000fe200078e02ff */
[----:B------:R2:W-:Y:S01]  /*22f40*/  STG.E.U16 desc[UR8][R6.64], R11 ;  /* 0x0000000b06007986 */ /* 0x0005e2000c101508 */
[-C--:B----4-:R-:W-:Y:S01]  /*22f50*/  IADD3 R16, P1, PT, R45, R8.reuse, RZ ;  /* 0x000000082d107210 */ /* 0x090fe20007f3e0ff */
[----:B------:R-:W-:Y:S01]  /*22f60*/  IMAD R123, R67, 0x57, RZ ;  /* 0x00000057437b7824 */ /* 0x000fe200078e02ff */
[----:B------:R-:W-:Y:S01]  /*22f70*/  PRMT R44, R218, 0x7632, R44 ;  /* 0x00007632da2c7816 */ /* 0x000fe2000000002c */
[----:B------:R3:W-:Y:S01]  /*22f80*/  STG.E.U16 desc[UR8][R4.64], R218 ;  /* 0x000000da04007986 */ /* 0x0007e2000c101508 */
[-C--:B------:R-:W-:Y:S01]  /*22f90*/  LEA.HI.X.SX32 R17, R117, R9.reuse, 0x1, P1 ;  /* 0x0000000975117211 */ /* 0x080fe200008f0eff */
[----:B------:R-:W4:Y:S01]  /*22fa0*/  LDC R66, c[0x0][0x3e8] ;  /* 0x0000fa00ff427b82 */ /* 0x000f220000000800 */
[-C--:B--2---:R-:W-:Y:S01]  /*22fb0*/  LEA.HI.X.SX32 R11, R101, R9.reuse, 0x1, P0 ;  /* 0x00000009650b7211 */ /* 0x084fe200000f0eff */
[----:B------:R-:W-:Y:S01]  /*22fc0*/  IMAD R7, R67, 0x45, RZ ;  /* 0x0000004543077824 */ /* 0x000fe200078e02ff */
[-C--:B------:R-:W-:Y:S01]  /*22fd0*/  IADD3 R6, P0, PT, R85, R8.reuse, RZ ;  /* 0x0000000855067210 */ /* 0x080fe20007f1e0ff */
[----:B------:R-:W-:Y:S01]  /*22fe0*/  IMAD R101, R67, 0x8e, RZ ;  /* 0x0000008e43657824 */ /* 0x000fe200078e02ff */
[----:B---3--:R-:W-:Y:S01]  /*22ff0*/  IADD3 R4, P1, PT, R105, R8, RZ ;  /* 0x0000000869047210 */ /* 0x008fe20007f3e0ff */
[----:B------:R2:W-:Y:S01]  /*23000*/  STG.E.U16 desc[UR8][R10.64], R44 ;  /* 0x0000002c0a007986 */ /* 0x0005e2000c101508 */
[----:B------:R-:W-:-:S02]  /*23010*/  LEA.HI.X.SX32 R7, R7, R9, 0x1, P0 ;  /* 0x0000000907077211 */ /* 0x000fc400000f0eff */
[-C--:B------:R-:W-:Y:S01]  /*23020*/  LEA.HI.X.SX32 R5, R93, R9.reuse, 0x1, P1 ;  /* 0x000000095d057211 */ /* 0x080fe200008f0eff */
[----:B------:R3:W-:Y:S01]  /*23030*/  STG.E.U16 desc[UR8][R16.64], R221 ;  /* 0x000000dd10007986 */ /* 0x0007e2000c101508 */
[----:B------:R-:W-:Y:S01]  /*23040*/  IMAD R93, R67, 0x92, RZ ;  /* 0x00000092435d7824 */ /* 0x000fe200078e02ff */
[----:B--2---:R-:W-:Y:S02]  /*23050*/  PRMT R11, R221, 0x7632, R11 ;  /* 0x00007632dd0b7816 */ /* 0x004fe4000000000b */
[-C--:B------:R-:W-:Y:S02]  /*23060*/  IADD3 R10, P0, PT, R101, R8.reuse, RZ ;  /* 0x00000008650a7210 */ /* 0x080fe40007f1e0ff */
[-C--:B---3--:R-:W-:Y:S01]  /*23070*/  IADD3 R16, P1, PT, R103, R8.reuse, RZ ;  /* 0x0000000867107210 */ /* 0x088fe20007f3e0ff */
[----:B------:R2:W-:Y:S01]  /*23080*/  STG.E.U16 desc[UR8][R6.64], R11 ;  /* 0x0000000b06007986 */ /* 0x0005e2000c101508 */
[----:B------:R-:W-:Y:S02]  /*23090*/  PRMT R44, R217, 0x7632, R44 ;  /* 0x00007632d92c7816 */ /* 0x000fe4000000002c */
[-C--:B------:R-:W-:Y:S01]  /*230a0*/  LEA.HI.X.SX32 R17, R119, R9.reuse, 0x1, P1 ;  /* 0x0000000977117211 */ /* 0x080fe200008f0eff */
[----:B------:R3:W-:Y:S01]  /*230b0*/  STG.E.U16 desc[UR8][R4.64], R217 ;  /* 0x000000d904007986 */ /* 0x0007e2000c101508 */
[----:B--2---:R-:W-:Y:S01]  /*230c0*/  LEA.HI.X.SX32 R11, R107, R9, 0x1, P0 ;  /* 0x000000096b0b7211 */ /* 0x004fe200000f0eff */
[----:B------:R-:W-:Y:S01]  /*230d0*/  IMAD R7, R67, 0x49, RZ ;  /* 0x0000004943077824 */ /* 0x000fe200078e02ff */
[----:B---3--:R-:W-:-:S03]  /*230e0*/  IADD3 R4, P1, PT, R111, R8, RZ ;  /* 0x000000086f047210 */ /* 0x008fc60007f3e0ff */
[----:B------:R2:W-:Y:S01]  /*230f0*/  STG.E.U16 desc[UR8][R10.64], R44 ;  /* 0x0000002c0a007986 */ /* 0x0005e2000c101508 */
[-C--:B------:R-:W-:Y:S01]  /*23100*/  IADD3 R6, P0, PT, R93, R8.reuse, RZ ;  /* 0x000000085d067210 */ /* 0x080fe20007f1e0ff */
[----:B------:R-:W-:Y:S01]  /*23110*/  IMAD R107, R67, 0x96, RZ ;  /* 0x00000096436b7824 */ /* 0x000fe200078e02ff */
[-C--:B------:R-:W-:Y:S01]  /*23120*/  LEA.HI.X.SX32 R5, R121, R9.reuse, 0x1, P1 ;  /* 0x0000000979057211 */ /* 0x080fe200008f0eff */
[----:B------:R3:W-:Y:S01]  /*23130*/  STG.E.U16 desc[UR8][R16.64], R220 ;  /* 0x000000dc10007986 */ /* 0x0007e2000c101508 */
[----:B------:R-:W-:Y:S02]  /*23140*/  LEA.HI.X.SX32 R7, R7, R9, 0x1, P0 ;  /* 0x0000000907077211 */ /* 0x000fe400000f0eff */
[----:B--2---:R-:W-:Y:S02]  /*23150*/  PRMT R11, R220, 0x7632, R11 ;  /* 0x00007632dc0b7816 */ /* 0x004fe4000000000b */
[-C--:B---3--:R-:W-:Y:S02]  /*23160*/  IADD3 R16, P1, PT, R109, R8.reuse, RZ ;  /* 0x000000086d107210 */ /* 0x088fe40007f3e0ff */
[----:B------:R-:W-:-:S02]  /*23170*/  IADD3 R10, P0, PT, R107, R8, RZ ;  /* 0x000000086b0a7210 */ /* 0x000fc40007f1e0ff */
[----:B------:R-:W-:Y:S01]  /*23180*/  LEA.HI.X.SX32 R17, R21, R9, 0x1, P1 ;  /* 0x0000000915117211 */ /* 0x000fe200008f0eff */
[----:B------:R-:W-:Y:S01]  /*23190*/  IMAD R21, R67, 0x9a, RZ ;  /* 0x0000009a43157824 */ /* 0x000fe200078e02ff */
[----:B------:R2:W-:Y:S01]  /*231a0*/  STG.E.U16 desc[UR8][R6.64], R11 ;  /* 0x0000000b06007986 */ /* 0x0005e2000c101508 */
[----:B------:R-:W-:-:S03]  /*231b0*/  PRMT R44, R140, 0x7632, R44 ;  /* 0x000076328c2c7816 */ /* 0x000fc6000000002c */
[----:B------:R3:W-:Y:S01]  /*231c0*/  STG.E.U16 desc[UR8][R4.64], R140 ;  /* 0x0000008c04007986 */ /* 0x0007e2000c101508 */
[----:B------:R-:W-:Y:S01]  /*231d0*/  IMAD R117, R67, 0x4f, RZ ;  /* 0x0000004f43757824 */ /* 0x000fe200078e02ff */
[-C--:B--2---:R-:W-:Y:S01]  /*231e0*/  LEA.HI.X.SX32 R11, R113, R9.reuse, 0x1, P0 ;  /* 0x00000009710b7211 */ /* 0x084fe200000f0eff */
[----:B------:R-:W-:Y:S01]  /*231f0*/  IMAD R7, R67, 0x4d, RZ ;  /* 0x0000004d43077824 */ /* 0x000fe200078e02ff */
[-C--:B------:R-:W-:Y:S01]  /*23200*/  IADD3 R6, P0, PT, R21, R8.reuse, RZ ;  /* 0x0000000815067210 */ /* 0x080fe20007f1e0ff */
[----:B------:R-:W-:Y:S01]  /*23210*/  IMAD R113, R67, 0x9c, RZ ;  /* 0x0000009c43717824 */ /* 0x000fe200078e02ff */
[----:B---3--:R-:W-:Y:S01]  /*23220*/  PRMT R5, R81, 0x7610, R5 ;  /* 0x0000761051057816 */ /* 0x008fe20000000005 */
[----:B------:R2:W-:Y:S01]  /*23230*/  STG.E.U16 desc[UR8][R10.64], R44 ;  /* 0x0000002c0a007986 */ /* 0x0005e2000c101508 */
[----:B------:R-:W-:Y:S02]  /*23240*/  LEA.HI.X.SX32 R7, R7, R9, 0x1, P0 ;  /* 0x0000000907077211 */ /* 0x000fe400000f0eff */
[-C--:B------:R-:W-:Y:S01]  /*23250*/  IADD3 R4, P1, PT, R113, R8.reuse, RZ ;  /* 0x0000000871047210 */ /* 0x080fe20007f3e0ff */
[----:B------:R3:W-:Y:S01]  /*23260*/  STG.E.U16 desc[UR8][R16.64], R5 ;  /* 0x0000000510007986 */ /* 0x0007e2000c101508 */
[----:B--2---:R-:W-:Y:S01]  /*23270*/  PRMT R11, R81, 0x7632, R11 ;  /* 0x00007632510b7816 */ /* 0x004fe2000000000b */
[----:B------:R-:W-:Y:S01]  /*23280*/  IMAD R81, R67, 0xa0, RZ ;  /* 0x000000a043517824 */ /* 0x000fe200078e02ff */
[----:B------:R-:W-:-:S02]  /*23290*/  IADD3 R10, P0, PT, R115, R8, RZ ;  /* 0x00000008730a7210 */ /* 0x000fc40007f1e0ff */
[-C--:B---3--:R-:W-:Y:S01]  /*232a0*/  LEA.HI.X.SX32 R5, R19, R9.reuse, 0x1, P1 ;  /* 0x0000000913057211 */ /* 0x088fe200008f0eff */
[----:B------:R2:W-:Y:S01]  /*232b0*/  STG.E.U16 desc[UR8][R6.64], R11 ;  /* 0x0000000b06007986 */ /* 0x0005e2000c101508 */
[-C--:B------:R-:W-:Y:S01]  /*232c0*/  IADD3 R16, P1, PT, R81, R8.reuse, RZ ;  /* 0x0000000851107210 */ /* 0x080fe20007f3e0ff */
[----:B------:R-:W-:Y:S01]  /*232d0*/  IMAD R19, R67, 0xa2, RZ ;  /* 0x000000a243137824 */ /* 0x000fe200078e02ff */
[----:B------:R-:W-:Y:S01]  /*232e0*/  PRMT R44, R82, 0x7632, R44 ;  /* 0x00007632522c7816 */ /* 0x000fe2000000002c */
[----:B------:R3:W-:Y:S01]  /*232f0*/  STG.E.U16 desc[UR8][R4.64], R82 ;  /* 0x0000005204007986 */ /* 0x0007e2000c101508 */
[-C--:B------:R-:W-:Y:S02]  /*23300*/  LEA.HI.X.SX32 R17, R23, R9.reuse, 0x1, P1 ;  /* 0x0000000917117211 */ /* 0x080fe400008f0eff */
[----:B--2---:R-:W-:Y:S01]  /*23310*/  LEA.HI.X.SX32 R11, R117, R9, 0x1, P0 ;  /* 0x00000009750b7211 */ /* 0x004fe200000f0eff */
[----:B------:R-:W-:Y:S01]  /*23320*/  IMAD R117, R67, 0xa4, RZ ;  /* 0x000000a443757824 */ /* 0x000fe200078e02ff */
[----:B------:R-:W-:Y:S01]  /*23330*/  IADD3 R6, P0, PT, R19, R8, RZ ;  /* 0x0000000813067210 */ /* 0x000fe20007f1e0ff */
[----:B------:R-:W-:-:S02]  /*23340*/  IMAD R7, R67, 0x51, RZ ;  /* 0x0000005143077824 */ /* 0x000fc400078e02ff */
[----:B------:R-:W-:Y:S01]  /*23350*/  IMAD R119, R67, 0xa8, RZ ;  /* 0x000000a843777824 */ /* 0x000fe200078e02ff */
[----:B---3--:R-:W-:Y:S01]  /*23360*/  IADD3 R4, P1, PT, R117, R8, RZ ;  /* 0x0000000875047210 */ /* 0x008fe20007f3e0ff */
[----:B------:R2:W-:Y:S01]  /*23370*/  STG.E.U16 desc[UR8][R10.64], R44 ;  /* 0x0000002c0a007986 */ /* 0x0005e2000c101508 */
[----:B------:R-:W-:Y:S01]  /*23380*/  IMAD R23, R67, 0xa6, RZ ;  /* 0x000000a643177824 */ /* 0x000fe200078e02ff */
[-C--:B------:R-:W-:Y:S02]  /*23390*/  LEA.HI.X.SX32 R7, R7, R9.reuse, 0x1, P0 ;  /* 0x0000000907077211 */ /* 0x080fe400000f0eff */
[----:B------:R3:W-:Y:S01]  /*233a0*/  STG.E.U16 desc[UR8][R16.64], R84 ;  /* 0x0000005410007986 */ /* 0x0007e2000c101508 */
[----:B------:R-:W-:Y:S01]  /*233b0*/  LEA.HI.X.SX32 R5, R25, R9, 0x1, P1 ;  /* 0x0000000919057211 */ /* 0x000fe200008f0eff */
[----:B------:R-:W-:Y:S01]  /*233c0*/  IMAD R121, R67, 0x53, RZ ;  /* 0x0000005343797824 */ /* 0x000fe200078e02ff */
[----:B--2---:R-:W-:Y:S02]  /*233d0*/  PRMT R11, R84, 0x7632, R11 ;  /* 0x00007632540b7816 */ /* 0x004fe4000000000b */
[----:B---3--:R-:W-:-:S02]  /*233e0*/  PRMT R17, R87, 0x7610, R17 ;  /* 0x0000761057117816 */ /* 0x008fc40000000011 */
[-C--:B------:R-:W-:Y:S01]  /*233f0*/  IADD3 R16, P1, PT, R119, R8.reuse, RZ ;  /* 0x0000000877107210 */ /* 0x080fe20007f3e0ff */
[----:B------:R2:W-:Y:S01]  /*23400*/  STG.E.U16 desc[UR8][R6.64], R11 ;  /* 0x0000000b06007986 */ /* 0x0005e2000c101508 */
[-C--:B------:R-:W-:Y:S01]  /*23410*/  IADD3 R10, P0, PT, R23, R8.reuse, RZ ;  /* 0x00000008170a7210 */ /* 0x080fe20007f1e0ff */
[----:B------:R-:W-:Y:S02]  /*23420*/  IMAD R25, R67, 0xaa, RZ ;  /* 0x000000aa43197824 */ /* 0x000fe400078e02ff */
[----:B------:R3:W-:Y:S01]  /*23430*/  STG.E.U16 desc[UR8][R4.64], R17 ;  /* 0x0000001104007986 */ /* 0x0007e2000c101508 */
[----:B------:R-:W-:Y:S01]  /*23440*/  PRMT R44, R87, 0x7632, R44 ;  /* 0x00007632572c7816 */ /* 0x000fe2000000002c */
[----:B------:R-:W-:Y:S01]  /*23450*/  IMAD R87, R67, 0xae, RZ ;  /* 0x000000ae43577824 */ /* 0x000fe200078e02ff */
[-C--:B--2---:R-:W-:Y:S01]  /*23460*/  LEA.HI.X.SX32 R11, R121, R9.reuse, 0x1, P0 ;  /* 0x00000009790b7211 */ /* 0x084fe200000f0eff */
[----:B------:R-:W-:Y:S01]  /*23470*/  IMAD R7, R67, 0x55, RZ ;  /* 0x0000005543077824 */ /* 0x000fe200078e02ff */
[----:B---3--:R-:W-:Y:S01]  /*23480*/  LEA.HI.X.SX32 R17, R27, R9, 0x1, P1 ;  /* 0x000000091b117211 */ /* 0x008fe200008f0eff */
[----:B------:R-:W-:Y:S01]  /*23490*/  IMAD R27, R67, 0xac, RZ ;  /* 0x000000ac431b7824 */ /* 0x000fe200078e02ff */
[----:B------:R-:W-:Y:S01]  /*234a0*/  IADD3 R6, P0, PT, R25, R8, RZ ;  /* 0x0000000819067210 */ /* 0x000fe20007f1e0ff */
[----:B------:R2:W-:Y:S01]  /*234b0*/  STG.E.U16 desc[UR8][R10.64], R44 ;  /* 0x0000002c0a007986 */ /* 0x0005e2000c101508 */
[----:B------:R-:W-:-:S02]  /*234c0*/  IMAD R121, R67, 0xb0, RZ ;  /* 0x000000b043797824 */ /* 0x000fc400078e02ff */
[-C--:B------:R-:W-:Y:S02]  /*234d0*/  IADD3 R4, P1, PT, R27, R8.reuse, RZ ;  /* 0x000000081b047210 */ /* 0x080fe40007f3e0ff */
[-C--:B------:R-:W-:Y:S01]  /*234e0*/  LEA.HI.X.SX32 R7, R7, R9.reuse, 0x1, P0 ;  /* 0x0000000907077211 */ /* 0x080fe200000f0eff */
[----:B------:R3:W-:Y:S01]  /*234f0*/  STG.E.U16 desc[UR8][R16.64], R88 ;  /* 0x0000005810007986 */ /* 0x0007e2000c101508 */
[----:B------:R-:W-:Y:S01]  /*23500*/  LEA.HI.X.SX32 R5, R29, R9, 0x1, P1 ;  /* 0x000000091d057211 */ /* 0x000fe200008f0eff */
[----:B------:R-:W-:Y:S01]  /*23510*/  IMAD R29, R67, 0xb2, RZ ;  /* 0x000000b2431d7824 */ /* 0x000fe200078e02ff */
[----:B--2---:R-:W-:Y:S02]  /*23520*/  PRMT R11, R88, 0x7632, R11 ;  /* 0x00007632580b7816 */ /* 0x004fe4000000000b */
[-C--:B------:R-:W-:Y:S02]  /*23530*/  IADD3 R10, P0, PT, R87, R8.reuse, RZ ;  /* 0x00000008570a7210 */ /* 0x080fe40007f1e0ff */
[----:B------:R-:W-:Y:S01]  /*23540*/  PRMT R44, R90, 0x7632, R44 ;  /* 0x000076325a2c7816 */ /* 0x000fe2000000002c */
[----:B------:R2:W-:Y:S01]  /*23550*/  STG.E.U16 desc[UR8][R6.64], R11 ;  /* 0x0000000b06007986 */ /* 0x0005e2000c101508 */
[----:B---3--:R-:W-:-:S04]  /*23560*/  IADD3 R16, P1, PT, R121, R8, RZ ;  /* 0x0000000879107210 */ /* 0x008fc80007f3e0ff */
[-C--:B------:R-:W-:Y:S01]  /*23570*/  LEA.HI.X.SX32 R17, R35, R9.reuse, 0x1, P1 ;  /* 0x0000000923117211 */ /* 0x080fe200008f0eff */
[----:B------:R-:W-:Y:S01]  /*23580*/  IMAD R35, R67, 0xb6, RZ ;  /* 0x000000b643237824 */ /* 0x000fe200078e02ff */
[----:B------:R3:W-:Y:S01]  /*23590*/  STG.E.U16 desc[UR8][R4.64], R90 ;  /* 0x0000005a04007986 */ /* 0x0007e2000c101508 */
[-C--:B--2---:R-:W-:Y:S01]  /*235a0*/  LEA.HI.X.SX32 R11, R123, R9.reuse, 0x1, P0 ;  /* 0x000000097b0b7211 */ /* 0x084fe200000f0eff */
[----:B------:R-:W-:Y:S01]  /*235b0*/  IMAD R7, R67, 0x59, RZ ;  /* 0x0000005943077824 */ /* 0x000fe200078e02ff */
[----:B------:R-:W-:Y:S01]  /*235c0*/  IADD3 R6, P0, PT, R29, R8, RZ ;  /* 0x000000081d067210 */ /* 0x000fe20007f1e0ff */
[----:B------:R-:W-:Y:S01]  /*235d0*/  IMAD R123, R67, 0xb4, RZ ;  /* 0x000000b4437b7824 */ /* 0x000fe200078e02ff */
[----:B------:R-:W-:Y:S01]  /*235e0*/  F2FP.F16.F32.PACK_AB R126, R127, R126 ;  /* 0x0000007e7f7e723e */ /* 0x000fe200000000ff */
[----:B------:R2:W-:Y:S01]  /*235f0*/  STG.E.U16 desc[UR8][R10.64], R44 ;  /* 0x0000002c0a007986 */ /* 0x0005e2000c101508 */
[----:B------:R-:W-:Y:S01]  /*23600*/  LEA.HI.X.SX32 R7, R7, R9, 0x1, P0 ;  /* 0x0000000907077211 */ /* 0x000fe200000f0eff */
[----:B------:R-:W-:Y:S01]  /*23610*/  IMAD R127, R67, 0x5b, RZ ;  /* 0x0000005b437f7824 */ /* 0x000fe200078e02ff */
[----:B------:R-:W-:Y:S01]  /*23620*/  F2FP.F16.F32.PACK_AB R124, R125, R124 ;  /* 0x0000007c7d7c723e */ /* 0x000fe200000000ff */
[----:B------:R-:W-:Y:S01]  /*23630*/  IMAD R125, R67, 0xb8, RZ ;  /* 0x000000b8437d7824 */ /* 0x000fe200078e02ff */
[----:B---3--:R-:W-:Y:S01]  /*23640*/  IADD3 R4, P1, PT, R123, R8, RZ ;  /* 0x000000087b047210 */ /* 0x008fe20007f3e0ff */
[----:B------:R3:W-:Y:S01]  /*23650*/  STG.E.U16 desc[UR8][R16.64], R92 ;  /* 0x0000005c10007986 */ /* 0x0007e2000c101508 */
[----:B--2---:R-:W-:-:S02]  /*23660*/  PRMT R11, R92, 0x7632, R11 ;  /* 0x000076325c0b7816 */ /* 0x004fc4000000000b */
[-C--:B------:R-:W-:Y:S02]  /*23670*/  IADD3 R10, P0, PT, R35, R8.reuse, RZ ;  /* 0x00000008230a7210 */ /* 0x080fe40007f1e0ff */
[-C--:B------:R-:W-:Y:S01]  /*23680*/  LEA.HI.X.SX32 R5, R31, R9.reuse, 0x1, P1 ;  /* 0x000000091f057211 */ /* 0x080fe200008f0eff */
[----:B------:R2:W-:Y:S01]  /*23690*/  STG.E.U16 desc[UR8][R6.64], R11 ;  /* 0x0000000b06007986 */ /* 0x0005e2000c101508 */
[----:B---3--:R-:W-:Y:S01]  /*236a0*/  IADD3 R16, P1, PT, R125, R8, RZ ;  /* 0x000000087d107210 */ /* 0x008fe20007f3e0ff */
[----:B------:R-:W-:Y:S01]  /*236b0*/  IMAD R31, R67, 0xba, RZ ;  /* 0x000000ba431f7824 */ /* 0x000fe200078e02ff */
[----:B------:R-:W-:Y:S01]  /*236c0*/  PRMT R44, R94, 0x7632, R44 ;  /* 0x000076325e2c7816 */ /* 0x000fe2000000002c */
[----:B------:R3:W-:Y:S01]  /*236d0*/  STG.E.U16 desc[UR8][R4.64], R94 ;  /* 0x0000005e04007986 */ /* 0x0007e2000c101508 */
[----:B------:R-:W-:Y:S01]  /*236e0*/  F2FP.F16.F32.PACK_AB R128, R129, R128 ;  /* 0x000000808180723e */ /* 0x000fe200000000ff */
[----:B------:R-:W-:Y:S01]  /*236f0*/  IMAD R129, R67, 0xc0, RZ ;  /* 0x000000c043817824 */ /* 0x000fe200078e02ff */
[----:B------:R-:W-:-:S02]  /*23700*/  LEA.HI.X.SX32 R17, R33, R9, 0x1, P1 ;  /* 0x0000000921117211 */ /* 0x000fc400008f0eff */
[----:B--2---:R-:W-:Y:S01]  /*23710*/  LEA.HI.X.SX32 R11, R127, R9, 0x1, P0 ;  /* 0x000000097f0b7211 */ /* 0x004fe200000f0eff */
[----:B------:R-:W-:Y:S01]  /*23720*/  IMAD R127, R67, 0xbc, RZ ;  /* 0x000000bc437f7824 */ /* 0x000fe200078e02ff */
[----:B------:R-:W-:Y:S01]  /*23730*/  IADD3 R6, P0, PT, R31, R8, RZ ;  /* 0x000000081f067210 */ /* 0x000fe20007f1e0ff */
[----:B------:R-:W-:-:S03]  /*23740*/  IMAD R7, R67, 0x5d, RZ ;  /* 0x0000005d43077824 */ /* 0x000fc600078e02ff */
[----:B---3--:R-:W-:Y:S01]  /*23750*/  IADD3 R4, P1, PT, R127, R8, RZ ;  /* 0x000000087f047210 */ /* 0x008fe20007f3e0ff */
[----:B------:R-:W-:Y:S01]  /*23760*/  IMAD R33, R67, 0xbe, RZ ;  /* 0x000000be43217824 */ /* 0x000fe200078e02ff */
[----:B------:R2:W-:Y:S01]  /*23770*/  STG.E.U16 desc[UR8][R10.64], R44 ;  /* 0x0000002c0a007986 */ /* 0x0005e2000c101508 */
[----:B------:R-:W-:Y:S02]  /*23780*/  F2FP.F16.F32.PACK_AB R130, R131, R130 ;  /* 0x000000828382723e */ /* 0x000fe400000000ff */
[-C--:B------:R-:W-:Y:S01]  /*23790*/  LEA.HI.X.SX32 R5, R41, R9.reuse, 0x1, P1 ;  /* 0x0000000929057211 */ /* 0x080fe200008f0eff */
[----:B------:R3:W-:Y:S01]  /*237a0*/  STG.E.U16 desc[UR8][R16.64], R96 ;  /* 0x0000006010007986 */ /* 0x0007e2000c101508 */
[----:B------:R-:W-:Y:S01]  /*237b0*/  LEA.HI.X.SX32 R7, R7, R9, 0x1, P0 ;  /* 0x0000000907077211 */ /* 0x000fe200000f0eff */
[C---:B------:R-:W-:Y:S02]  /*237c0*/  IMAD R131, R67.reuse, 0x5f, RZ ;  /* 0x0000005f43837824 */ /* 0x040fe400078e02ff */
[----:B------:R-:W-:Y:S01]  /*237d0*/  IMAD R41, R67, 0xc2, RZ ;  /* 0x000000c243297824 */ /* 0x000fe200078e02ff */
[----:B--2---:R-:W-:-:S02]  /*237e0*/  PRMT R11, R96, 0x7632, R11 ;  /* 0x00007632600b7816 */ /* 0x004fc4000000000b */
[-C--:B------:R-:W-:Y:S02]  /*237f0*/  IADD3 R10, P0, PT, R33, R8.reuse, RZ ;  /* 0x00000008210a7210 */ /* 0x080fe40007f1e0ff */
[----:B---3--:R-:W-:Y:S01]  /*23800*/  IADD3 R16, P1, PT, R129, R8, RZ ;  /* 0x0000000881107210 */ /* 0x008fe20007f3e0ff */
[----:B------:R2:W-:Y:S01]  /*23810*/  STG.E.U16 desc[UR8][R6.64], R11 ;  /* 0x0000000b06007986 */ /* 0x0005e2000c101508 */
[----:B------:R-:W-:Y:S02]  /*23820*/  PRMT R44, R98, 0x7632, R44 ;  /* 0x00007632622c7816 */ /* 0x000fe4000000002c */
[-C--:B------:R-:W-:Y:S01]  /*23830*/  LEA.HI.X.SX32 R17, R43, R9.reuse, 0x1, P1 ;  /* 0x000000092b117211 */ /* 0x080fe200008f0eff */
[----:B------:R-:W-:Y:S01]  /*23840*/  IMAD R43, R67, 0xc4, RZ ;  /* 0x000000c4432b7824 */ /* 0x000fe200078e02ff */
[----:B------:R3:W-:Y:S01]  /*23850*/  STG.E.U16 desc[UR8][R4.64], R98 ;  /* 0x0000006204007986 */ /* 0x0007e2000c101508 */
[----:B------:R-:W-:Y:S01]  /*23860*/  F2FP.F16.F32.PACK_AB R132, R133, R132 ;  /* 0x000000848584723e */ /* 0x000fe200000000ff */
[----:B------:R-:W-:Y:S01]  /*23870*/  IMAD R133, R67, 0xc8, RZ ;  /* 0x000000c843857824 */ /* 0x000fe200078e02ff */
[-C--:B--2---:R-:W-:Y:S01]  /*23880*/  LEA.HI.X.SX32 R11, R131, R9.reuse, 0x1, P0 ;  /* 0x00000009830b7211 */ /* 0x084fe200000f0eff */
[----:B------:R-:W-:Y:S01]  /*23890*/  IMAD R7, R67, 0x61, RZ ;  /* 0x0000006143077824 */ /* 0x000fe200078e02ff */
[-C--:B------:R-:W-:Y:S01]  /*238a0*/  IADD3 R6, P0, PT, R41, R8.reuse, RZ ;  /* 0x0000000829067210 */ /* 0x080fe20007f1e0ff */
[----:B------:R-:W-:Y:S01]  /*238b0*/  IMAD R131, R67, 0xc6, RZ ;  /* 0x000000c643837824 */ /* 0x000fe200078e02ff */
[----:B---3--:R-:W-:Y:S01]  /*238c0*/  IADD3 R4, P1, PT, R43, R8, RZ ;  /* 0x000000082b047210 */ /* 0x008fe20007f3e0ff */
[----:B------:R2:W-:Y:S01]  /*238d0*/  STG.E.U16 desc[UR8][R10.64], R44 ;  /* 0x0000002c0a007986 */ /* 0x0005e2000c101508 */
[----:B------:R-:W-:Y:S01]  /*238e0*/  F2FP.F16.F32.PACK_AB R134, R135, R134 ;  /* 0x000000868786723e */ /* 0x000fe200000000ff */
[----:B------:R-:W-:Y:S01]  /*238f0*/  IMAD R135, R67, 0x63, RZ ;  /* 0x0000006343877824 */ /* 0x000fe200078e02ff */
[-C--:B------:R-:W-:Y:S01]  /*23900*/  LEA.HI.X.SX32 R7, R7, R9.reuse, 0x1, P0 ;  /* 0x0000000907077211 */ /* 0x080fe200000f0eff */
[----:B------:R3:W-:Y:S01]  /*23910*/  STG.E.U16 desc[UR8][R16.64], R100 ;  /* 0x0000006410007986 */ /* 0x0007e2000c101508 */
[----:B------:R-:W-:Y:S01]  /*23920*/  LEA.HI.X.SX32 R5, R37, R9, 0x1, P1 ;  /* 0x0000000925057211 */ /* 0x000fe200008f0eff */
[----:B------:R-:W-:Y:S01]  /*23930*/  IMAD R37, R67, 0xca, RZ ;  /* 0x000000ca43257824 */ /* 0x000fe200078e02ff */
[----:B--2---:R-:W-:-:S02]  /*23940*/  PRMT R11, R100, 0x7632, R11 ;  /* 0x00007632640b7816 */ /* 0x004fc4000000000b */
[-C--:B------:R-:W-:Y:S02]  /*23950*/  IADD3 R10, P0, PT, R131, R8.reuse, RZ ;  /* 0x00000008830a7210 */ /* 0x080fe40007f1e0ff */
[-C--:B---3--:R-:W-:Y:S01]  /*23960*/  IADD3 R16, P1, PT, R133, R8.reuse, RZ ;  /* 0x0000000885107210 */ /* 0x088fe20007f3e0ff */
[----:B------:R2:W-:Y:S01]  /*23970*/  STG.E.U16 desc[UR8][R6.64], R11 ;  /* 0x0000000b06007986 */ /* 0x0005e2000c101508 */
[----:B------:R-:W-:Y:S02]  /*23980*/  PRMT R44, R102, 0x7632, R44 ;  /* 0x00007632662c7816 */ /* 0x000fe4000000002c */
[----:B------:R-:W-:Y:S01]  /*23990*/  LEA.HI.X.SX32 R17, R39, R9, 0x1, P1 ;  /* 0x0000000927117211 */ /* 0x000fe200008f0eff */
[----:B------:R-:W-:Y:S01]  /*239a0*/  IMAD R39, R67, 0xcc, RZ ;  /* 0x000000cc43277824 */ /* 0x000fe200078e02ff */
[----:B------:R3:W-:Y:S01]  /*239b0*/  STG.E.U16 desc[UR8][R4.64], R102 ;  /* 0x0000006604007986 */ /* 0x0007e2000c101508 */
[----:B------:R-:W-:Y:S02]  /*239c0*/  F2FP.F16.F32.PACK_AB R139, R141, R139 ;  /* 0x0000008b8d8b723e */ /* 0x000fe400000000ff */
[----:B--2---:R-:W-:Y:S01]  /*239d0*/  LEA.HI.X.SX32 R11, R135, R9, 0x1, P0 ;  /* 0x00000009870b7211 */ /* 0x004fe200000f0eff */
[----:B------:R-:W-:Y:S01]  /*239e0*/  IMAD R7, R67, 0x65, RZ ;  /* 0x0000006543077824 */ /* 0x000fe200078e02ff */
[----:B------:R-:W-:Y:S01]  /*239f0*/  IADD3 R6, P0, PT, R37, R8, RZ ;  /* 0x0000000825067210 */ /* 0x000fe20007f1e0ff */
[----:B------:R-:W-:-:S02]  /*23a00*/  IMAD R135, R67, 0xce, RZ ;  /* 0x000000ce43877824 */ /* 0x000fc400078e02ff */
[----:B------:R2:W-:Y:S01]  /*23a10*/  STG.E.U16 desc[UR8][R10.64], R44 ;  /* 0x0000002c0a007986 */ /* 0x0005e2000c101508 */
[-C--:B------:R-:W-:Y:S01]  /*23a20*/  LEA.HI.X.SX32 R7, R7, R9.reuse, 0x1, P0 ;  /* 0x0000000907077211 */ /* 0x080fe200000f0eff */
[----:B------:R-:W-:Y:S01]  /*23a30*/  IMAD R141, R67, 0x67, RZ ;  /* 0x00000067438d7824 */ /* 0x000fe200078e02ff */
[----:B------:R-:W-:Y:S01]  /*23a40*/  F2FP.F16.F32.PACK_AB R136, R137, R136 ;  /* 0x000000888988723e */ /* 0x000fe200000000ff */
[----:B------:R-:W-:Y:S01]  /*23a50*/  IMAD R137, R67, 0xd0, RZ ;  /* 0x000000d043897824 */ /* 0x000fe200078e02ff */
[-C--:B---3--:R-:W-:Y:S01]  /*23a60*/  IADD3 R4, P1, PT, R39, R8.reuse, RZ ;  /* 0x0000000827047210 */ /* 0x088fe20007f3e0ff */
[----:B------:R3:W-:Y:S01]  /*23a70*/  STG.E.U16 desc[UR8][R16.64], R104 ;  /* 0x0000006810007986 */ /* 0x0007e2000c101508 */
[----:B--2---:R-:W-:Y:S02]  /*23a80*/  PRMT R11, R104, 0x7632, R11 ;  /* 0x00007632680b7816 */ /* 0x004fe4000000000b */
        /* <DEDUP_REMOVED lines=53> */
[----:B------:R-:W-:Y:S02]  /*23de0*/  F2FP.F16.F32.PACK_AB R150, R151, R150 ;  /* 0x000000969796723e */ /* 0x000fe400000000ff */
[-C--:B--2---:R-:W-:Y:S01]  /*23df0*/  LEA.HI.X.SX32 R11, R149, R9.reuse, 0x1, P0 ;  /* 0x00000009950b7211 */ /* 0x084fe200000f0eff */
[----:B------:R-:W-:Y:S01]  /*23e00*/  IMAD R149, R67, 0xe4, RZ ;  /* 0x000000e443957824 */ /* 0x000fe200078e02ff */
[----:B------:R-:W-:Y:S01]  /*23e10*/  IADD3 R6, P0, PT, R55, R8, RZ ;  /* 0x0000000837067210 */ /* 0x000fe20007f1e0ff */
[----:B------:R-:W-:Y:S01]  /*23e20*/  IMAD R7, R67, 0x71, RZ ;  /* 0x0000007143077824 */ /* 0x000fe200078e02ff */
[----:B------:R-:W-:Y:S01]  /*23e30*/  F2FP.F16.F32.PACK_AB R152, R153, R152 ;  /* 0x000000989998723e */ /* 0x000fe200000000ff */
[----:B------:R2:W-:Y:S01]  /*23e40*/  STG.E.U16 desc[UR8][R10.64], R44 ;  /* 0x0000002c0a007986 */ /* 0x0005e2000c101508 */
[----:B---3--:R-:W-:Y:S01]  /*23e50*/  IADD3 R4, P1, PT, R149, R8, RZ ;  /* 0x0000000895047210 */ /* 0x008fe20007f3e0ff */
[----:B------:R-:W-:Y:S01]  /*23e60*/  IMAD R153, R67, 0x73, RZ ;  /* 0x0000007343997824 */ /* 0x000fe200078e02ff */
[-C--:B------:R-:W-:Y:S01]  /*23e70*/  LEA.HI.X.SX32 R7, R7, R9.reuse, 0x1, P0 ;  /* 0x0000000907077211 */ /* 0x080fe200000f0eff */
[----:B------:R-:W-:Y:S01]  /*23e80*/  IMAD R151, R67, 0xe8, RZ ;  /* 0x000000e843977824 */ /* 0x000fe200078e02ff */
[----:B------:R3:W-:Y:S01]  /*23e90*/  STG.E.U16 desc[UR8][R16.64], R116 ;  /* 0x0000007410007986 */ /* 0x0007e2000c101508 */
[----:B------:R-:W-:Y:S01]  /*23ea0*/  LEA.HI.X.SX32 R5, R57, R9, 0x1, P1 ;  /* 0x0000000939057211 */ /* 0x000fe200008f0eff */
[----:B------:R-:W-:Y:S01]  /*23eb0*/  IMAD R57, R67, 0xea, RZ ;  /* 0x000000ea43397824 */ /* 0x000fe200078e02ff */
[----:B--2---:R-:W-:-:S02]  /*23ec0*/  PRMT R11, R116, 0x7632, R11 ;  /* 0x00007632740b7816 */ /* 0x004fc4000000000b */
[----:B------:R-:W-:-:S03]  /*23ed0*/  IADD3 R10, P0, PT, R59, R8, RZ ;  /* 0x000000083b0a7210 */ /* 0x000fc60007f1e0ff */
[----:B------:R2:W-:Y:S01]  /*23ee0*/  STG.E.U16 desc[UR8][R6.64], R11 ;  /* 0x0000000b06007986 */ /* 0x0005e2000c101508 */
[----:B---3--:R-:W-:Y:S02]  /*23ef0*/  IADD3 R16, P1, PT, R151, R8, RZ ;  /* 0x0000000897107210 */ /* 0x008fe40007f3e0ff */
[----:B------:R-:W-:Y:S01]  /*23f00*/  PRMT R44, R118, 0x7632, R44 ;  /* 0x00007632762c7816 */ /* 0x000fe2000000002c */
[----:B------:R3:W-:Y:S01]  /*23f10*/  STG.E.U16 desc[UR8][R4.64], R118 ;  /* 0x0000007604007986 */ /* 0x0007e2000c101508 */
[-C--:B------:R-:W-:Y:S01]  /*23f20*/  LEA.HI.X.SX32 R17, R61, R9.reuse, 0x1, P1 ;  /* 0x000000093d117211 */ /* 0x080fe200008f0eff */
[----:B------:R-:W-:Y:S01]  /*23f30*/  IMAD R61, R67, 0xee, RZ ;  /* 0x000000ee433d7824 */ /* 0x000fe200078e02ff */
[----:B------:R-:W-:Y:S02]  /*23f40*/  F2FP.F16.F32.PACK_AB R154, R155, R154 ;  /* 0x0000009a9b9a723e */ /* 0x000fe400000000ff */
[----:B--2---:R-:W-:Y:S01]  /*23f50*/  LEA.HI.X.SX32 R11, R153, R9, 0x1, P0 ;  /* 0x00000009990b7211 */ /* 0x004fe200000f0eff */
[----:B------:R-:W-:Y:S01]  /*23f60*/  IMAD R153, R67, 0xec, RZ ;  /* 0x000000ec43997824 */ /* 0x000fe200078e02ff */
[----:B------:R-:W-:Y:S01]  /*23f70*/  IADD3 R6, P0, PT, R57, R8, RZ ;  /* 0x0000000839067210 */ /* 0x000fe20007f1e0ff */
[----:B------:R-:W-:-:S02]  /*23f80*/  IMAD R7, R67, 0x75, RZ ;  /* 0x0000007543077824 */ /* 0x000fc400078e02ff */
        /* <DEDUP_REMOVED lines=9> */
[----:B--2---:R-:W-:Y:S02]  /*24020*/  PRMT R11, R120, 0x7632, R11 ;  /* 0x00007632780b7816 */ /* 0x004fe4000000000b */
[----:B------:R-:W-:-:S02]  /*24030*/  IADD3 R10, P0, PT, R61, R8, RZ ;  /* 0x000000083d0a7210 */ /* 0x000fc40007f1e0ff */
[----:B---3--:R-:W-:Y:S01]  /*24040*/  IADD3 R16, P1, PT, R155, R8, RZ ;  /* 0x000000089b107210 */ /* 0x008fe20007f3e0ff */
[----:B------:R2:W-:Y:S01]  /*24050*/  STG.E.U16 desc[UR8][R6.64], R11 ;  /* 0x0000000b06007986 */ /* 0x0005e2000c101508 */
[----:B------:R-:W-:Y:S02]  /*24060*/  PRMT R44, R122, 0x7632, R44 ;  /* 0x000076327a2c7816 */ /* 0x000fe4000000002c */
[-C--:B------:R-:W-:Y:S01]  /*24070*/  LEA.HI.X.SX32 R17, R91, R9.reuse, 0x1, P1 ;  /* 0x000000095b117211 */ /* 0x080fe200008f0eff */
        /* <DEDUP_REMOVED lines=10> */
[-C--:B---3--:R-:W-:Y:S01]  /*24120*/  IADD3 R4, P1, PT, R91, R8.reuse, RZ ;  /* 0x000000085b047210 */ /* 0x088fe20007f3e0ff */
[----:B------:R-:W-:Y:S01]  /*24130*/  STG.E.U16 desc[UR8][R16.64], R124 ;  /* 0x0000007c10007986 */ /* 0x000fe2000c101508 */
[----:B------:R-:W-:Y:S02]  /*24140*/  PRMT R68, R126, 0x7632, R68 ;  /* 0x000076327e447816 */ /* 0x000fe40000000044 */
[----:B------:R-:W-:Y:S02]  /*24150*/  LEA.HI.X.SX32 R5, R65, R9, 0x1, P1 ;  /* 0x0000000941057211 */ /* 0x000fe400008f0eff */
[----:B--2---:R-:W-:Y:S01]  /*24160*/  PRMT R11, R124, 0x7632, R11 ;  /* 0x000076327c0b7816 */ /* 0x004fe2000000000b */
[----:B------:R-:W2:Y:S01]  /*24170*/  LDC R44, c[0x0][0x3e8] ;  /* 0x0000fa00ff2c7b82 */ /* 0x000ea20000000800 */
[----:B------:R-:W-:-:S03]  /*24180*/  IADD3 R10, P0, PT, R157, R8, RZ ;  /* 0x000000089d0a7210 */ /* 0x000fc60007f1e0ff */
[----:B------:R3:W-:Y:S01]  /*24190*/  STG.E.U16 desc[UR8][R6.64], R11 ;  /* 0x0000000b06007986 */ /* 0x0007e2000c101508 */
[----:B------:R-:W-:Y:S01]  /*241a0*/  F2FP.F16.F32.PACK_AB R158, R159, R158 ;  /* 0x0000009e9f9e723e */ /* 0x000fe200000000ff */
[----:B------:R-:W-:Y:S01]  /*241b0*/  IMAD R159, R67, 0xf8, RZ ;  /* 0x000000f8439f7824 */ /* 0x000fe200078e02ff */
[----:B------:R-:W-:Y:S01]  /*241c0*/  F2FP.F16.F32.PACK_AB R162, R163, R162 ;  /* 0x000000a2a3a2723e */ /* 0x000fe200000000ff */
[----:B------:R-:W-:Y:S01]  /*241d0*/  IMAD R65, R67, 0xfa, RZ ;  /* 0x000000fa43417824 */ /* 0x000fe200078e02ff */
[----:B------:R-:W5:Y:S01]  /*241e0*/  LDC R163, c[0x0][0x3e8] ;  /* 0x0000fa00ffa37b82 */ /* 0x000f620000000800 */
[----:B------:R-:W-:Y:S01]  /*241f0*/  STG.E.U16 desc[UR8][R4.64], R126 ;  /* 0x0000007e04007986 */ /* 0x000fe2000c101508 */
[----:B---3--:R-:W-:Y:S01]  /*24200*/  LEA.HI.X.SX32 R11, R161, R9, 0x1, P0 ;  /* 0x00000009a10b7211 */ /* 0x008fe200000f0eff */
[----:B------:R-:W-:Y:S01]  /*24210*/  IMAD R7, R67, 0x7d, RZ ;  /* 0x0000007d43077824 */ /* 0x000fe200078e02ff */
[----:B------:R-:W-:-:S03]  /*24220*/  IADD3 R16, P1, PT, R159, R8, RZ ;  /* 0x000000089f107210 */ /* 0x000fc60007f3e0ff */
[----:B------:R3:W-:Y:S01]  /*24230*/  STG.E.U16 desc[UR8][R10.64], R68 ;  /* 0x000000440a007986 */ /* 0x0007e2000c101508 */
[-C--:B------:R-:W-:Y:S01]  /*24240*/  IADD3 R6, P0, PT, R65, R8.reuse, RZ ;  /* 0x0000000841067210 */ /* 0x080fe20007f1e0ff */
[----:B------:R-:W-:Y:S01]  /*24250*/  IMAD R161, R67, 0xfc, RZ ;  /* 0x000000fc43a17824 */ /* 0x000fe200078e02ff */
[-C--:B------:R-:W-:Y:S02]  /*24260*/  LEA.HI.X.SX32 R17, R89, R9.reuse, 0x1, P1 ;  /* 0x0000000959117211 */ /* 0x080fe400008f0eff */
[----:B------:R-:W-:Y:S01]  /*24270*/  LEA.HI.X.SX32 R7, R7, R9, 0x1, P0 ;  /* 0x0000000907077211 */ /* 0x000fe200000f0eff */
[----:B---3--:R-:W3:Y:S01]  /*24280*/  LDC R68, c[0x0][0x3e8] ;  /* 0x0000fa00ff447b82 */ /* 0x008ee20000000800 */
[----:B------:R-:W-:Y:S01]  /*24290*/  PRMT R5, R128, 0x7632, R5 ;  /* 0x0000763280057816 */ /* 0x000fe20000000005 */
[----:B------:R-:W-:Y:S01]  /*242a0*/  IMAD R89, R67, 0xfe, RZ ;  /* 0x000000fe43597824 */ /* 0x000fe200078e02ff */
[----:B------:R-:W-:Y:S01]  /*242b0*/  IADD3 R4, P0, PT, R161, R8, RZ ;  /* 0x00000008a1047210 */ /* 0x000fe20007f1e0ff */
[----:B------:R-:W-:Y:S01]  /*242c0*/  STG.E.U16 desc[UR8][R16.64], R128 ;  /* 0x0000008010007986 */ /* 0x000fe2000c101508 */
[----:B------:R-:W-:-:S03]  /*242d0*/  IMAD R11, R67, 0x7f, RZ ;  /* 0x0000007f430b7824 */ /* 0x000fc600078e02ff */
[----:B------:R0:W-:Y:S01]  /*242e0*/  STG.E.U16 desc[UR8][R6.64], R5 ;  /* 0x0000000506007986 */ /* 0x0001e2000c101508 */
[----:B------:R-:W-:Y:S02]  /*242f0*/  F2FP.F16.F32.PACK_AB R71, R72, R71 ;  /* 0x000000474847723e */ /* 0x000fe400000000ff */
[----:B------:R-:W-:Y:S01]  /*24300*/  IADD3 R10, P1, PT, R89, R8, RZ ;  /* 0x00000008590a7210 */ /* 0x000fe20007f3e0ff */
[----:B------:R-:W1:Y:S01]  /*24310*/  LDC R72, c[0x0][0x3e8] ;  /* 0x0000fa00ff487b82 */ /* 0x000e620000000800 */
[----:B------:R-:W-:Y:S02]  /*24320*/  F2FP.F16.F32.PACK_AB R73, R74, R73 ;  /* 0x000000494a49723e */ /* 0x000fe400000000ff */
[----:B0-----:R-:W-:Y:S01]  /*24330*/  LEA.HI.X.SX32 R5, R95, R9, 0x1, P0 ;  /* 0x000000095f057211 */ /* 0x001fe200000f0eff */
[----:B--2---:R-:W-:-:S04]  /*24340*/  IMAD R95, R44, 0x102, RZ ;  /* 0x000001022c5f7824 */ /* 0x004fc800078e02ff */
[----:B------:R-:W0:Y:S01]  /*24350*/  LDC R44, c[0x0][0x3e8] ;  /* 0x0000fa00ff2c7b82 */ /* 0x000e220000000800 */
[-C--:B------:R-:W-:Y:S02]  /*24360*/  LEA.HI.X.SX32 R11, R11, R9.reuse, 0x1, P1 ;  /* 0x000000090b0b7211 */ /* 0x080fe400008f0eff */
[----:B------:R-:W-:Y:S01]  /*24370*/  PRMT R74, R130, 0x7632, R74 ;  /* 0x00007632824a7816 */ /* 0x000fe2000000004a */
[----:B------:R2:W-:Y:S01]  /*24380*/  STG.E.U16 desc[UR8][R4.64], R130 ;  /* 0x0000008204007986 */ /* 0x0005e2000c101508 */
[----:B------:R-:W-:Y:S02]  /*24390*/  SHF.L.U32 R17, R67, 0x7, RZ ;  /* 0x0000000743117819 */ /* 0x000fe400000006ff */
[-C--:B-----5:R-:W-:Y:S01]  /*243a0*/  LEA R16, P0, R163, R8.reuse, 0x8 ;  /* 0x00000008a3107211 */ /* 0x0a0fe200078040ff */
[----:B------:R3:W-:Y:S01]  /*243b0*/  STG.E.U16 desc[UR8][R10.64], R74 ;  /* 0x0000004a0a007986 */ /* 0x0007e2000c101508 */
[----:B------:R-:W-:Y:S02]  /*243c0*/  IMAD R7, R67, 0x81, RZ ;  /* 0x0000008143077824 */ /* 0x000fe400078e02ff */
[----:B------:R-:W-:Y:S01]  /*243d0*/  LEA.HI.X.SX32 R17, R17, R9, 0x1, P0 ;  /* 0x0000000911117211 */ /* 0x000fe200000f0eff */
[----:B----4-:R-:W-:Y:S01]  /*243e0*/  IMAD R163, R66, 0x104, RZ ;  /* 0x0000010442a37824 */ /* 0x010fe200078e02ff */
[----:B------:R-:W-:Y:S01]  /*243f0*/  F2FP.F16.F32.PACK_AB R75, R76, R75 ;  /* 0x0000004b4c4b723e */ /* 0x000fe200000000ff */
[----:B------:R-:W4:Y:S01]  /*24400*/  LDC R66, c[0x0][0x3e8] ;  /* 0x0000fa00ff427b82 */ /* 0x000f220000000800 */
[----:B--2---:R-:W-:Y:S01]  /*24410*/  IADD3 R4, P0, PT, R95, R8, RZ ;  /* 0x000000085f047210 */ /* 0x004fe20007f1e0ff */
[----:B---3--:R-:W-:-:S06]  /*24420*/  IMAD R11, R68, 0x106, RZ ;  /* 0x00000106440b7824 */ /* 0x008fcc00078e02ff */
[----:B------:R-:W2:Y:S01]  /*24430*/  LDC R68, c[0x0][0x3e8] ;  /* 0x0000fa00ff447b82 */ /* 0x000ea20000000800 */
[----:B------:R3:W-:Y:S01]  /*24440*/  STG.E.U16 desc[UR8][R16.64], R3 ;  /* 0x0000000310007986 */ /* 0x0007e2000c101508 */
[----:B------:R-:W-:Y:S02]  /*24450*/  PRMT R76, R3, 0x7632, R76 ;  /* 0x00007632034c7816 */ /* 0x000fe4000000004c */
[----:B------:R-:W-:Y:S02]  /*24460*/  LEA.HI.X.SX32 R5, R7, R9, 0x1, P0 ;  /* 0x0000000907057211 */ /* 0x000fe400000f0eff */
[-C--:B------:R-:W-:Y:S02]  /*24470*/  IADD3 R10, P0, PT, R11, R8.reuse, RZ ;  /* 0x000000080b0a7210 */ /* 0x080fe40007f1e0ff */
[----:B------:R-:W-:Y:S01]  /*24480*/  IADD3 R6, P1, PT, R163, R8, RZ ;  /* 0x00000008a3067210 */ /* 0x000fe20007f3e0ff */
[----:B------:R-:W5:Y:S01]  /*24490*/  LDC R74, c[0x0][0x3e8] ;  /* 0x0000fa00ff4a7b82 */ /* 0x000f620000000800 */
[----:B---3--:R-:W-:-:S02]  /*244a0*/  IMAD R3, R67, 0x83, RZ ;  /* 0x0000008343037824 */ /* 0x008fc400078e02ff */
[----:B-1----:R-:W-:Y:S01]  /*244b0*/  IMAD R17, R70, 0x108, RZ ;  /* 0x0000010846117824 */ /* 0x002fe200078e02ff */
[----:B------:R1:W-:Y:S01]  /*244c0*/  STG.E.U16 desc[UR8][R4.64], R76 ;  /* 0x0000004c04007986 */ /* 0x0003e2000c101508 */
[-C--:B------:R-:W-:Y:S02]  /*244d0*/  LEA.HI.X.SX32 R7, R83, R9.reuse, 0x1, P1 ;  /* 0x0000000953077211 */ /* 0x080fe400008f0eff */
[----:B------:R-:W-:Y:S01]  /*244e0*/  LEA.HI.X.SX32 R11, R3, R9, 0x1, P0 ;  /* 0x00000009030b7211 */ /* 0x000fe200000f0eff */
[----:B------:R-:W-:Y:S01]  /*244f0*/  IMAD R83, R72, 0x10a, RZ ;  /* 0x0000010a48537824 */ /* 0x000fe200078e02ff */
[----:B------:R-:W3:Y:S01]  /*24500*/  LDC R70, c[0x0][0x3e8] ;  /* 0x0000fa00ff467b82 */ /* 0x000ee20000000800 */
[----:B------:R4:W-:Y:S01]  /*24510*/  STG.E.U16 desc[UR8][R6.64], R69 ;  /* 0x0000004506007986 */ /* 0x0009e2000c101508 */
[----:B-1----:R-:W-:Y:S01]  /*24520*/  IADD3 R4, P0, PT, R17, R8, RZ ;  /* 0x0000000811047210 */ /* 0x002fe20007f1e0ff */
[----:B0-----:R-:W-:-:S05]  /*24530*/  IMAD R17, R44, 0x10c, RZ ;  /* 0x0000010c2c117824 */ /* 0x001fca00078e02ff */
[----:B------:R-:W0:Y:S01]  /*24540*/  LDC R44, c[0x0][0x3e8] ;  /* 0x0000fa00ff2c7b82 */ /* 0x000e220000000800 */
[----:B------:R-:W-:Y:S01]  /*24550*/  PRMT R5, R69, 0x7632, R5 ;  /* 0x0000763245057816 */ /* 0x000fe20000000005 */
[----:B------:R-:W-:Y:S01]  /*24560*/  IMAD R3, R67, 0x85, RZ ;  /* 0x0000008543037824 */ /* 0x000fe200078e02ff */
[----:B----4-:R-:W-:Y:S02]  /*24570*/  IADD3 R6, P1, PT, R83, R8, RZ ;  /* 0x0000000853067210 */ /* 0x010fe40007f3e0ff */
[----:B------:R-:W-:Y:S01]  /*24580*/  PRMT R72, R71, 0x7610, R72 ;  /* 0x0000761047487816 */ /* 0x000fe20000000048 */
[----:B------:R1:W-:Y:S01]  /*24590*/  STG.E.U16 desc[UR8][R10.64], R5 ;  /* 0x000000050a007986 */ /* 0x0003e2000c101508 */
[-C--:B------:R-:W-:Y:S01]  /*245a0*/  LEA.HI.X.SX32 R7, R3, R9.reuse, 0x1, P1 ;  /* 0x0000000903077211 */ /* 0x080fe200008f0eff */
[----:B------:R-:W4:Y:S01]  /*245b0*/  LDC R69, c[0x0][0x3e8] ;  /* 0x0000fa00ff457b82 */ /* 0x000f220000000800 */
[----:B------:R-:W-:Y:S01]  /*245c0*/  PRMT R76, R71, 0x7632, R76 ;  /* 0x00007632474c7816 */ /* 0x000fe2000000004c */
[----:B--2---:R-:W-:Y:S01]  /*245d0*/  IMAD R71, R68, 0x110, RZ ;  /* 0x0000011044477824 */ /* 0x004fe200078e02ff */
[----:B-1----:R-:W-:-:S02]  /*245e0*/  LEA.HI.X.SX32 R5, R97, R9, 0x1, P0 ;  /* 0x0000000961057211 */ /* 0x002fc400000f0eff */
[----:B------:R-:W-:-:S03]  /*245f0*/  IADD3 R16, P0, PT, R17, R8, RZ ;  /* 0x0000000811107210 */ /* 0x000fc60007f1e0ff */
[----:B------:R-:W-:Y:S04]  /*24600*/  STG.E.U16 desc[UR8][R4.64], R72 ;  /* 0x0000004804007986 */ /* 0x000fe8000c101508 */
[----:B------:R1:W-:Y:S01]  /*24610*/  STG.E.U16 desc[UR8][R6.64], R76 ;  /* 0x0000004c06007986 */ /* 0x0003e2000c101508 */
[----:B------:R-:W-:Y:S01]  /*24620*/  LEA.HI.X.SX32 R17, R99, R9, 0x1, P0 ;  /* 0x0000000963117211 */ /* 0x000fe200000f0eff */
[----:B------:R-:W-:Y:S02]  /*24630*/  IMAD R11, R66, 0x10e, RZ ;  /* 0x0000010e420b7824 */ /* 0x000fe400078e02ff */
[----:B------:R-:W-:Y:S01]  /*24640*/  IMAD R3, R67, 0x87, RZ ;  /* 0x0000008743037824 */ /* 0x000fe200078e02ff */
[----:B------:R-:W2:Y:S01]  /*24650*/  LDC R66, c[0x0][0x3e8] ;  /* 0x0000fa00ff427b82 */ /* 0x000ea20000000800 */
[----:B-1----:R-:W-:-:S04]  /*24660*/  IADD3 R6, P1, PT, R71, R8, RZ ;  /* 0x0000000847067210 */ /* 0x002fc80007f3e0ff */
[----:B------:R-:W-:-:S03]  /*24670*/  LEA.HI.X.SX32 R7, R45, R9, 0x1, P1 ;  /* 0x000000092d077211 */ /* 0x000fc600008f0eff */
[----:B------:R-:W1:Y:S01]  /*24680*/  LDC R45, c[0x0][0x3e8] ;  /* 0x0000fa00ff2d7b82 */ /* 0x000e620000000800 */
[----:B------:R0:W-:Y:S01]  /*24690*/  STG.E.U16 desc[UR8][R16.64], R73 ;  /* 0x0000004910007986 */ /* 0x0001e2000c101508 */
[-C--:B------:R-:W-:Y:S01]  /*246a0*/  IADD3 R4, P0, PT, R11, R8.reuse, RZ ;  /* 0x000000080b047210 */ /* 0x080fe20007f1e0ff */
[----:B-----5:R-:W-:Y:S01]  /*246b0*/  IMAD R11, R74, 0x112, RZ ;  /* 0x000001124a0b7824 */ /* 0x020fe200078e02ff */
[----:B------:R-:W-:Y:S02]  /*246c0*/  PRMT R68, R73, 0x7632, R68 ;  /* 0x0000763249447816 */ /* 0x000fe40000000044 */
[----:B------:R-:W-:Y:S01]  /*246d0*/  LEA.HI.X.SX32 R5, R3, R9, 0x1, P0 ;  /* 0x0000000903057211 */ /* 0x000fe200000f0eff */
[----:B0-----:R-:W-:Y:S02]  /*246e0*/  IMAD R17, R44, 0x114, RZ ;  /* 0x000001142c117824 */ /* 0x001fe400078e02ff */
[----:B------:R-:W0:Y:S01]  /*246f0*/  LDC R44, c[0x0][0x3e8] ;  /* 0x0000fa00ff2c7b82 */ /* 0x000e220000000800 */
[----:B------:R-:W-:Y:S01]  /*24700*/  IMAD R3, R67, 0x89, RZ ;  /* 0x0000008943037824 */ /* 0x000fe200078e02ff */
[----:B------:R-:W-:Y:S01]  /*24710*/  IADD3 R10, P0, PT, R11, R8, RZ ;  /* 0x000000080b0a7210 */ /* 0x000fe20007f1e0ff */
[----:B------:R5:W-:Y:S01]  /*24720*/  STG.E.U16 desc[UR8][R4.64], R68 ;  /* 0x0000004404007986 */ /* 0x000be2000c101508 */
[----:B----4-:R-:W-:-:S02]  /*24730*/  IMAD R69, R69, 0x116, RZ ;  /* 0x0000011645457824 */ /* 0x010fc400078e02ff */
[----:B------:R-:W-:Y:S01]  /*24740*/  LEA.HI.X.SX32 R11, R3, R9, 0x1, P0 ;  /* 0x00000009030b7211 */ /* 0x000fe200000f0eff */
[----:B---3--:R-:W-:Y:S02]  /*24750*/  IMAD R71, R70, 0x118, RZ ;  /* 0x0000011846477824 */ /* 0x008fe400078e02ff */
[-C--:B------:R-:W-:Y:S01]  /*24760*/  IADD3 R16, P1, PT, R69, R8.reuse, RZ ;  /* 0x0000000845107210 */ /* 0x080fe20007f3e0ff */
[----:B-----5:R-:W3:Y:S01]  /*24770*/  LDC R68, c[0x0][0x3e8] ;  /* 0x0000fa00ff447b82 */ /* 0x020ee20000000800 */
[----:B------:R-:W-:Y:S02]  /*24780*/  PRMT R5, R75, 0x7632, R5 ;  /* 0x000076324b057816 */ /* 0x000fe40000000005 */
[----:B------:R-:W-:Y:S01]  /*24790*/  IADD3 R4, P0, PT, R17, R8, RZ ;  /* 0x0000000811047210 */ /* 0x000fe20007f1e0ff */
[----:B------:R4:W-:Y:S01]  /*247a0*/  STG.E.U16 desc[UR8][R6.64], R75 ;  /* 0x0000004b06007986 */ /* 0x0009e2000c101508 */
[----:B------:R-:W-:-:S03]  /*247b0*/  IMAD R3, R67, 0x8b, RZ ;  /* 0x0000008b43037824 */ /* 0x000fc600078e02ff */
[----:B------:R-:W5:Y:S01]  /*247c0*/  LDC R69, c[0x0][0x3e8] ;  /* 0x0000fa00ff457b82 */ /* 0x000f620000000800 */
[----:B------:R2:W-:Y:S01]  /*247d0*/  STG.E.U16 desc[UR8][R10.64], R5 ;  /* 0x000000050a007986 */ /* 0x0005e2000c101508 */
[----:B------:R-:W-:Y:S01]  /*247e0*/  F2FP.F16.F32.PACK_AB R77, R78, R77 ;  /* 0x0000004d4e4d723e */ /* 0x000fe200000000ff */
[----:B-1----:R-:W-:Y:S01]  /*247f0*/  IMAD R45, R45, 0x11a, RZ ;  /* 0x0000011a2d2d7824 */ /* 0x002fe200078e02ff */
[-C--:B------:R-:W-:Y:S02]  /*24800*/  LEA.HI.X.SX32 R17, R3, R9.reuse, 0x1, P1 ;  /* 0x0000000903117211 */ /* 0x080fe400008f0eff */
[----:B----4-:R-:W-:Y:S02]  /*24810*/  IADD3 R6, P2, PT, R71, R8, RZ ;  /* 0x0000000847067210 */ /* 0x010fe40007f5e0ff */
[----:B------:R-:W1:Y:S01]  /*24820*/  LDC R70, c[0x0][0x3e8] ;  /* 0x0000fa00ff467b82 */ /* 0x000e620000000800 */
[----:B--2---:R-:W-:-:S07]  /*24830*/  LEA.HI.X.SX32 R5, R85, R9, 0x1, P0 ;  /* 0x0000000955057211 */ /* 0x004fce00000f0eff */
[----:B------:R-:W2:Y:S01]  /*24840*/  LDC R71, c[0x0][0x3e8] ;  /* 0x0000fa00ff477b82 */ /* 0x000ea20000000800 */
[----:B------:R-:W-:Y:S01]  /*24850*/  PRMT R11, R77, 0x7632, R11 ;  /* 0x000076324d0b7816 */ /* 0x000fe2000000000b */
[----:B------:R0:W-:Y:S01]  /*24860*/  STG.E.U16 desc[UR8][R4.64], R77 ;  /* 0x0000004d04007986 */ /* 0x0001e2000c101508 */
[----:B------:R-:W-:Y:S01]  /*24870*/  F2FP.F16.F32.PACK_AB R79, R80, R79 ;  /* 0x0000004f504f723e */ /* 0x000fe200000000ff */
[----:B------:R-:W-:Y:S01]  /*24880*/  IMAD R3, R67, 0x8d, RZ ;  /* 0x0000008d43037824 */ /* 0x000fe200078e02ff */
[----:B------:R-:W-:Y:S01]  /*24890*/  LEA.HI.X.SX32 R7, R105, R9, 0x1, P2 ;  /* 0x0000000969077211 */ /* 0x000fe200010f0eff */
[----:B------:R-:W-:Y:S01]  /*248a0*/  IMAD R73, R66, 0x11c, RZ ;  /* 0x0000011c42497824 */ /* 0x000fe200078e02ff */
[----:B------:R-:W-:Y:S01]  /*248b0*/  IADD3 R10, P0, PT, R45, R8, RZ ;  /* 0x000000082d0a7210 */ /* 0x000fe20007f1e0ff */
[----:B------:R-:W4:Y:S01]  /*248c0*/  LDC R66, c[0x0][0x3e8] ;  /* 0x0000fa00ff427b82 */ /* 0x000f220000000800 */
[----:B------:R3:W-:Y:S01]  /*248d0*/  STG.E.U16 desc[UR8][R16.64], R11 ;  /* 0x0000000b10007986 */ /* 0x0007e2000c101508 */
[----:B------:R-:W-:-:S02]  /*248e0*/  IMAD R45, R67, 0x8f, RZ ;  /* 0x0000008f432d7824 */ /* 0x000fc400078e02ff */
[----:B0-----:R-:W-:Y:S01]  /*248f0*/  IMAD R5, R44, 0x11e, RZ ;  /* 0x0000011e2c057824 */ /* 0x001fe200078e02ff */
[----:B------:R0:W-:Y:S03]  /*24900*/  STG.E.U16 desc[UR8][R6.64], R79 ;  /* 0x0000004f06007986 */ /* 0x0001e6000c101508 */
[----:B------:R-:W4:Y:S01]  /*24910*/  LDC R44, c[0x0][0x3e8] ;  /* 0x0000fa00ff2c7b82 */ /* 0x000f220000000800 */
[----:B---3--:R-:W-:Y:S02]  /*24920*/  LEA.HI.X.SX32 R11, R3, R9, 0x1, P0 ;  /* 0x00000009030b7211 */ /* 0x008fe400000f0eff */
[-C--:B------:R-:W-:Y:S02]  /*24930*/  IADD3 R4, P0, PT, R73, R8.reuse, RZ ;  /* 0x0000000849047210 */ /* 0x080fe40007f1e0ff */
[----:B0-----:R-:W-:Y:S01]  /*24940*/  IADD3 R6, P1, PT, R5, R8, RZ ;  /* 0x0000000805067210 */ /* 0x001fe20007f3e0ff */
[----:B------:R-:W-:Y:S01]  /*24950*/  IMAD R17, R68, 0x120, RZ ;  /* 0x0000012044117824 */ /* 0x000fe200078e02ff */
[----:B------:R-:W-:-:S02]  /*24960*/  PRMT R3, R79, 0x7632, R3 ;  /* 0x000076324f037816 */ /* 0x000fc40000000003 */
[-C--:B------:R-:W-:Y:S02]  /*24970*/  LEA.HI.X.SX32 R5, R101, R9.reuse, 0x1, P0 ;  /* 0x0000000965057211 */ /* 0x080fe400000f0eff */
[----:B------:R-:W-:Y:S02]  /*24980*/  LEA.HI.X.SX32 R7, R45, R9, 0x1, P1 ;  /* 0x000000092d077211 */ /* 0x000fe400008f0eff */
[----:B------:R-:W-:Y:S01]  /*24990*/  PRMT R68, R86, 0x7632, R68 ;  /* 0x0000763256447816 */ /* 0x000fe20000000044 */
[----:B------:R-:W0:Y:S01]  /*249a0*/  LDC R45, c[0x0][0x3e8] ;  /* 0x0000fa00ff2d7b82 */ /* 0x000e220000000800 */
[----:B------:R3:W-:Y:S01]  /*249b0*/  STG.E.U16 desc[UR8][R10.64], R3 ;  /* 0x000000030a007986 */ /* 0x0007e2000c101508 */
[----:B-----5:R-:W-:-:S03]  /*249c0*/  IMAD R69, R69, 0x122, RZ ;  /* 0x0000012245457824 */ /* 0x020fc600078e02ff */
[----:B------:R-:W-:Y:S01]  /*249d0*/  STG.E.U16 desc[UR8][R4.64], R86 ;  /* 0x0000005604007986 */ /* 0x000fe2000c101508 */
[----:B------:R-:W-:-:S03]  /*249e0*/  IADD3 R16, P2, PT, R17, R8, RZ ;  /* 0x0000000811107210 */ /* 0x000fc60007f5e0ff */
[----:B------:R5:W-:Y:S01]  /*249f0*/  STG.E.U16 desc[UR8][R6.64], R68 ;  /* 0x0000004406007986 */ /* 0x000be2000c101508 */
[----:B--2---:R-:W-:Y:S01]  /*24a00*/  IMAD R71, R71, 0x126, RZ ;  /* 0x0000012647477824 */ /* 0x004fe200078e02ff */
[----:B------:R-:W-:Y:S02]  /*24a10*/  LEA.HI.X.SX32 R17, R103, R9, 0x1, P2 ;  /* 0x0000000967117211 */ /* 0x000fe400010f0eff */
[-C--:B---3--:R-:W-:Y:S02]  /*24a20*/  IADD3 R10, P0, PT, R69, R8.reuse, RZ ;  /* 0x00000008450a7210 */ /* 0x088fe40007f1e0ff */
[----:B------:R-:W2:Y:S08]  /*24a30*/  LDC R69, c[0x0][0x3e8] ;  /* 0x0000fa00ff457b82 */ /* 0x000eb00000000800 */
[----:B-----5:R-:W3:Y:S01]  /*24a40*/  LDC R68, c[0x0][0x3e8] ;  /* 0x0000fa00ff447b82 */ /* 0x020ee20000000800 */
[----:B-1----:R-:W-:Y:S01]  /*24a50*/  IMAD R11, R70, 0x124, RZ ;  /* 0x00000124460b7824 */ /* 0x002fe200078e02ff */
[----:B------:R-:W-:Y:S01]  /*24a60*/  IADD3 R6, P2, PT, R71, R8, RZ ;  /* 0x0000000847067210 */ /* 0x000fe20007f5e0ff */
[----:B----4-:R-:W-:Y:S01]  /*24a70*/  IMAD R71, R66, 0x12c, RZ ;  /* 0x0000012c42477824 */ /* 0x010fe200078e02ff */
[----:B------:R1:W-:Y:S01]  /*24a80*/  STG.E.U16 desc[UR8][R16.64], R144 ;  /* 0x0000009010007986 */ /* 0x0003e2000c101508 */
[----:B------:R-:W-:-:S03]  /*24a90*/  IMAD R3, R67, 0x91, RZ ;  /* 0x0000009143037824 */ /* 0x000fc600078e02ff */
[----:B------:R-:W4:Y:S01]  /*24aa0*/  LDC R66, c[0x0][0x3e8] ;  /* 0x0000fa00ff427b82 */ /* 0x000f220000000800 */
[----:B------:R-:W-:Y:S01]  /*24ab0*/  IADD3 R4, P1, PT, R11, R8, RZ ;  /* 0x000000080b047210 */ /* 0x000fe20007f3e0ff */
[----:B------:R-:W-:Y:S01]  /*24ac0*/  IMAD R7, R67, 0x93, RZ ;  /* 0x0000009343077824 */ /* 0x000fe200078e02ff */
[----:B------:R-:W-:Y:S01]  /*24ad0*/  LEA.HI.X.SX32 R11, R3, R9, 0x1, P0 ;  /* 0x00000009030b7211 */ /* 0x000fe200000f0eff */
[----:B-1----:R-:W-:-:S04]  /*24ae0*/  IMAD R17, R44, 0x128, RZ ;  /* 0x000001282c117824 */ /* 0x002fc800078e02ff */
[----:B------:R-:W1:Y:S01]  /*24af0*/  LDC R44, c[0x0][0x3e8] ;  /* 0x0000fa00ff2c7b82 */ /* 0x000e620000000800 */
[----:B------:R-:W-:Y:S01]  /*24b00*/  PRMT R70, R144, 0x7632, R70 ;  /* 0x0000763290467816 */ /* 0x000fe20000000046 */
[----:B0-----:R-:W-:Y:S01]  /*24b10*/  IMAD R45, R45, 0x12a, RZ ;  /* 0x0000012a2d2d7824 */ /* 0x001fe200078e02ff */
[-C--:B------:R-:W-:Y:S02]  /*24b20*/  LEA.HI.X.SX32 R5, R93, R9.reuse, 0x1, P1 ;  /* 0x000000095d057211 */ /* 0x080fe400008f0eff */
[----:B------:R-:W-:Y:S02]  /*24b30*/  LEA.HI.X.SX32 R7, R7, R9, 0x1, P2 ;  /* 0x0000000907077211 */ /* 0x000fe400010f0eff */
[----:B------:R-:W-:Y:S01]  /*24b40*/  PRMT R72, R146, 0x7632, R72 ;  /* 0x0000763292487816 */ /* 0x000fe20000000048 */
[----:B------:R0:W-:Y:S01]  /*24b50*/  STG.E.U16 desc[UR8][R10.64], R70 ;  /* 0x000000460a007986 */ /* 0x0001e2000c101508 */
[----:B------:R-:W-:Y:S01]  /*24b60*/  IMAD R3, R67, 0x95, RZ ;  /* 0x0000009543037824 */ /* 0x000fe200078e02ff */
[----:B------:R-:W-:-:S02]  /*24b70*/  IADD3 R16, P0, PT, R17, R8, RZ ;  /* 0x0000000811107210 */ /* 0x000fc40007f1e0ff */
[----:B------:R-:W-:Y:S04]  /*24b80*/  STG.E.U16 desc[UR8][R4.64], R146 ;  /* 0x0000009204007986 */ /* 0x000fe8000c101508 */
[----:B------:R3:W-:Y:S01]  /*24b90*/  STG.E.U16 desc[UR8][R6.64], R72 ;  /* 0x0000004806007986 */ /* 0x0007e2000c101508 */
[-C--:B0-----:R-:W-:Y:S01]  /*24ba0*/  IADD3 R10, P1, PT, R45, R8.reuse, RZ ;  /* 0x000000082d0a7210 */ /* 0x081fe20007f3e0ff */
[----:B--2---:R-:W-:Y:S01]  /*24bb0*/  IMAD R69, R69, 0x130, RZ ;  /* 0x0000013045457824 */ /* 0x004fe200078e02ff */
[-C--:B------:R-:W-:Y:S01]  /*24bc0*/  LEA.HI.X.SX32 R17, R111, R9.reuse, 0x1, P0 ;  /* 0x000000096f117211 */ /* 0x080fe200000f0eff */
[----:B------:R-:W0:Y:S01]  /*24bd0*/  LDC R70, c[0x0][0x3e8] ;  /* 0x0000fa00ff467b82 */ /* 0x000e220000000800 */
[-C--:B------:R-:W-:Y:S01]  /*24be0*/  LEA.HI.X.SX32 R11, R3, R9.reuse, 0x1, P1 ;  /* 0x00000009030b7211 */ /* 0x080fe200008f0eff */
[----:B---3--:R-:W-:Y:S01]  /*24bf0*/  IMAD R7, R68, 0x12e, RZ ;  /* 0x0000012e44077824 */ /* 0x008fe200078e02ff */
[----:B------:R-:W-:Y:S01]  /*24c00*/  PRMT R72, R148, 0x7632, R72 ;  /* 0x0000763294487816 */ /* 0x000fe20000000048 */
[----:B------:R-:W-:Y:S01]  /*24c10*/  IMAD R3, R67, 0x97, RZ ;  /* 0x0000009743037824 */ /* 0x000fe200078e02ff */
[-C--:B------:R-:W-:Y:S01]  /*24c20*/  IADD3 R4, P2, PT, R71, R8.reuse, RZ ;  /* 0x0000000847047210 */ /* 0x080fe20007f5e0ff */
[----:B------:R1:W-:Y:S01]  /*24c30*/  STG.E.U16 desc[UR8][R16.64], R148 ;  /* 0x0000009410007986 */ /* 0x0003e2000c101508 */
[----:B------:R-:W-:Y:S01]  /*24c40*/  IADD3 R6, P0, PT, R7, R8, RZ ;  /* 0x0000000807067210 */ /* 0x000fe20007f1e0ff */
[----:B------:R-:W2:Y:S02]  /*24c50*/  LDC R68, c[0x0][0x3e8] ;  /* 0x0000fa00ff447b82 */ /* 0x000ea40000000800 */
[----:B------:R3:W-:Y:S01]  /*24c60*/  STG.E.U16 desc[UR8][R10.64], R72 ;  /* 0x000000480a007986 */ /* 0x0007e2000c101508 */
[-C--:B------:R-:W-:Y:S01]  /*24c70*/  LEA.HI.X.SX32 R7, R3, R9.reuse, 0x1, P0 ;  /* 0x0000000903077211 */ /* 0x080fe200000f0eff */
[----:B----4-:R-:W-:Y:S01]  /*24c80*/  IMAD R3, R66, 0x134, RZ ;  /* 0x0000013442037824 */ /* 0x010fe200078e02ff */
[----:B------:R-:W-:-:S03]  /*24c90*/  LEA.HI.X.SX32 R5, R107, R9, 0x1, P2 ;  /* 0x000000096b057211 */ /* 0x000fc600010f0eff */
[----:B------:R-:W4:Y:S01]  /*24ca0*/  LDC R71, c[0x0][0x3e8] ;  /* 0x0000fa00ff477b82 */ /* 0x000f220000000800 */
[----:B-1----:R-:W-:Y:S01]  /*24cb0*/  IMAD R17, R44, 0x132, RZ ;  /* 0x000001322c117824 */ /* 0x002fe200078e02ff */
[----:B---3--:R-:W-:Y:S01]  /*24cc0*/  IADD3 R10, P1, PT, R69, R8, RZ ;  /* 0x00000008450a7210 */ /* 0x008fe20007f3e0ff */
[----:B------:R1:W-:Y:S01]  /*24cd0*/  STG.E.U16 desc[UR8][R4.64], R150 ;  /* 0x0000009604007986 */ /* 0x0003e2000c101508 */
[----:B------:R-:W-:-:S04]  /*24ce0*/  IMAD R45, R67, 0x99, RZ ;  /* 0x00000099432d7824 */ /* 0x000fc800078e02ff */
[----:B------:R-:W3:Y:S01]  /*24cf0*/  LDC R44, c[0x0][0x3e8] ;  /* 0x0000fa00ff2c7b82 */ /* 0x000ee20000000800 */
[----:B------:R-:W-:Y:S02]  /*24d00*/  LEA.HI.X.SX32 R11, R109, R9, 0x1, P1 ;  /* 0x000000096d0b7211 */ /* 0x000fe400008f0eff */
[----:B------:R-:W-:Y:S02]  /*24d10*/  IADD3 R16, P1, PT, R3, R8, RZ ;  /* 0x0000000803107210 */ /* 0x000fe40007f3e0ff */
[----:B------:R-:W-:-:S03]  /*24d20*/  PRMT R72, R152, 0x7632, R72 ;  /* 0x0000763298487816 */ /* 0x000fc60000000048 */
[----:B------:R-:W5:Y:S01]  /*24d30*/  LDC R66, c[0x0][0x3e8] ;  /* 0x0000fa00ff427b82 */ /* 0x000f620000000800 */
[----:B-1----:R-:W-:Y:S02]  /*24d40*/  IADD3 R4, P0, PT, R17, R8, RZ ;  /* 0x0000000811047210 */ /* 0x002fe40007f1e0ff */
[----:B------:R-:W-:-:S05]  /*24d50*/  LEA.HI.X.SX32 R17, R21, R9, 0x1, P1 ;  /* 0x0000000915117211 */ /* 0x000fca00008f0eff */
[----:B------:R-:W1:Y:S01]  /*24d60*/  LDC R21, c[0x0][0x3e8] ;  /* 0x0000fa00ff157b82 */ /* 0x000e620000000800 */
[----:B------:R-:W-:-:S05]  /*24d70*/  PRMT R5, R150, 0x7632, R5 ;  /* 0x0000763296057816 */ /* 0x000fca0000000005 */
[----:B------:R0:W-:Y:S04]  /*24d80*/  STG.E.U16 desc[UR8][R6.64], R5 ;  /* 0x0000000506007986 */ /* 0x0001e8000c101508 */
[----:B------:R-:W-:Y:S01]  /*24d90*/  STG.E.U16 desc[UR8][R10.64], R152 ;  /* 0x000000980a007986 */ /* 0x000fe2000c101508 */
[----:B0-----:R-:W-:Y:S02]  /*24da0*/  LEA.HI.X.SX32 R5, R45, R9, 0x1, P0 ;  /* 0x000000092d057211 */ /* 0x001fe400000f0eff */
[----:B------:R-:W0:Y:S01]  /*24db0*/  LDC R45, c[0x0][0x3e8] ;  /* 0x0000fa00ff2d7b82 */ /* 0x000e220000000800 */
[----:B------:R-:W-:Y:S02]  /*24dc0*/  IMAD R7, R70, 0x136, RZ ;  /* 0x0000013646077824 */ /* 0x000fe400078e02ff */
[----:B------:R-:W-:Y:S04]  /*24dd0*/  STG.E.U16 desc[UR8][R4.64], R72 ;  /* 0x0000004804007986 */ /* 0x000fe8000c101508 */
[----:B------:R1:W-:Y:S01]  /*24de0*/  STG.E.U16 desc[UR8][R16.64], R154 ;  /* 0x0000009a10007986 */ /* 0x0003e2000c101508 */
[----:B------:R-:W-:Y:S01]  /*24df0*/  IMAD R3, R67, 0x9b, RZ ;  /* 0x0000009b43037824 */ /* 0x000fe200078e02ff */
[----:B------:R-:W-:Y:S01]  /*24e00*/  IADD3 R6, P0, PT, R7, R8, RZ ;  /* 0x0000000807067210 */ /* 0x000fe20007f1e0ff */
[----:B--2---:R-:W-:-:S02]  /*24e10*/  IMAD R69, R68, 0x138, RZ ;  /* 0x0000013844457824 */ /* 0x004fc400078e02ff */
[----:B----4-:R-:W-:Y:S02]  /*24e20*/  IMAD R71, R71, 0x13a, RZ ;  /* 0x0000013a47477824 */ /* 0x010fe400078e02ff */
[----:B-1----:R-:W-:Y:S01]  /*24e30*/  IMAD R17, R21, 0x13c, RZ ;  /* 0x0000013c15117824 */ /* 0x002fe200078e02ff */
[-C--:B------:R-:W-:Y:S01]  /*24e40*/  LEA.HI.X.SX32 R7, R3, R9.reuse, 0x1, P0 ;  /* 0x0000000903077211 */ /* 0x080fe200000f0eff */
[----:B------:R-:W1:Y:S01]  /*24e50*/  LDC R21, c[0x0][0x3e8] ;  /* 0x0000fa00ff157b82 */ /* 0x000e620000000800 */
[----:B------:R-:W-:Y:S01]  /*24e60*/  PRMT R11, R154, 0x7632, R11 ;  /* 0x000076329a0b7816 */ /* 0x000fe2000000000b */
[----:B------:R-:W-:Y:S01]  /*24e70*/  IMAD R3, R67, 0x9d, RZ ;  /* 0x0000009d43037824 */ /* 0x000fe200078e02ff */
[-C--:B------:R-:W-:Y:S02]  /*24e80*/  IADD3 R4, P1, PT, R69, R8.reuse, RZ ;  /* 0x0000000845047210 */ /* 0x080fe40007f3e0ff */
[----:B------:R-:W-:Y:S01]  /*24e90*/  IADD3 R10, P0, PT, R71, R8, RZ ;  /* 0x00000008470a7210 */ /* 0x000fe20007f1e0ff */
[----:B------:R2:W-:Y:S01]  /*24ea0*/  STG.E.U16 desc[UR8][R6.64], R11 ;  /* 0x0000000b06007986 */ /* 0x0005e2000c101508 */
[----:B---3--:R-:W-:Y:S01]  /*24eb0*/  IMAD R69, R44, 0x13e, RZ ;  /* 0x0000013e2c457824 */ /* 0x008fe200078e02ff */
[----:B------:R-:W-:Y:S01]  /*24ec0*/  LEA.HI.X.SX32 R5, R113, R9, 0x1, P1 ;  /* 0x0000000971057211 */ /* 0x000fe200008f0eff */
[----:B------:R-:W3:Y:S01]  /*24ed0*/  LDC R68, c[0x0][0x3e8] ;  /* 0x0000fa00ff447b82 */ /* 0x000ee20000000800 */
[----:B0-----:R-:W-:-:S03]  /*24ee0*/  IMAD R45, R45, 0x140, RZ ;  /* 0x000001402d2d7824 */ /* 0x001fc600078e02ff */
[----:B------:R0:W-:Y:S04]  /*24ef0*/  STG.E.U16 desc[UR8][R4.64], R156 ;  /* 0x0000009c04007986 */ /* 0x0001e8000c101508 */
[----:B------:R-:W4:Y:S01]  /*24f00*/  LDC R44, c[0x0][0x3e8] ;  /* 0x0000fa00ff2c7b82 */ /* 0x000f220000000800 */
[----:B--2---:R-:W-:Y:S02]  /*24f10*/  LEA.HI.X.SX32 R11, R3, R9, 0x1, P0 ;  /* 0x00000009030b7211 */ /* 0x004fe400000f0eff */
[-C--:B------:R-:W-:Y:S01]  /*24f20*/  IADD3 R16, P0, PT, R17, R8.reuse, RZ ;  /* 0x0000000811107210 */ /* 0x080fe20007f1e0ff */
[----:B------:R-:W-:Y:S01]  /*24f30*/  IMAD R3, R67, 0x9f, RZ ;  /* 0x0000009f43037824 */ /* 0x000fe200078e02ff */
[----:B------:R-:W-:Y:S02]  /*24f40*/  PRMT R7, R156, 0x7632, R7 ;  /* 0x000076329c077816 */ /* 0x000fe40000000007 */
[----:B------:R-:W-:-:S02]  /*24f50*/  IADD3 R6, P1, PT, R69, R8, RZ ;  /* 0x0000000845067210 */ /* 0x000fc40007f3e0ff */
[-C--:B------:R-:W-:Y:S01]  /*24f60*/  LEA.HI.X.SX32 R17, R115, R9.reuse, 0x1, P0 ;  /* 0x0000000973117211 */ /* 0x080fe200000f0eff */
[----:B------:R2:W-:Y:S01]  /*24f70*/  STG.E.U16 desc[UR8][R10.64], R7 ;  /* 0x000000070a007986 */ /* 0x0005e2000c101508 */
[-C--:B0-----:R-:W-:Y:S02]  /*24f80*/  IADD3 R4, P0, PT, R45, R8.reuse, RZ ;  /* 0x000000082d047210 */ /* 0x081fe40007f1e0ff */
[----:B------:R-:W0:Y:S01]  /*24f90*/  LDC R45, c[0x0][0x3e8] ;  /* 0x0000fa00ff2d7b82 */ /* 0x000e220000000800 */
[----:B------:R-:W-:Y:S01]  /*24fa0*/  PRMT R5, R158, 0x7632, R5 ;  /* 0x000076329e057816 */ /* 0x000fe20000000005 */
[----:B-1----:R-:W-:Y:S01]  /*24fb0*/  IMAD R21, R21, 0x144, RZ ;  /* 0x0000014415157824 */ /* 0x002fe200078e02ff */
[----:B------:R-:W-:Y:S01]  /*24fc0*/  STG.E.U16 desc[UR8][R16.64], R158 ;  /* 0x0000009e10007986 */ /* 0x000fe2000c101508 */
[----:B--2---:R-:W-:Y:S01]  /*24fd0*/  LEA.HI.X.SX32 R7, R3, R9, 0x1, P1 ;  /* 0x0000000903077211 */ /* 0x004fe200008f0eff */
[----:B-----5:R-:W-:Y:S02]  /*24fe0*/  IMAD R11, R66, 0x142, RZ ;  /* 0x00000142420b7824 */ /* 0x020fe400078e02ff */
[----:B------:R-:W-:Y:S01]  /*24ff0*/  IMAD R3, R67, 0xa1, RZ ;  /* 0x000000a143037824 */ /* 0x000fe200078e02ff */
[----:B------:R-:W1:Y:S01]  /*25000*/  LDC R66, c[0x0][0x3e8] ;  /* 0x0000fa00ff427b82 */ /* 0x000e620000000800 */
[----:B------:R2:W-:Y:S01]  /*25010*/  STG.E.U16 desc[UR8][R6.64], R5 ;  /* 0x0000000506007986 */ /* 0x0005e2000c101508 */
[----:B------:R-:W-:-:S04]  /*25020*/  IADD3 R10, P1, PT, R11, R8, RZ ;  /* 0x000000080b0a7210 */ /* 0x000fc80007f3e0ff */
[-C--:B------:R-:W-:Y:S02]  /*25030*/  LEA.HI.X.SX32 R11, R3, R9.reuse, 0x1, P1 ;  /* 0x00000009030b7211 */ /* 0x080fe400008f0eff */
[----:B--2---:R-:W-:Y:S02]  /*25040*/  LEA.HI.X.SX32 R5, R81, R9, 0x1, P0 ;  /* 0x0000000951057211 */ /* 0x004fe400000f0eff */
[----:B------:R-:W-:Y:S02]  /*25050*/  IADD3 R6, P0, PT, R21, R8, RZ ;  /* 0x0000000815067210 */ /* 0x000fe40007f1e0ff */
[----:B------:R-:W2:Y:S01]  /*25060*/  LDC R21, c[0x0][0x3e8] ;  /* 0x0000fa00ff157b82 */ /* 0x000ea20000000800 */
[----:B------:R-:W-:Y:S01]  /*25070*/  PRMT R7, R160, 0x7632, R7 ;  /* 0x00007632a0077816 */ /* 0x000fe20000000007 */
[----:B------:R-:W-:Y:S04]  /*25080*/  STG.E.U16 desc[UR8][R4.64], R160 ;  /* 0x000000a004007986 */ /* 0x000fe8000c101508 */
[----:B------:R5:W-:Y:S01]  /*25090*/  STG.E.U16 desc[UR8][R10.64], R7 ;  /* 0x000000070a007986 */ /* 0x000be2000c101508 */
[----:B----4-:R-:W-:-:S02]  /*250a0*/  IMAD R17, R44, 0x146, RZ ;  /* 0x000001462c117824 */ /* 0x010fc400078e02ff */
[----:B------:R-:W-:Y:S01]  /*250b0*/  IMAD R3, R67, 0xa3, RZ ;  /* 0x000000a343037824 */ /* 0x000fe200078e02ff */
[----:B------:R-:W4:Y:S01]  /*250c0*/  LDC R44, c[0x0][0x3e8] ;  /* 0x0000fa00ff2c7b82 */ /* 0x000f220000000800 */
[----:B-----5:R-:W-:Y:S01]  /*250d0*/  LEA.HI.X.SX32 R7, R19, R9, 0x1, P0 ;  /* 0x0000000913077211 */ /* 0x020fe200000f0eff */
[----:B---3--:R-:W-:Y:S02]  /*250e0*/  IMAD R19, R68, 0x148, RZ ;  /* 0x0000014844137824 */ /* 0x008fe400078e02ff */
[----:B0-----:R-:W-:Y:S01]  /*250f0*/  IMAD R11, R45, 0x14a, RZ ;  /* 0x0000014a2d0b7824 */ /* 0x001fe200078e02ff */
[----:B------:R-:W-:-:S03]  /*25100*/  IADD3 R16, P0, PT, R17, R8, RZ ;  /* 0x0000000811107210 */ /* 0x000fc60007f1e0ff */
[----:B------:R-:W0:Y:S01]  /*25110*/  LDC R45, c[0x0][0x3e8] ;  /* 0x0000fa00ff2d7b82 */ /* 0x000e220000000800 */
[----:B------:R-:W-:-:S07]  /*25120*/  IADD3 R4, P1, PT, R19, R8, RZ ;  /* 0x0000000813047210 */ /* 0x000fce0007f3e0ff */
[----:B------:R-:W3:Y:S01]  /*25130*/  LDC R19, c[0x0][0x3e8] ;  /* 0x0000fa00ff137b82 */ /* 0x000ee20000000800 */
[----:B------:R5:W-:Y:S01]  /*25140*/  STG.E.U16 desc[UR8][R6.64], R162 ;  /* 0x000000a206007986 */ /* 0x000be2000c101508 */
[-C--:B------:R-:W-:Y:S01]  /*25150*/  LEA.HI.X.SX32 R17, R3, R9.reuse, 0x1, P0 ;  /* 0x0000000903117211 */ /* 0x080fe200000f0eff */
[----:B------:R-:W-:Y:S01]  /*25160*/  IMAD R3, R67, 0xa5, RZ ;  /* 0x000000a543037824 */ /* 0x000fe200078e02ff */
[----:B------:R-:W-:Y:S01]  /*25170*/  F2FP.F16.F32.PACK_AB R164, R165, R164 ;  /* 0x000000a4a5a4723e */ /* 0x000fe200000000ff */
[----:B--2---:R-:W-:Y:S01]  /*25180*/  IMAD R21, R21, 0x14c, RZ ;  /* 0x0000014c15157824 */ /* 0x004fe200078e02ff */
[----:B------:R-:W-:Y:S02]  /*25190*/  LEA.HI.X.SX32 R5, R117, R9, 0x1, P1 ;  /* 0x0000000975057211 */ /* 0x000fe400008f0eff */
[----:B------:R-:W2:Y:S01]  /*251a0*/  LDC R68, c[0x0][0x3e8] ;  /* 0x0000fa00ff447b82 */ /* 0x000ea20000000800 */
[----:B-----5:R-:W-:Y:S02]  /*251b0*/  PRMT R7, R162, 0x7632, R7 ;  /* 0x00007632a2077816 */ /* 0x020fe40000000007 */
[----:B------:R-:W-:-:S03]  /*251c0*/  IADD3 R6, P0, PT, R11, R8, RZ ;  /* 0x000000080b067210 */ /* 0x000fc60007f1e0ff */
[----:B------:R5:W-:Y:S04]  /*251d0*/  STG.E.U16 desc[UR8][R16.64], R7 ;  /* 0x0000000710007986 */ /* 0x000be8000c101508 */
[----:B------:R0:W-:Y:S01]  /*251e0*/  STG.E.U16 desc[UR8][R4.64], R164 ;  /* 0x000000a404007986 */ /* 0x0001e2000c101508 */
[----:B-1----:R-:W-:Y:S01]  /*251f0*/  IMAD R11, R66, 0x14e, RZ ;  /* 0x0000014e420b7824 */ /* 0x002fe200078e02ff */
[----:B-----5:R-:W-:Y:S02]  /*25200*/  LEA.HI.X.SX32 R7, R3, R9, 0x1, P0 ;  /* 0x0000000903077211 */ /* 0x020fe400000f0eff */
[-C--:B0-----:R-:W-:Y:S02]  /*25210*/  IADD3 R4, P0, PT, R21, R8.reuse, RZ ;  /* 0x0000000815047210 */ /* 0x081fe40007f1e0ff */
[----:B------:R-:W0:Y:S01]  /*25220*/  LDC R21, c[0x0][0x3e8] ;  /* 0x0000fa00ff157b82 */ /* 0x000e220000000800 */
[----:B------:R-:W-:Y:S01]  /*25230*/  PRMT R5, R164, 0x7632, R5 ;  /* 0x00007632a4057816 */ /* 0x000fe20000000005 */
[----:B---3--:R-:W-:Y:S01]  /*25240*/  IMAD R17, R19, 0x150, RZ ;  /* 0x0000015013117824 */ /* 0x008fe200078e02ff */
[----:B------:R-:W-:Y:S01]  /*25250*/  IADD3 R10, P1, PT, R11, R8, RZ ;  /* 0x000000080b0a7210 */ /* 0x000fe20007f3e0ff */
[----:B------:R-:W-:-:S02]  /*25260*/  IMAD R3, R67, 0xa7, RZ ;  /* 0x000000a743037824 */ /* 0x000fc400078e02ff */
[----:B------:R-:W-:Y:S01]  /*25270*/  IMAD R45, R45, 0x154, RZ ;  /* 0x000001542d2d7824 */ /* 0x000fe200078e02ff */
[----:B------:R1:W-:Y:S01]  /*25280*/  STG.E.U16 desc[UR8][R6.64], R5 ;  /* 0x0000000506007986 */ /* 0x0003e2000c101508 */
[----:B------:R-:W-:Y:S01]  /*25290*/  F2FP.F16.F32.PACK_AB R166, R167, R166 ;  /* 0x000000a6a7a6723e */ /* 0x000fe200000000ff */
[----:B------:R-:W3:Y:S01]  /*252a0*/  LDC R19, c[0x0][0x3e8] ;  /* 0x0000fa00ff137b82 */ /* 0x000ee20000000800 */
[-C--:B------:R-:W-:Y:S02]  /*252b0*/  LEA.HI.X.SX32 R11, R3, R9.reuse, 0x1, P1 ;  /* 0x00000009030b7211 */ /* 0x080fe400008f0eff */
[----:B------:R-:W-:Y:S02]  /*252c0*/  PRMT R66, R166, 0x7632, R66 ;  /* 0x00007632a6427816 */ /* 0x000fe40000000042 */
[-C--:B-1----:R-:W-:Y:S01]  /*252d0*/  LEA.HI.X.SX32 R5, R23, R9.reuse, 0x1, P0 ;  /* 0x0000000917057211 */ /* 0x082fe200000f0eff */
[----:B----4-:R-:W-:Y:S01]  /*252e0*/  IMAD R7, R44, 0x152, RZ ;  /* 0x000001522c077824 */ /* 0x010fe200078e02ff */
[-C--:B------:R-:W-:Y:S01]  /*252f0*/  IADD3 R16, P0, PT, R17, R8.reuse, RZ ;  /* 0x0000000811107210 */ /* 0x080fe20007f1e0ff */
[----:B------:R-:W1:Y:S01]  /*25300*/  LDC R23, c[0x0][0x3e8] ;  /* 0x0000fa00ff177b82 */ /* 0x000e620000000800 */
[----:B------:R-:W-:Y:S01]  /*25310*/  IADD3 R6, P1, PT, R45, R8, RZ ;  /* 0x000000082d067210 */ /* 0x000fe20007f3e0ff */
[----:B------:R4:W-:Y:S01]  /*25320*/  STG.E.U16 desc[UR8][R4.64], R166 ;  /* 0x000000a604007986 */ /* 0x0009e2000c101508 */
[----:B------:R-:W-:-:S02]  /*25330*/  LEA.HI.X.SX32 R17, R119, R9, 0x1, P0 ;  /* 0x0000000977117211 */ /* 0x000fc400000f0eff */
[----:B------:R-:W-:Y:S01]  /*25340*/  F2FP.F16.F32.PACK_AB R168, R169, R168 ;  /* 0x000000a8a9a8723e */ /* 0x000fe200000000ff */
[----:B------:R2:W-:Y:S01]  /*25350*/  STG.E.U16 desc[UR8][R10.64], R66 ;  /* 0x000000420a007986 */ /* 0x0005e2000c101508 */
[----:B------:R-:W-:Y:S01]  /*25360*/  IMAD R3, R67, 0xa9, RZ ;  /* 0x000000a943037824 */ /* 0x000fe200078e02ff */
[----:B------:R-:W-:Y:S01]  /*25370*/  F2FP.F16.F32.PACK_AB R170, R171, R170 ;  /* 0x000000aaabaa723e */ /* 0x000fe200000000ff */
[----:B------:R-:W5:Y:S01]  /*25380*/  LDC R44, c[0x0][0x3e8] ;  /* 0x0000fa00ff2c7b82 */ /* 0x000f620000000800 */
[----:B----4-:R-:W-:Y:S02]  /*25390*/  IADD3 R4, P0, PT, R7, R8, RZ ;  /* 0x0000000807047210 */ /* 0x010fe40007f1e0ff */
[----:B------:R-:W-:-:S05]  /*253a0*/  LEA.HI.X.SX32 R7, R25, R9, 0x1, P1 ;  /* 0x0000000919077211 */ /* 0x000fca00008f0eff */
[----:B------:R-:W4:Y:S01]  /*253b0*/  LDC R25, c[0x0][0x3e8] ;  /* 0x0000fa00ff197b82 */ /* 0x000f220000000800 */
[----:B------:R0:W-:Y:S01]  /*253c0*/  STG.E.U16 desc[UR8][R16.64], R168 ;  /* 0x000000a810007986 */ /* 0x0001e2000c101508 */
[----:B--2---:R-:W-:Y:S01]  /*253d0*/  IMAD R11, R68, 0x156, RZ ;  /* 0x00000156440b7824 */ /* 0x004fe200078e02ff */
[----:B------:R-:W-:Y:S01]  /*253e0*/  LEA.HI.X.SX32 R5, R3, R9, 0x1, P0 ;  /* 0x0000000903057211 */ /* 0x000fe200000f0eff */
[----:B------:R-:W-:Y:S01]  /*253f0*/  IMAD R3, R67, 0xab, RZ ;  /* 0x000000ab43037824 */ /* 0x000fe200078e02ff */
[----:B------:R-:W-:Y:S01]  /*25400*/  PRMT R66, R168, 0x7632, R66 ;  /* 0x00007632a8427816 */ /* 0x000fe20000000042 */
[----:B0-----:R-:W-:Y:S02]  /*25410*/  IMAD R17, R21, 0x15a, RZ ;  /* 0x0000015a15117824 */ /* 0x001fe400078e02ff */
[----:B------:R-:W0:Y:S01]  /*25420*/  LDC R21, c[0x0][0x3e8] ;  /* 0x0000fa00ff157b82 */ /* 0x000e220000000800 */
[----:B------:R-:W-:Y:S01]  /*25430*/  IADD3 R10, P0, PT, R11, R8, RZ ;  /* 0x000000080b0a7210 */ /* 0x000fe20007f1e0ff */
[----:B------:R2:W-:Y:S01]  /*25440*/  STG.E.U16 desc[UR8][R4.64], R66 ;  /* 0x0000004204007986 */ /* 0x0005e2000c101508 */
[----:B---3--:R-:W-:-:S02]  /*25450*/  IMAD R19, R19, 0x158, RZ ;  /* 0x0000015813137824 */ /* 0x008fc400078e02ff */
[----:B------:R-:W-:Y:S01]  /*25460*/  LEA.HI.X.SX32 R11, R3, R9, 0x1, P0 ;  /* 0x00000009030b7211 */ /* 0x000fe200000f0eff */
[----:B-1----:R-:W-:Y:S02]  /*25470*/  IMAD R45, R23, 0x15c, RZ ;  /* 0x0000015c172d7824 */ /* 0x002fe400078e02ff */
[----:B------:R-:W1:Y:S01]  /*25480*/  LDC R23, c[0x0][0x3e8] ;  /* 0x0000fa00ff177b82 */ /* 0x000e620000000800 */
[----:B------:R3:W-:Y:S01]  /*25490*/  STG.E.U16 desc[UR8][R6.64], R170 ;  /* 0x000000aa06007986 */ /* 0x0007e2000c101508 */
[----:B------:R-:W-:Y:S01]  /*254a0*/  IMAD R3, R67, 0xad, RZ ;  /* 0x000000ad43037824 */ /* 0x000fe200078e02ff */
[----:B--2---:R-:W-:Y:S02]  /*254b0*/  PRMT R5, R170, 0x7632, R5 ;  /* 0x00007632aa057816 */ /* 0x004fe40000000005 */
[----:B------:R-:W-:Y:S02]  /*254c0*/  IADD3 R4, P0, PT, R19, R8, RZ ;  /* 0x0000000813047210 */ /* 0x000fe40007f1e0ff */
[----:B------:R-:W-:Y:S01]  /*254d0*/  F2FP.F16.F32.PACK_AB R172, R173, R172 ;  /* 0x000000acadac723e */ /* 0x000fe200000000ff */
[----:B------:R4:W-:Y:S01]  /*254e0*/  STG.E.U16 desc[UR8][R10.64], R5 ;  /* 0x000000050a007986 */ /* 0x0009e2000c101508 */
[----:B------:R-:W-:-:S02]  /*254f0*/  IADD3 R16, P1, PT, R17, R8, RZ ;  /* 0x0000000811107210 */ /* 0x000fc40007f3e0ff */
[----:B---3--:R-:W-:Y:S02]  /*25500*/  IADD3 R6, P2, PT, R45, R8, RZ ;  /* 0x000000082d067210 */ /* 0x008fe40007f5e0ff */
[-C--:B------:R-:W-:Y:S01]  /*25510*/  LEA.HI.X.SX32 R17, R3, R9.reuse, 0x1, P1 ;  /* 0x0000000903117211 */ /* 0x080fe200008f0eff */
[----:B0-----:R-:W-:Y:S01]  /*25520*/  IMAD R21, R21, 0x162, RZ ;  /* 0x0000016215157824 */ /* 0x001fe200078e02ff */
[----:B------:R-:W-:Y:S01]  /*25530*/  PRMT R66, R172, 0x7632, R66 ;  /* 0x00007632ac427816 */ /* 0x000fe20000000042 */
[----:B------:R-:W0:Y:S01]  /*25540*/  LDC R45, c[0x0][0x3e8] ;  /* 0x0000fa00ff2d7b82 */ /* 0x000e220000000800 */
[----:B----4-:R-:W-:Y:S01]  /*25550*/  IMAD R11, R25, 0x15e, RZ ;  /* 0x0000015e190b7824 */ /* 0x010fe200078e02ff */
[----:B------:R-:W-:-:S06]  /*25560*/  LEA.HI.X.SX32 R5, R27, R9, 0x1, P0 ;  /* 0x000000091b057211 */ /* 0x000fcc00000f0eff */
[----:B------:R-:W2:Y:S01]  /*25570*/  LDC R25, c[0x0][0x3e8] ;  /* 0x0000fa00ff197b82 */ /* 0x000ea20000000800 */
[----:B------:R-:W-:Y:S02]  /*25580*/  F2FP.F16.F32.PACK_AB R174, R175, R174 ;  /* 0x000000aeafae723e */ /* 0x000fe400000000ff */
[----:B------:R-:W-:Y:S01]  /*25590*/  LEA.HI.X.SX32 R7, R87, R9, 0x1, P2 ;  /* 0x0000000957077211 */ /* 0x000fe200010f0eff */
[----:B------:R-:W-:Y:S04]  /*255a0*/  STG.E.U16 desc[UR8][R4.64], R172 ;  /* 0x000000ac04007986 */ /* 0x000fe8000c101508 */
[----:B------:R-:W-:Y:S01]  /*255b0*/  STG.E.U16 desc[UR8][R16.64], R66 ;  /* 0x0000004210007986 */ /* 0x000fe2000c101508 */
[----:B------:R-:W3:Y:S03]  /*255c0*/  LDC R27, c[0x0][0x3e8] ;  /* 0x0000fa00ff1b7b82 */ /* 0x000ee60000000800 */
[----:B------:R4:W-:Y:S01]  /*255d0*/  STG.E.U16 desc[UR8][R6.64], R174 ;  /* 0x000000ae06007986 */ /* 0x0009e2000c101508 */
[----:B------:R-:W-:Y:S01]  /*255e0*/  IMAD R3, R67, 0xaf, RZ ;  /* 0x000000af43037824 */ /* 0x000fe200078e02ff */
[-C--:B------:R-:W-:Y:S01]  /*255f0*/  IADD3 R10, P0, PT, R11, R8.reuse, RZ ;  /* 0x000000080b0a7210 */ /* 0x080fe20007f1e0ff */
[----:B------:R-:W-:Y:S01]  /*25600*/  IMAD R19, R67, 0xb1, RZ ;  /* 0x000000b143137824 */ /* 0x000fe200078e02ff */
[----:B----4-:R-:W-:-:S02]  /*25610*/  IADD3 R6, P1, PT, R21, R8, RZ ;  /* 0x0000000815067210 */ /* 0x010fc40007f3e0ff */
[----:B------:R-:W4:Y:S01]  /*25620*/  LDC R21, c[0x0][0x3e8] ;  /* 0x0000fa00ff157b82 */ /* 0x000f220000000800 */
[----:B-----5:R-:W-:Y:S01]  /*25630*/  IMAD R69, R44, 0x160, RZ ;  /* 0x000001602c457824 */ /* 0x020fe200078e02ff */
[-C--:B------:R-:W-:Y:S01]  /*25640*/  LEA.HI.X.SX32 R11, R3, R9.reuse, 0x1, P0 ;  /* 0x00000009030b7211 */ /* 0x080fe200000f0eff */
[----:B-1----:R-:W-:Y:S01]  /*25650*/  IMAD R23, R23, 0x164, RZ ;  /* 0x0000016417177824 */ /* 0x002fe200078e02ff */
[----:B------:R-:W-:Y:S02]  /*25660*/  PRMT R5, R174, 0x7632, R5 ;  /* 0x00007632ae057816 */ /* 0x000fe40000000005 */
[----:B------:R-:W-:Y:S02]  /*25670*/  IADD3 R4, P0, PT, R69, R8, RZ ;  /* 0x0000000845047210 */ /* 0x000fe40007f1e0ff */
[----:B------:R-:W-:Y:S01]  /*25680*/  LEA.HI.X.SX32 R7, R19, R9, 0x1, P1 ;  /* 0x0000000913077211 */ /* 0x000fe200008f0eff */
[----:B--2---:R-:W-:Y:S01]  /*25690*/  IMAD R25, R25, 0x166, RZ ;  /* 0x0000016619197824 */ /* 0x004fe200078e02ff */
[----:B------:R-:W-:Y:S01]  /*256a0*/  F2FP.F16.F32.PACK_AB R176, R177, R176 ;  /* 0x000000b0b1b0723e */ /* 0x000fe200000000ff */
[----:B------:R-:W1:Y:S01]  /*256b0*/  LDC R19, c[0x0][0x3e8] ;  /* 0x0000fa00ff137b82 */ /* 0x000e620000000800 */
[----:B------:R-:W-:Y:S01]  /*256c0*/  IADD3 R16, P2, PT, R23, R8, RZ ;  /* 0x0000000817107210 */ /* 0x000fe20007f5e0ff */
[----:B------:R2:W-:Y:S01]  /*256d0*/  STG.E.U16 desc[UR8][R10.64], R5 ;  /* 0x000000050a007986 */ /* 0x0005e2000c101508 */
[----:B------:R-:W-:-:S02]  /*256e0*/  F2FP.F16.F32.PACK_AB R178, R179, R178 ;  /* 0x000000b2b3b2723e */ /* 0x000fc400000000ff */
[----:B------:R-:W-:-:S03]  /*256f0*/  LEA.HI.X.SX32 R17, R29, R9, 0x1, P2 ;  /* 0x000000091d117211 */ /* 0x000fc600010f0eff */
[----:B------:R-:W5:Y:S01]  /*25700*/  LDC R23, c[0x0][0x3e8] ;  /* 0x0000fa00ff177b82 */ /* 0x000f620000000800 */
[----:B--2---:R-:W-:Y:S02]  /*25710*/  LEA.HI.X.SX32 R5, R121, R9, 0x1, P0 ;  /* 0x0000000979057211 */ /* 0x004fe400000f0eff */
[----:B------:R-:W-:Y:S02]  /*25720*/  PRMT R11, R176, 0x7632, R11 ;  /* 0x00007632b00b7816 */ /* 0x000fe4000000000b */
[----:B------:R-:W-:Y:S01]  /*25730*/  IADD3 R10, P0, PT, R25, R8, RZ ;  /* 0x00000008190a7210 */ /* 0x000fe20007f1e0ff */
[----:B------:R-:W-:Y:S02]  /*25740*/  STG.E.U16 desc[UR8][R4.64], R176 ;  /* 0x000000b004007986 */ /* 0x000fe4000c101508 */
[----:B------:R-:W2:Y:S02]  /*25750*/  LDC R25, c[0x0][0x3e8] ;  /* 0x0000fa00ff197b82 */ /* 0x000ea40000000800 */
[----:B------:R-:W-:Y:S04]  /*25760*/  STG.E.U16 desc[UR8][R6.64], R11 ;  /* 0x0000000b06007986 */ /* 0x000fe8000c101508 */
[----:B------:R4:W-:Y:S01]  /*25770*/  STG.E.U16 desc[UR8][R16.64], R178 ;  /* 0x000000b210007986 */ /* 0x0009e2000c101508 */
[----:B---3--:R-:W-:-:S02]  /*25780*/  IMAD R27, R27, 0x168, RZ ;  /* 0x000001681b1b7824 */ /* 0x008fc400078e02ff */
[----:B0-----:R-:W-:Y:S02]  /*25790*/  IMAD R45, R45, 0x16a, RZ ;  /* 0x0000016a2d2d7824 */ /* 0x001fe400078e02ff */
[----:B------:R-:W-:Y:S02]  /*257a0*/  IMAD R3, R67, 0xb3, RZ ;  /* 0x000000b343037824 */ /* 0x000fe400078e02ff */
[----:B----4-:R-:W-:Y:S02]  /*257b0*/  IMAD R17, R21, 0x16e, RZ ;  /* 0x0000016e15117824 */ /* 0x010fe400078e02ff */
[----:B------:R-:W0:Y:S01]  /*257c0*/  LDC R21, c[0x0][0x3e8] ;  /* 0x0000fa00ff157b82 */ /* 0x000e220000000800 */
[----:B------:R-:W-:Y:S01]  /*257d0*/  IADD3 R4, P1, PT, R27, R8, RZ ;  /* 0x000000081b047210 */ /* 0x000fe20007f3e0ff */
[----:B------:R-:W-:Y:S01]  /*257e0*/  IMAD R7, R67, 0xb5, RZ ;  /* 0x000000b543077824 */ /* 0x000fe200078e02ff */
[----:B------:R-:W-:Y:S02]  /*257f0*/  F2FP.F16.F32.PACK_AB R180, R181, R180 ;  /* 0x000000b4b5b4723e */ /* 0x000fe400000000ff */
[----:B------:R-:W-:Y:S01]  /*25800*/  IADD3 R6, P2, PT, R45, R8, RZ ;  /* 0x000000082d067210 */ /* 0x000fe20007f5e0ff */
[----:B-1----:R-:W-:Y:S01]  /*25810*/  IMAD R19, R19, 0x16c, RZ ;  /* 0x0000016c13137824 */ /* 0x002fe200078e02ff */
[----:B------:R-:W-:Y:S01]  /*25820*/  LEA.HI.X.SX32 R11, R3, R9, 0x1, P0 ;  /* 0x00000009030b7211 */ /* 0x000fe200000f0eff */
[----:B------:R-:W1:Y:S01]  /*25830*/  LDC R27, c[0x0][0x3e8] ;  /* 0x0000fa00ff1b7b82 */ /* 0x000e620000000800 */
[----:B------:R-:W-:-:S02]  /*25840*/  PRMT R44, R178, 0x7632, R44 ;  /* 0x00007632b22c7816 */ /* 0x000fc4000000002c */
[-C--:B------:R-:W-:Y:S01]  /*25850*/  LEA.HI.X.SX32 R5, R123, R9.reuse, 0x1, P1 ;  /* 0x000000097b057211 */ /* 0x080fe200008f0eff */
[----:B-----5:R-:W-:Y:S01]  /*25860*/  IMAD R29, R23, 0x170, RZ ;  /* 0x00000170171d7824 */ /* 0x020fe200078e02ff */
[----:B------:R-:W-:Y:S02]  /*25870*/  LEA.HI.X.SX32 R7, R7, R9, 0x1, P2 ;  /* 0x0000000907077211 */ /* 0x000fe400010f0eff */
[----:B------:R-:W-:Y:S01]  /*25880*/  PRMT R45, R180, 0x7632, R45 ;  /* 0x00007632b42d7816 */ /* 0x000fe2000000002d */
[----:B------:R3:W-:Y:S01]  /*25890*/  STG.E.U16 desc[UR8][R10.64], R44 ;  /* 0x0000002c0a007986 */ /* 0x0007e2000c101508 */
[----:B------:R-:W-:Y:S01]  /*258a0*/  IMAD R3, R67, 0xb7, RZ ;  /* 0x000000b743037824 */ /* 0x000fe200078e02ff */
[----:B------:R-:W-:Y:S01]  /*258b0*/  IADD3 R16, P0, PT, R19, R8, RZ ;  /* 0x0000000813107210 */ /* 0x000fe20007f1e0ff */
[----:B------:R-:W4:Y:S01]  /*258c0*/  LDC R23, c[0x0][0x3e8] ;  /* 0x0000fa00ff177b82 */ /* 0x000f220000000800 */
[----:B------:R5:W-:Y:S01]  /*258d0*/  STG.E.U16 desc[UR8][R4.64], R180 ;  /* 0x000000b404007986 */ /* 0x000be2000c101508 */
[----:B------:R-:W-:-:S03]  /*258e0*/  F2FP.F16.F32.PACK_AB R182, R183, R182 ;  /* 0x000000b6b7b6723e */ /* 0x000fc600000000ff */
[----:B------:R2:W-:Y:S01]  /*258f0*/  STG.E.U16 desc[UR8][R6.64], R45 ;  /* 0x0000002d06007986 */ /* 0x0005e2000c101508 */
[-C--:B---3--:R-:W-:Y:S02]  /*25900*/  IADD3 R10, P1, PT, R17, R8.reuse, RZ ;  /* 0x00000008110a7210 */ /* 0x088fe40007f3e0ff */
[-C--:B------:R-:W-:Y:S02]  /*25910*/  LEA.HI.X.SX32 R17, R35, R9.reuse, 0x1, P0 ;  /* 0x0000000923117211 */ /* 0x080fe400000f0eff */
[----:B-----5:R-:W-:Y:S01]  /*25920*/  IADD3 R4, P2, PT, R29, R8, RZ ;  /* 0x000000081d047210 */ /* 0x020fe20007f5e0ff */
[----:B0-----:R-:W-:Y:S02]  /*25930*/  IMAD R21, R21, 0x176, RZ ;  /* 0x0000017615157824 */ /* 0x001fe400078e02ff */
[----:B--2---:R-:W-:Y:S01]  /*25940*/  IMAD R7, R25, 0x172, RZ ;  /* 0x0000017219077824 */ /* 0x004fe200078e02ff */
[----:B------:R-:W-:Y:S01]  /*25950*/  LEA.HI.X.SX32 R11, R3, R9, 0x1, P1 ;  /* 0x00000009030b7211 */ /* 0x000fe200008f0eff */
[----:B------:R-:W-:Y:S01]  /*25960*/  IMAD R3, R67, 0xb9, RZ ;  /* 0x000000b943037824 */ /* 0x000fe200078e02ff */
[----:B------:R-:W-:-:S02]  /*25970*/  PRMT R44, R182, 0x7632, R44 ;  /* 0x00007632b62c7816 */ /* 0x000fc4000000002c */
[----:B------:R-:W-:Y:S01]  /*25980*/  F2FP.F16.F32.PACK_AB R184, R185, R184 ;  /* 0x000000b8b9b8723e */ /* 0x000fe200000000ff */
[----:B------:R-:W-:Y:S01]  /*25990*/  STG.E.U16 desc[UR8][R16.64], R182 ;  /* 0x000000b610007986 */ /* 0x000fe2000c101508 */
[-C--:B------:R-:W-:Y:S01]  /*259a0*/  LEA.HI.X.SX32 R5, R125, R9.reuse, 0x1, P2 ;  /* 0x000000097d057211 */ /* 0x080fe200010f0eff */
[----:B------:R-:W-:Y:S01]  /*259b0*/  IMAD R19, R67, 0xbb, RZ ;  /* 0x000000bb43137824 */ /* 0x000fe200078e02ff */
[----:B------:R-:W-:Y:S01]  /*259c0*/  IADD3 R6, P0, PT, R7, R8, RZ ;  /* 0x0000000807067210 */ /* 0x000fe20007f1e0ff */
[----:B------:R-:W-:Y:S01]  /*259d0*/  STG.E.U16 desc[UR8][R10.64], R44 ;  /* 0x0000002c0a007986 */ /* 0x000fe2000c101508 */
[----:B------:R-:W0:Y:S02]  /*259e0*/  LDC R29, c[0x0][0x3e8] ;  /* 0x0000fa00ff1d7b82 */ /* 0x000e240000000800 */
[----:B------:R-:W-:Y:S01]  /*259f0*/  LEA.HI.X.SX32 R7, R3, R9, 0x1, P0 ;  /* 0x0000000903077211 */ /* 0x000fe200000f0eff */
[----:B------:R2:W-:Y:S01]  /*25a00*/  STG.E.U16 desc[UR8][R4.64], R184 ;  /* 0x000000b804007986 */ /* 0x0005e2000c101508 */
[----:B-1----:R-:W-:-:S04]  /*25a10*/  IMAD R27, R27, 0x174, RZ ;  /* 0x000001741b1b7824 */ /* 0x002fc800078e02ff */
[----:B------:R-:W1:Y:S01]  /*25a20*/  LDC R25, c[0x0][0x3e8] ;  /* 0x0000fa00ff197b82 */ /* 0x000e620000000800 */
[----:B--2---:R-:W-:-:S07]  /*25a30*/  IADD3 R4, P0, PT, R21, R8, RZ ;  /* 0x0000000815047210 */ /* 0x004fce0007f1e0ff */
[----:B------:R-:W2:Y:S01]  /*25a40*/  LDC R35, c[0x0][0x3e8] ;  /* 0x0000fa00ff237b82 */ /* 0x000ea20000000800 */
[----:B------:R-:W-:-:S07]  /*25a50*/  LEA.HI.X.SX32 R5, R19, R9, 0x1, P0 ;  /* 0x0000000913057211 */ /* 0x000fce00000f0eff */
[----:B------:R-:W3:Y:S01]  /*25a60*/  LDC R19, c[0x0][0x3e8] ;  /* 0x0000fa00ff137b82 */ /* 0x000ee20000000800 */
[----:B------:R-:W-:Y:S01]  /*25a70*/  IADD3 R10, P1, PT, R27, R8, RZ ;  /* 0x000000081b0a7210 */ /* 0x000fe20007f3e0ff */
[----:B----4-:R-:W-:-:S06]  /*25a80*/  IMAD R23, R23, 0x178, RZ ;  /* 0x0000017817177824 */ /* 0x010fcc00078e02ff */
[----:B------:R-:W4:Y:S01]  /*25a90*/  LDC R21, c[0x0][0x3e8] ;  /* 0x0000fa00ff157b82 */ /* 0x000f220000000800 */
[----:B------:R-:W-:Y:S02]  /*25aa0*/  F2FP.F16.F32.PACK_AB R186, R187, R186 ;  /* 0x000000babbba723e */ /* 0x000fe400000000ff */
[----:B------:R-:W-:Y:S02]  /*25ab0*/  LEA.HI.X.SX32 R11, R31, R9, 0x1, P1 ;  /* 0x000000091f0b7211 */ /* 0x000fe400008f0eff */
[----:B------:R-:W-:Y:S02]  /*25ac0*/  IADD3 R16, P1, PT, R23, R8, RZ ;  /* 0x0000000817107210 */ /* 0x000fe40007f3e0ff */
[----:B------:R-:W-:Y:S01]  /*25ad0*/  PRMT R3, R184, 0x7632, R3 ;  /* 0x00007632b8037816 */ /* 0x000fe20000000003 */
[----:B------:R-:W5:Y:S01]  /*25ae0*/  LDC R23, c[0x0][0x3e8] ;  /* 0x0000fa00ff177b82 */ /* 0x000f620000000800 */
[----:B------:R-:W-:Y:S02]  /*25af0*/  PRMT R27, R186, 0x7632, R27 ;  /* 0x00007632ba1b7816 */ /* 0x000fe4000000001b */
[----:B------:R-:W-:-:S02]  /*25b00*/  F2FP.F16.F32.PACK_AB R142, R188, R142 ;  /* 0x0000008ebc8e723e */ /* 0x000fc400000000ff */
[----:B------:R-:W-:Y:S01]  /*25b10*/  LEA.HI.X.SX32 R17, R127, R9, 0x1, P1 ;  /* 0x000000097f117211 */ /* 0x000fe200008f0eff */
[----:B------:R1:W-:Y:S01]  /*25b20*/  STG.E.U16 desc[UR8][R6.64], R3 ;  /* 0x0000000306007986 */ /* 0x0003e2000c101508 */
[----:B0-----:R-:W-:-:S03]  /*25b30*/  IMAD R29, R29, 0x17a, RZ ;  /* 0x0000017a1d1d7824 */ /* 0x001fc600078e02ff */
[----:B------:R-:W-:Y:S04]  /*25b40*/  STG.E.U16 desc[UR8][R10.64], R186 ;  /* 0x000000ba0a007986 */ /* 0x000fe8000c101508 */
[----:B------:R-:W-:Y:S04]  /*25b50*/  STG.E.U16 desc[UR8][R4.64], R27 ;  /* 0x0000001b04007986 */ /* 0x000fe8000c101508 */
[----:B------:R3:W-:Y:S01]  /*25b60*/  STG.E.U16 desc[UR8][R16.64], R142 ;  /* 0x0000008e10007986 */ /* 0x0007e2000c101508 */
[----:B-1----:R-:W-:Y:S01]  /*25b70*/  IMAD R7, R25, 0x17c, RZ ;  /* 0x0000017c19077824 */ /* 0x002fe200078e02ff */
[----:B------:R-:W-:Y:S01]  /*25b80*/  IADD3 R6, P0, PT, R29, R8, RZ ;  /* 0x000000081d067210 */ /* 0x000fe20007f1e0ff */
[----:B------:R-:W-:Y:S01]  /*25b90*/  IMAD R3, R67, 0xbd, RZ ;  /* 0x000000bd43037824 */ /* 0x000fe200078e02ff */
[----:B------:R-:W0:Y:S01]  /*25ba0*/  LDC R25, c[0x0][0x3e8] ;  /* 0x0000fa00ff197b82 */ /* 0x000e220000000800 */
[----:B----4-:R-:W-:-:S02]  /*25bb0*/  IMAD R29, R21, 0x182, RZ ;  /* 0x00000182151d7824 */ /* 0x010fc400078e02ff */
[----:B---3--:R-:W-:-:S05]  /*25bc0*/  IMAD R17, R19, 0x180, RZ ;  /* 0x0000018013117824 */ /* 0x008fca00078e02ff */
[----:B------:R-:W1:Y:S01]  /*25bd0*/  LDC R21, c[0x0][0x3e8] ;  /* 0x0000fa00ff157b82 */ /* 0x000e620000000800 */
[----:B--2---:R-:W-:-:S07]  /*25be0*/  IMAD R35, R35, 0x17e, RZ ;  /* 0x0000017e23237824 */ /* 0x004fce00078e02ff */
[----:B------:R-:W2:Y:S01]  /*25bf0*/  LDC R19, c[0x0][0x3e8] ;  /* 0x0000fa00ff137b82 */ /* 0x000ea20000000800 */
[-C--:B------:R-:W-:Y:S02]  /*25c00*/  IADD3 R4, P1, PT, R7, R8.reuse, RZ ;  /* 0x0000000807047210 */ /* 0x080fe40007f3e0ff */
[----:B------:R-:W-:Y:S01]  /*25c10*/  LEA.HI.X.SX32 R7, R3, R9, 0x1, P0 ;  /* 0x0000000903077211 */ /* 0x000fe200000f0eff */
[----:B------:R-:W-:Y:S01]  /*25c20*/  IMAD R3, R67, 0xbf, RZ ;  /* 0x000000bf43037824 */ /* 0x000fe200078e02ff */
[----:B------:R-:W-:Y:S02]  /*25c30*/  PRMT R11, R142, 0x7632, R11 ;  /* 0x000076328e0b7816 */ /* 0x000fe4000000000b */
[----:B------:R-:W-:Y:S01]  /*25c40*/  F2FP.F16.F32.PACK_AB R189, R190, R189 ;  /* 0x000000bdbebd723e */ /* 0x000fe200000000ff */
[----:B------:R-:W3:Y:S01]  /*25c50*/  LDC R27, c[0x0][0x3e8] ;  /* 0x0000fa00ff1b7b82 */ /* 0x000ee20000000800 */
[----:B------:R-:W-:Y:S01]  /*25c60*/  IADD3 R10, P0, PT, R35, R8, RZ ;  /* 0x00000008230a7210 */ /* 0x000fe20007f1e0ff */
[----:B------:R4:W-:Y:S01]  /*25c70*/  STG.E.U16 desc[UR8][R6.64], R11 ;  /* 0x0000000b06007986 */ /* 0x0009e2000c101508 */
[----:B------:R-:W-:Y:S01]  /*25c80*/  LEA.HI.X.SX32 R5, R33, R9, 0x1, P1 ;  /* 0x0000000921057211 */ /* 0x000fe200008f0eff */
[----:B-----5:R-:W-:-:S04]  /*25c90*/  IMAD R23, R23, 0x184, RZ ;  /* 0x0000018417177824 */ /* 0x020fc800078e02ff */
[----:B------:R5:W-:Y:S01]  /*25ca0*/  STG.E.U16 desc[UR8][R4.64], R189 ;  /* 0x000000bd04007986 */ /* 0x000be2000c101508 */
[-C--:B----4-:R-:W-:Y:S01]  /*25cb0*/  LEA.HI.X.SX32 R11, R3, R9.reuse, 0x1, P0 ;  /* 0x00000009030b7211 */ /* 0x090fe200000f0eff */
[----:B------:R-:W-:Y:S01]  /*25cc0*/  IMAD R3, R67, 0xc1, RZ ;  /* 0x000000c143037824 */ /* 0x000fe200078e02ff */
[----:B------:R-:W-:Y:S02]  /*25cd0*/  PRMT R7, R189, 0x7632, R7 ;  /* 0x00007632bd077816 */ /* 0x000fe40000000007 */
[-C--:B------:R-:W-:Y:S02]  /*25ce0*/  IADD3 R16, P0, PT, R17, R8.reuse, RZ ;  /* 0x0000000811107210 */ /* 0x080fe40007f1e0ff */
[-C--:B------:R-:W-:Y:S01]  /*25cf0*/  IADD3 R6, P1, PT, R29, R8.reuse, RZ ;  /* 0x000000081d067210 */ /* 0x080fe20007f3e0ff */
[----:B------:R4:W-:Y:S01]  /*25d00*/  STG.E.U16 desc[UR8][R10.64], R7 ;  /* 0x000000070a007986 */ /* 0x0009e2000c101508 */
[-C--:B------:R-:W-:Y:S02]  /*25d10*/  LEA.HI.X.SX32 R17, R129, R9.reuse, 0x1, P0 ;  /* 0x0000000981117211 */ /* 0x080fe400000f0eff */
[----:B-----5:R-:W-:Y:S01]  /*25d20*/  PRMT R5, R13, 0x7610, R5 ;  /* 0x000076100d057816 */ /* 0x020fe20000000005 */
[----:B--2---:R-:W-:Y:S01]  /*25d30*/  IMAD R19, R19, 0x188, RZ ;  /* 0x0000018813137824 */ /* 0x004fe200078e02ff */
[----:B------:R-:W-:Y:S01]  /*25d40*/  IADD3 R4, P0, PT, R23, R8, RZ ;  /* 0x0000000817047210 */ /* 0x000fe20007f1e0ff */
[----:B-1----:R-:W-:Y:S01]  /*25d50*/  IMAD R21, R21, 0x18a, RZ ;  /* 0x0000018a15157824 */ /* 0x002fe200078e02ff */
[----:B------:R-:W1:Y:S01]  /*25d60*/  LDC R23, c[0x0][0x3e8] ;  /* 0x0000fa00ff177b82 */ /* 0x000e620000000800 */
[----:B------:R2:W-:Y:S01]  /*25d70*/  STG.E.U16 desc[UR8][R16.64], R5 ;  /* 0x0000000510007986 */ /* 0x0005e2000c101508 */
[----:B----4-:R-:W-:-:S02]  /*25d80*/  LEA.HI.X.SX32 R7, R3, R9, 0x1, P1 ;  /* 0x0000000903077211 */ /* 0x010fc400008f0eff */
[----:B------:R-:W-:-:S04]  /*25d90*/  PRMT R11, R13, 0x7632, R11 ;  /* 0x000076320d0b7816 */ /* 0x000fc8000000000b */
[----:B------:R-:W4:Y:S01]  /*25da0*/  LDC R13, c[0x0][0x3e8] ;  /* 0x0000fa00ff0d7b82 */ /* 0x000f220000000800 */
[----:B------:R5:W-:Y:S01]  /*25db0*/  STG.E.U16 desc[UR8][R6.64], R11 ;  /* 0x0000000b06007986 */ /* 0x000be2000c101508 */
[----:B--2---:R-:W-:Y:S02]  /*25dc0*/  LEA.HI.X.SX32 R5, R41, R9, 0x1, P0 ;  /* 0x0000000929057211 */ /* 0x004fe400000f0eff */
[----:B------:R-:W-:Y:S01]  /*25dd0*/  PRMT R17, R15, 0x7632, R17 ;  /* 0x000076320f117816 */ /* 0x000fe20000000011 */
[----:B0-----:R-:W-:Y:S01]  /*25de0*/  IMAD R25, R25, 0x186, RZ ;  /* 0x0000018619197824 */ /* 0x001fe200078e02ff */
[----:B-----5:R-:W-:Y:S02]  /*25df0*/  PRMT R7, R15, 0x7610, R7 ;  /* 0x000076100f077816 */ /* 0x020fe40000000007 */
[----:B------:R-:W-:Y:S01]  /*25e00*/  IADD3 R6, P0, PT, R19, R8, RZ ;  /* 0x0000000813067210 */ /* 0x000fe20007f1e0ff */
[----:B------:R-:W0:Y:S02]  /*25e10*/  LDC R15, c[0x0][0x3e8] ;  /* 0x0000fa00ff0f7b82 */ /* 0x000e240000000800 */
[----:B------:R2:W-:Y:S01]  /*25e20*/  STG.E.U16 desc[UR8][R4.64], R7 ;  /* 0x0000000704007986 */ /* 0x0005e2000c101508 */
[----:B------:R-:W-:-:S05]  /*25e30*/  IMAD R3, R67, 0xc3, RZ ;  /* 0x000000c343037824 */ /* 0x000fca00078e02ff */
[----:B------:R-:W5:Y:S01]  /*25e40*/  LDC R19, c[0x0][0x3e8] ;  /* 0x0000fa00ff137b82 */ /* 0x000f620000000800 */
[-C--:B------:R-:W-:Y:S02]  /*25e50*/  IADD3 R10, P1, PT, R25, R8.reuse, RZ ;  /* 0x00000008190a7210 */ /* 0x080fe40007f3e0ff */
[-C--:B--2---:R-:W-:Y:S02]  /*25e60*/  LEA.HI.X.SX32 R7, R43, R9.reuse, 0x1, P0 ;  /* 0x000000092b077211 */ /* 0x084fe400000f0eff */
[-C--:B------:R-:W-:Y:S01]  /*25e70*/  IADD3 R16, P0, PT, R21, R8.reuse, RZ ;  /* 0x0000000815107210 */ /* 0x080fe20007f1e0ff */
[----:B---3--:R-:W-:Y:S02]  /*25e80*/  IMAD R27, R27, 0x18c, RZ ;  /* 0x0000018c1b1b7824 */ /* 0x008fe400078e02ff */
[----:B------:R-:W2:Y:S01]  /*25e90*/  LDC R21, c[0x0][0x3e8] ;  /* 0x0000fa00ff157b82 */ /* 0x000ea20000000800 */
[----:B------:R-:W-:Y:S01]  /*25ea0*/  LEA.HI.X.SX32 R11, R3, R9, 0x1, P1 ;  /* 0x00000009030b7211 */ /* 0x000fe200008f0eff */
[----:B------:R-:W-:Y:S01]  /*25eb0*/  IMAD R3, R67, 0xc5, RZ ;  /* 0x000000c543037824 */ /* 0x000fe200078e02ff */
[----:B------:R-:W-:-:S03]  /*25ec0*/  IADD3 R4, P1, PT, R27, R8, RZ ;  /* 0x000000081b047210 */ /* 0x000fc60007f3e0ff */
[----:B------:R4:W-:Y:S01]  /*25ed0*/  STG.E.U16 desc[UR8][R10.64], R17 ;  /* 0x000000110a007986 */ /* 0x0009e2000c101508 */
[-C--:B------:R-:W-:Y:S01]  /*25ee0*/  LEA.HI.X.SX32 R5, R131, R9.reuse, 0x1, P1 ;  /* 0x0000000983057211 */ /* 0x080fe200008f0eff */
[----:B0-----:R-:W-:Y:S02]  /*25ef0*/  IMAD R15, R15, 0x190, RZ ;  /* 0x000001900f0f7824 */ /* 0x001fe400078e02ff */
[----:B------:R0:W-:Y:S01]  /*25f00*/  STG.E.U16 desc[UR8][R6.64], R132 ;  /* 0x0000008406007986 */ /* 0x0001e2000c101508 */
[----:B------:R-:W3:Y:S01]  /*25f10*/  LDC R25, c[0x0][0x3e8] ;  /* 0x0000fa00ff197b82 */ /* 0x000ee20000000800 */
[----:B----4-:R-:W-:Y:S01]  /*25f20*/  IMAD R11, R13, 0x18e, RZ ;  /* 0x0000018e0d0b7824 */ /* 0x010fe200078e02ff */
[----:B------:R-:W-:Y:S01]  /*25f30*/  LEA.HI.X.SX32 R17, R3, R9, 0x1, P0 ;  /* 0x0000000903117211 */ /* 0x000fe200000f0eff */
[----:B------:R-:W-:-:S05]  /*25f40*/  IMAD R3, R67, 0xc7, RZ ;  /* 0x000000c743037824 */ /* 0x000fca00078e02ff */
[----:B------:R-:W4:Y:S01]  /*25f50*/  LDC R13, c[0x0][0x3e8] ;  /* 0x0000fa00ff0d7b82 */ /* 0x000f220000000800 */
[----:B0-----:R-:W-:Y:S02]  /*25f60*/  PRMT R7, R132, 0x7632, R7 ;  /* 0x0000763284077816 */ /* 0x001fe40000000007 */
[----:B------:R-:W-:Y:S01]  /*25f70*/  IADD3 R6, P0, PT, R11, R8, RZ ;  /* 0x000000080b067210 */ /* 0x000fe20007f1e0ff */
[----:B-----5:R-:W-:Y:S02]  /*25f80*/  IMAD R19, R19, 0x192, RZ ;  /* 0x0000019213137824 */ /* 0x020fe400078e02ff */
[----:B------:R0:W-:Y:S01]  /*25f90*/  STG.E.U16 desc[UR8][R16.64], R7 ;  /* 0x0000000710007986 */ /* 0x0001e2000c101508 */
[----:B--2---:R-:W-:-:S03]  /*25fa0*/  IMAD R21, R21, 0x194, RZ ;  /* 0x0000019415157824 */ /* 0x004fc600078e02ff */
[----:B------:R2:W-:Y:S01]  /*25fb0*/  STG.E.U16 desc[UR8][R4.64], R134 ;  /* 0x0000008604007986 */ /* 0x0005e2000c101508 */
[-C--:B------:R-:W-:Y:S02]  /*25fc0*/  IADD3 R10, P1, PT, R19, R8.reuse, RZ ;  /* 0x00000008130a7210 */ /* 0x080fe40007f3e0ff */
[----:B------:R-:W5:Y:S01]  /*25fd0*/  LDC R19, c[0x0][0x3e8] ;  /* 0x0000fa00ff137b82 */ /* 0x000f620000000800 */
[-C--:B0-----:R-:W-:Y:S02]  /*25fe0*/  LEA.HI.X.SX32 R7, R3, R9.reuse, 0x1, P0 ;  /* 0x0000000903077211 */ /* 0x081fe400000f0eff */
[----:B--2---:R-:W-:Y:S02]  /*25ff0*/  PRMT R5, R134, 0x7632, R5 ;  /* 0x0000763286057816 */ /* 0x004fe40000000005 */
[----:B------:R-:W-:Y:S01]  /*26000*/  IADD3 R4, P0, PT, R15, R8, RZ ;  /* 0x000000080f047210 */ /* 0x000fe20007f1e0ff */
[----:B------:R-:W-:Y:S02]  /*26010*/  IMAD R3, R67, 0xc9, RZ ;  /* 0x000000c943037824 */ /* 0x000fe400078e02ff */
[----:B------:R-:W0:Y:S01]  /*26020*/  LDC R15, c[0x0][0x3e8] ;  /* 0x0000fa00ff0f7b82 */ /* 0x000e220000000800 */
[----:B------:R2:W-:Y:S02]  /*26030*/  STG.E.U16 desc[UR8][R6.64], R5 ;  /* 0x0000000506007986 */ /* 0x0005e4000c101508 */
[----:B------:R-:W-:-:S02]  /*26040*/  LEA.HI.X.SX32 R11, R3, R9, 0x1, P1 ;  /* 0x00000009030b7211 */ /* 0x000fc400008f0eff */
[-C--:B--2---:R-:W-:Y:S02]  /*26050*/  LEA.HI.X.SX32 R5, R133, R9.reuse, 0x1, P0 ;  /* 0x0000000985057211 */ /* 0x084fe400000f0eff */
[----:B------:R-:W-:Y:S02]  /*26060*/  IADD3 R16, P0, PT, R21, R8, RZ ;  /* 0x0000000815107210 */ /* 0x000fe40007f1e0ff */
[----:B------:R-:W-:Y:S01]  /*26070*/  PRMT R7, R136, 0x7632, R7 ;  /* 0x0000763288077816 */ /* 0x000fe20000000007 */
[----:B------:R-:W2:Y:S01]  /*26080*/  LDC R21, c[0x0][0x3e8] ;  /* 0x0000fa00ff157b82 */ /* 0x000ea20000000800 */
[----:B------:R-:W-:Y:S01]  /*26090*/  LEA.HI.X.SX32 R17, R37, R9, 0x1, P0 ;  /* 0x0000000925117211 */ /* 0x000fe200000f0eff */
[----:B------:R-:W-:Y:S04]  /*260a0*/  STG.E.U16 desc[UR8][R4.64], R136 ;  /* 0x0000008804007986 */ /* 0x000fe8000c101508 */
[----:B------:R-:W-:Y:S04]  /*260b0*/  STG.E.U16 desc[UR8][R10.64], R7 ;  /* 0x000000070a007986 */ /* 0x000fe8000c101508 */
[----:B------:R1:W-:Y:S01]  /*260c0*/  STG.E.U16 desc[UR8][R16.64], R139 ;  /* 0x0000008b10007986 */ /* 0x0003e2000c101508 */
[----:B----4-:R-:W-:-:S02]  /*260d0*/  IMAD R13, R13, 0x196, RZ ;  /* 0x000001960d0d7824 */ /* 0x010fc400078e02ff */
[----:B------:R-:W-:Y:S01]  /*260e0*/  IMAD R3, R67, 0xcb, RZ ;  /* 0x000000cb43037824 */ /* 0x000fe200078e02ff */
[----:B-1----:R-:W1:Y:S01]  /*260f0*/  LDC R16, c[0x0][0x3e8] ;  /* 0x0000fa00ff107b82 */ /* 0x002e620000000800 */
[----:B------:R-:W-:Y:S01]  /*26100*/  IMAD R23, R23, 0x198, RZ ;  /* 0x0000019817177824 */ /* 0x000fe200078e02ff */
[----:B------:R-:W-:Y:S01]  /*26110*/  IADD3 R4, P0, PT, R13, R8, RZ ;  /* 0x000000080d047210 */ /* 0x000fe20007f1e0ff */
[----:B---3--:R-:W-:-:S05]  /*26120*/  IMAD R25, R25, 0x19a, RZ ;  /* 0x0000019a19197824 */ /* 0x008fca00078e02ff */
[----:B------:R-:W3:Y:S01]  /*26130*/  LDC R17, c[0x0][0x3e8] ;  /* 0x0000fa00ff117b82 */ /* 0x000ee20000000800 */
[-C--:B------:R-:W-:Y:S01]  /*26140*/  LEA.HI.X.SX32 R5, R3, R9.reuse, 0x1, P0 ;  /* 0x0000000903057211 */ /* 0x080fe200000f0eff */
[----:B------:R-:W-:Y:S01]  /*26150*/  IMAD R3, R67, 0xcd, RZ ;  /* 0x000000cd43037824 */ /* 0x000fe200078e02ff */
[----:B------:R-:W-:Y:S01]  /*26160*/  PRMT R11, R139, 0x7632, R11 ;  /* 0x000076328b0b7816 */ /* 0x000fe2000000000b */
[----:B-----5:R-:W-:Y:S01]  /*26170*/  IMAD R13, R19, 0x19e, RZ ;  /* 0x0000019e130d7824 */ /* 0x020fe200078e02ff */
[-C--:B------:R-:W-:Y:S02]  /*26180*/  IADD3 R6, P1, PT, R23, R8.reuse, RZ ;  /* 0x0000000817067210 */ /* 0x080fe40007f3e0ff */
[----:B------:R-:W-:Y:S01]  /*26190*/  IADD3 R10, P0, PT, R25, R8, RZ ;  /* 0x00000008190a7210 */ /* 0x000fe20007f1e0ff */
[----:B------:R-:W4:Y:S01]  /*261a0*/  LDC R19, c[0x0][0x3e8] ;  /* 0x0000fa00ff137b82 */ /* 0x000f220000000800 */
[----:B------:R-:W-:Y:S01]  /*261b0*/  LEA.HI.X.SX32 R7, R39, R9, 0x1, P1 ;  /* 0x0000000927077211 */ /* 0x000fe200008f0eff */
[----:B------:R5:W-:Y:S01]  /*261c0*/  STG.E.U16 desc[UR8][R4.64], R11 ;  /* 0x0000000b04007986 */ /* 0x000be2000c101508 */
[----:B------:R-:W-:Y:S01]  /*261d0*/  PRMT R25, R12, 0x7610, R25 ;  /* 0x000076100c197816 */ /* 0x000fe20000000019 */
[----:B0-----:R-:W-:-:S02]  /*261e0*/  IMAD R15, R15, 0x19c, RZ ;  /* 0x0000019c0f0f7824 */ /* 0x001fc400078e02ff */
[----:B--2---:R-:W-:Y:S02]  /*261f0*/  IMAD R23, R21, 0x1a0, RZ ;  /* 0x000001a015177824 */ /* 0x004fe400078e02ff */
[----:B------:R-:W0:Y:S01]  /*26200*/  LDC R21, c[0x0][0x3e8] ;  /* 0x0000fa00ff157b82 */ /* 0x000e220000000800 */
[----:B------:R2:W-:Y:S01]  /*26210*/  STG.E.U16 desc[UR8][R6.64], R25 ;  /* 0x0000001906007986 */ /* 0x0005e2000c101508 */
[-C--:B-----5:R-:W-:Y:S02]  /*26220*/  LEA.HI.X.SX32 R11, R3, R9.reuse, 0x1, P0 ;  /* 0x00000009030b7211 */ /* 0x0a0fe400000f0eff */
[----:B------:R-:W-:Y:S01]  /*26230*/  PRMT R5, R12, 0x7632, R5 ;  /* 0x000076320c057816 */ /* 0x000fe20000000005 */
[----:B------:R-:W-:Y:S01]  /*26240*/  IMAD R3, R67, 0xcf, RZ ;  /* 0x000000cf43037824 */ /* 0x000fe200078e02ff */
[-C--:B------:R-:W-:Y:S02]  /*26250*/  IADD3 R12, P1, PT, R13, R8.reuse, RZ ;  /* 0x000000080d0c7210 */ /* 0x080fe40007f3e0ff */
[----:B------:R-:W-:Y:S01]  /*26260*/  IADD3 R4, P0, PT, R15, R8, RZ ;  /* 0x000000080f047210 */ /* 0x000fe20007f1e0ff */
[----:B------:R1:W-:Y:S01]  /*26270*/  STG.E.U16 desc[UR8][R10.64], R5 ;  /* 0x000000050a007986 */ /* 0x0003e2000c101508 */
[----:B------:R-:W-:Y:S01]  /*26280*/  LEA.HI.X.SX32 R13, R3, R9, 0x1, P1 ;  /* 0x00000009030d7211 */ /* 0x000fe200008f0eff */
[----:B------:R-:W-:Y:S01]  /*26290*/  IMAD R3, R67, 0xd1, RZ ;  /* 0x000000d143037824 */ /* 0x000fe200078e02ff */
[C---:B--2---:R-:W-:Y:S01]  /*262a0*/  PRMT R25, R18.reuse, 0x7610, R25 ;  /* 0x0000761012197816 */ /* 0x044fe20000000019 */
[----:B---3--:R-:W-:Y:S01]  /*262b0*/  IMAD R17, R17, 0x1a4, RZ ;  /* 0x000001a411117824 */ /* 0x008fe200078e02ff */
[----:B------:R-:W-:-:S02]  /*262c0*/  PRMT R27, R18, 0x7632, R27 ;  /* 0x00007632121b7816 */ /* 0x000fc4000000001b */
[----:B------:R-:W2:Y:S01]  /*262d0*/  LDC R18, c[0x0][0x3e8] ;  /* 0x0000fa00ff127b82 */ /* 0x000ea20000000800 */
[----:B-1----:R-:W-:-:S07]  /*262e0*/  IMAD R11, R16, 0x1a2, RZ ;  /* 0x000001a2100b7824 */ /* 0x002fce00078e02ff */
[----:B------:R-:W1:Y:S01]  /*262f0*/  LDC R16, c[0x0][0x3e8] ;  /* 0x0000fa00ff107b82 */ /* 0x000e620000000800 */
[-C--:B------:R-:W-:Y:S02]  /*26300*/  LEA.HI.X.SX32 R5, R135, R9.reuse, 0x1, P0 ;  /* 0x0000000987057211 */ /* 0x080fe400000f0eff */
[-C--:B------:R-:W-:Y:S02]  /*26310*/  IADD3 R10, P0, PT, R11, R8.reuse, RZ ;  /* 0x000000080b0a7210 */ /* 0x080fe40007f1e0ff */
[-C--:B------:R-:W-:Y:S01]  /*26320*/  IADD3 R6, P2, PT, R23, R8.reuse, RZ ;  /* 0x0000000817067210 */ /* 0x080fe20007f5e0ff */
[----:B------:R3:W-:Y:S01]  /*26330*/  STG.E.U16 desc[UR8][R4.64], R25 ;  /* 0x0000001904007986 */ /* 0x0007e2000c101508 */
[-C--:B------:R-:W-:Y:S01]  /*26340*/  LEA.HI.X.SX32 R11, R3, R9.reuse, 0x1, P0 ;  /* 0x00000009030b7211 */ /* 0x080fe200000f0eff */
[----:B----4-:R-:W-:Y:S01]  /*26350*/  IMAD R19, R19, 0x1a6, RZ ;  /* 0x000001a613137824 */ /* 0x010fe200078e02ff */
[----:B------:R-:W-:Y:S01]  /*26360*/  LEA.HI.X.SX32 R7, R137, R9, 0x1, P2 ;  /* 0x0000000989077211 */ /* 0x000fe200010f0eff */
[----:B------:R-:W4:Y:S01]  /*26370*/  LDC R23, c[0x0][0x3e8] ;  /* 0x0000fa00ff177b82 */ /* 0x000f220000000800 */
[----:B------:R-:W-:Y:S01]  /*26380*/  STG.E.U16 desc[UR8][R12.64], R27 ;  /* 0x0000001b0c007986 */ /* 0x000fe2000c101508 */
[----:B---3--:R-:W-:-:S06]  /*26390*/  IADD3 R4, P0, PT, R17, R8, RZ ;  /* 0x0000000811047210 */ /* 0x008fcc0007f1e0ff */
[----:B------:R-:W3:Y:S01]  /*263a0*/  LDC R17, c[0x0][0x3e8] ;  /* 0x0000fa00ff117b82 */ /* 0x000ee20000000800 */
[----:B------:R5:W-:Y:S01]  /*263b0*/  STG.E.U16 desc[UR8][R6.64], R20 ;  /* 0x0000001406007986 */ /* 0x000be2000c101508 */
[----:B------:R-:W-:Y:S01]  /*263c0*/  IMAD R15, R67, 0xd3, RZ ;  /* 0x000000d3430f7824 */ /* 0x000fe200078e02ff */
[----:B------:R-:W-:Y:S01]  /*263d0*/  PRMT R5, R20, 0x7632, R5 ;  /* 0x0000763214057816 */ /* 0x000fe20000000005 */
[----:B0-----:R-:W-:-:S04]  /*263e0*/  IMAD R21, R21, 0x1a8, RZ ;  /* 0x000001a815157824 */ /* 0x001fc800078e02ff */
[----:B------:R1:W-:Y:S01]  /*263f0*/  STG.E.U16 desc[UR8][R10.64], R5 ;  /* 0x000000050a007986 */ /* 0x0003e2000c101508 */
[-C--:B-----5:R-:W-:Y:S02]  /*26400*/  IADD3 R6, P1, PT, R19, R8.reuse, RZ ;  /* 0x0000000813067210 */ /* 0x0a0fe40007f3e0ff */
[----:B------:R-:W-:Y:S02]  /*26410*/  IADD3 R12, P2, PT, R21, R8, RZ ;  /* 0x00000008150c7210 */ /* 0x000fe40007f5e0ff */
[-C--:B------:R-:W-:Y:S02]  /*26420*/  LEA.HI.X.SX32 R7, R15, R9.reuse, 0x1, P1 ;  /* 0x000000090f077211 */ /* 0x080fe400008f0eff */
[----:B------:R-:W0:Y:S01]  /*26430*/  LDC R15, c[0x0][0x3e8] ;  /* 0x0000fa00ff0f7b82 */ /* 0x000e220000000800 */
[----:B-1----:R-:W-:Y:S01]  /*26440*/  IMAD R11, R16, 0x1aa, RZ ;  /* 0x000001aa100b7824 */ /* 0x002fe200078e02ff */
[----:B------:R-:W-:Y:S02]  /*26450*/  LEA.HI.X.SX32 R5, R47, R9, 0x1, P0 ;  /* 0x000000092f057211 */ /* 0x000fe400000f0eff */
[----:B------:R-:W-:-:S04]  /*26460*/  PRMT R20, R22, 0x7632, R20 ;  /* 0x0000763216147816 */ /* 0x000fc80000000014 */
[----:B------:R-:W1:Y:S01]  /*26470*/  LDC R16, c[0x0][0x3e8] ;  /* 0x0000fa00ff107b82 */ /* 0x000e620000000800 */
[----:B------:R-:W-:Y:S01]  /*26480*/  LEA.HI.X.SX32 R13, R141, R9, 0x1, P2 ;  /* 0x000000098d0d7211 */ /* 0x000fe200010f0eff */
[----:B--2---:R-:W-:Y:S01]  /*26490*/  IMAD R19, R18, 0x1ac, RZ ;  /* 0x000001ac12137824 */ /* 0x004fe200078e02ff */
[----:B------:R-:W-:Y:S05]  /*264a0*/  STG.E.U16 desc[UR8][R4.64], R22 ;  /* 0x0000001604007986 */ /* 0x000fea000c101508 */
[----:B------:R-:W2:Y:S01]  /*264b0*/  LDC R18, c[0x0][0x3e8] ;  /* 0x0000fa00ff127b82 */ /* 0x000ea20000000800 */
[----:B------:R-:W-:Y:S04]  /*264c0*/  STG.E.U16 desc[UR8][R6.64], R20 ;  /* 0x0000001406007986 */ /* 0x000fe8000c101508 */
[----:B------:R3:W-:Y:S01]  /*264d0*/  STG.E.U16 desc[UR8][R12.64], R24 ;  /* 0x000000180c007986 */ /* 0x0007e2000c101508 */
[----:B----4-:R-:W-:Y:S01]  /*264e0*/  IMAD R23, R23, 0x1ae, RZ ;  /* 0x000001ae17177824 */ /* 0x010fe200078e02ff */
[----:B------:R-:W-:Y:S01]  /*264f0*/  IADD3 R10, P0, PT, R11, R8, RZ ;  /* 0x000000080b0a7210 */ /* 0x000fe20007f1e0ff */
[----:B------:R-:W-:-:S02]  /*26500*/  IMAD R3, R67, 0xd5, RZ ;  /* 0x000000d543037824 */ /* 0x000fc400078e02ff */
[----:B---3--:R-:W-:Y:S02]  /*26510*/  IMAD R13, R17, 0x1b2, RZ ;  /* 0x000001b2110d7824 */ /* 0x008fe400078e02ff */
[----:B------:R-:W3:Y:S01]  /*26520*/  LDC R17, c[0x0][0x3e8] ;  /* 0x0000fa00ff117b82 */ /* 0x000ee20000000800 */
[-C--:B------:R-:W-:Y:S01]  /*26530*/  IADD3 R4, P1, PT, R19, R8.reuse, RZ ;  /* 0x0000000813047210 */ /* 0x080fe20007f3e0ff */
[----:B------:R-:W-:Y:S01]  /*26540*/  IMAD R7, R67, 0xd7, RZ ;  /* 0x000000d743077824 */ /* 0x000fe200078e02ff */
[----:B------:R-:W-:Y:S01]  /*26550*/  IADD3 R6, P2, PT, R23, R8, RZ ;  /* 0x0000000817067210 */ /* 0x000fe20007f5e0ff */
[----:B0-----:R-:W-:Y:S01]  /*26560*/  IMAD R15, R15, 0x1b0, RZ ;  /* 0x000001b00f0f7824 */ /* 0x001fe200078e02ff */
[-C--:B------:R-:W-:Y:S02]  /*26570*/  LEA.HI.X.SX32 R11, R3, R9.reuse, 0x1, P0 ;  /* 0x00000009030b7211 */ /* 0x080fe400000f0eff */
[----:B------:R-:W-:Y:S01]  /*26580*/  PRMT R20, R24, 0x7632, R20 ;  /* 0x0000763218147816 */ /* 0x000fe20000000014 */
[----:B------:R-:W0:Y:S01]  /*26590*/  LDC R19, c[0x0][0x3e8] ;  /* 0x0000fa00ff137b82 */ /* 0x000e220000000800 */
[-C--:B------:R-:W-:Y:S01]  /*265a0*/  LEA.HI.X.SX32 R5, R51, R9.reuse, 0x1, P1 ;  /* 0x0000000933057211 */ /* 0x080fe200008f0eff */
[----:B-1----:R-:W-:Y:S01]  /*265b0*/  IMAD R21, R16, 0x1b4, RZ ;  /* 0x000001b410157824 */ /* 0x002fe200078e02ff */
[----:B------:R-:W-:-:S02]  /*265c0*/  LEA.HI.X.SX32 R7, R7, R9, 0x1, P2 ;  /* 0x0000000907077211 */ /* 0x000fc400010f0eff */
[----:B------:R-:W-:Y:S01]  /*265d0*/  PRMT R22, R26, 0x7632, R22 ;  /* 0x000076321a167816 */ /* 0x000fe20000000016 */
[----:B------:R1:W-:Y:S01]  /*265e0*/  STG.E.U16 desc[UR8][R10.64], R20 ;  /* 0x000000140a007986 */ /* 0x0003e2000c101508 */
[----:B------:R-:W-:Y:S01]  /*265f0*/  IMAD R3, R67, 0xd9, RZ ;  /* 0x000000d943037824 */ /* 0x000fe200078e02ff */
[-C--:B------:R-:W-:Y:S01]  /*26600*/  IADD3 R12, P0, PT, R15, R8.reuse, RZ ;  /* 0x000000080f0c7210 */ /* 0x080fe20007f1e0ff */
[----:B------:R-:W4:Y:S01]  /*26610*/  LDC R16, c[0x0][0x3e8] ;  /* 0x0000fa00ff107b82 */ /* 0x000f220000000800 */
[----:B------:R5:W-:Y:S04]  /*26620*/  STG.E.U16 desc[UR8][R4.64], R26 ;  /* 0x0000001a04007986 */ /* 0x000be8000c101508 */
[----:B------:R2:W-:Y:S01]  /*26630*/  STG.E.U16 desc[UR8][R6.64], R22 ;  /* 0x0000001606007986 */ /* 0x0005e2000c101508 */
[-C--:B-1----:R-:W-:Y:S01]  /*26640*/  IADD3 R10, P1, PT, R13, R8.reuse, RZ ;  /* 0x000000080d0a7210 */ /* 0x082fe20007f3e0ff */
[----:B---3--:R-:W-:Y:S01]  /*26650*/  IMAD R17, R17, 0x1ba, RZ ;  /* 0x000001ba11117824 */ /* 0x008fe200078e02ff */
[-C--:B------:R-:W-:Y:S01]  /*26660*/  LEA.HI.X.SX32 R13, R143, R9.reuse, 0x1, P0 ;  /* 0x000000098f0d7211 */ /* 0x080fe200000f0eff */
[----:B------:R-:W1:Y:S01]  /*26670*/  LDC R20, c[0x0][0x3e8] ;  /* 0x0000fa00ff147b82 */ /* 0x000e620000000800 */
[-C--:B-----5:R-:W-:Y:S01]  /*26680*/  IADD3 R4, P2, PT, R21, R8.reuse, RZ ;  /* 0x0000000815047210 */ /* 0x0a0fe20007f5e0ff */
[----:B--2---:R-:W-:Y:S01]  /*26690*/  IMAD R7, R18, 0x1b6, RZ ;  /* 0x000001b612077824 */ /* 0x004fe200078e02ff */
[-C--:B------:R-:W-:Y:S01]  /*266a0*/  LEA.HI.X.SX32 R11, R3, R9.reuse, 0x1, P1 ;  /* 0x00000009030b7211 */ /* 0x080fe200008f0eff */
[----:B------:R-:W-:Y:S01]  /*266b0*/  IMAD R3, R67, 0xdb, RZ ;  /* 0x000000db43037824 */ /* 0x000fe200078e02ff */
[----:B------:R-:W-:Y:S01]  /*266c0*/  PRMT R22, R28, 0x7632, R22 ;  /* 0x000076321c167816 */ /* 0x000fe20000000016 */
[----:B------:R-:W-:Y:S01]  /*266d0*/  STG.E.U16 desc[UR8][R12.64], R28 ;  /* 0x0000001c0c007986 */ /* 0x000fe2000c101508 */
[-C--:B------:R-:W-:Y:S01]  /*266e0*/  LEA.HI.X.SX32 R5, R49, R9.reuse, 0x1, P2 ;  /* 0x0000000931057211 */ /* 0x080fe200010f0eff */
[----:B------:R-:W-:Y:S01]  /*266f0*/  IMAD R15, R67, 0xdd, RZ ;  /* 0x000000dd430f7824 */ /* 0x000fe200078e02ff */
[----:B------:R-:W-:Y:S01]  /*26700*/  IADD3 R6, P0, PT, R7, R8, RZ ;  /* 0x0000000807067210 */ /* 0x000fe20007f1e0ff */
[----:B------:R-:W-:Y:S01]  /*26710*/  STG.E.U16 desc[UR8][R10.64], R22 ;  /* 0x000000160a007986 */ /* 0x000fe2000c101508 */
[----:B------:R-:W2:Y:S02]  /*26720*/  LDC R18, c[0x0][0x3e8] ;  /* 0x0000fa00ff127b82 */ /* 0x000ea40000000800 */
[----:B------:R-:W-:Y:S01]  /*26730*/  LEA.HI.X.SX32 R7, R3, R9, 0x1, P0 ;  /* 0x0000000903077211 */ /* 0x000fe200000f0eff */
[----:B------:R3:W-:Y:S01]  /*26740*/  STG.E.U16 desc[UR8][R4.64], R30 ;  /* 0x0000001e04007986 */ /* 0x0007e2000c101508 */
[----:B0-----:R-:W-:-:S04]  /*26750*/  IMAD R19, R19, 0x1b8, RZ ;  /* 0x000001b813137824 */ /* 0x001fc800078e02ff */
[----:B------:R-:W0:Y:S01]  /*26760*/  LDC R21, c[0x0][0x3e8] ;  /* 0x0000fa00ff157b82 */ /* 0x000e220000000800 */
[-C--:B---3--:R-:W-:Y:S01]  /*26770*/  IADD3 R4, P0, PT, R17, R8.reuse, RZ ;  /* 0x0000000811047210 */ /* 0x088fe20007f1e0ff */
[----:B----4-:R-:W-:Y:S01]  /*26780*/  IMAD R13, R16, 0x1bc, RZ ;  /* 0x000001bc100d7824 */ /* 0x010fe200078e02ff */
[----:B------:R-:W-:-:S05]  /*26790*/  IADD3 R10, P1, PT, R19, R8, RZ ;  /* 0x00000008130a7210 */ /* 0x000fca0007f3e0ff */
[----:B------:R-:W3:Y:S01]  /*267a0*/  LDC R16, c[0x0][0x3e8] ;  /* 0x0000fa00ff107b82 */ /* 0x000ee20000000800 */
[----:B------:R-:W-:-:S07]  /*267b0*/  LEA.HI.X.SX32 R5, R15, R9, 0x1, P0 ;  /* 0x000000090f057211 */ /* 0x000fce00000f0eff */
[----:B------:R-:W4:Y:S01]  /*267c0*/  LDC R15, c[0x0][0x3e8] ;  /* 0x0000fa00ff0f7b82 */ /* 0x000f220000000800 */
[----:B------:R-:W-:Y:S02]  /*267d0*/  LEA.HI.X.SX32 R11, R53, R9, 0x1, P1 ;  /* 0x00000009350b7211 */ /* 0x000fe400008f0eff */
[----:B------:R-:W-:Y:S02]  /*267e0*/  PRMT R3, R30, 0x7632, R3 ;  /* 0x000076321e037816 */ /* 0x000fe40000000003 */
[----:B------:R-:W-:-:S03]  /*267f0*/  IADD3 R12, P1, PT, R13, R8, RZ ;  /* 0x000000080d0c7210 */ /* 0x000fc60007f3e0ff */
[----:B------:R-:W5:Y:S01]  /*26800*/  LDC R17, c[0x0][0x3e8] ;  /* 0x0000fa00ff117b82 */ /* 0x000f620000000800 */
[----:B------:R-:W-:Y:S01]  /*26810*/  PRMT R22, R32, 0x7632, R22 ;  /* 0x0000763220167816 */ /* 0x000fe20000000016 */
[----:B------:R1:W-:Y:S01]  /*26820*/  STG.E.U16 desc[UR8][R6.64], R3 ;  /* 0x0000000306007986 */ /* 0x0003e2000c101508 */
[----:B------:R-:W-:Y:S01]  /*26830*/  LEA.HI.X.SX32 R13, R145, R9, 0x1, P1 ;  /* 0x00000009910d7211 */ /* 0x000fe200008f0eff */
[----:B--2---:R-:W-:Y:S02]  /*26840*/  IMAD R19, R18, 0x1c0, RZ ;  /* 0x000001c012137824 */ /* 0x004fe400078e02ff */
[----:B------:R2:W-:Y:S02]  /*26850*/  STG.E.U16 desc[UR8][R10.64], R32 ;  /* 0x000000200a007986 */ /* 0x0005e4000c101508 */
[----:B------:R-:W5:Y:S02]  /*26860*/  LDC R18, c[0x0][0x3e8] ;  /* 0x0000fa00ff127b82 */ /* 0x000f640000000800 */
[----:B------:R-:W-:Y:S01]  /*26870*/  STG.E.U16 desc[UR8][R4.64], R22 ;  /* 0x0000001604007986 */ /* 0x000fe2000c101508 */
[----:B-1----:R-:W-:-:S03]  /*26880*/  IMAD R7, R20, 0x1be, RZ ;  /* 0x000001be14077824 */ /* 0x002fc600078e02ff */
[----:B------:R4:W-:Y:S01]  /*26890*/  STG.E.U16 desc[UR8][R12.64], R34 ;  /* 0x000000220c007986 */ /* 0x0009e2000c101508 */
[----:B------:R-:W-:Y:S01]  /*268a0*/  IMAD R3, R67, 0xdf, RZ ;  /* 0x000000df43037824 */ /* 0x000fe200078e02ff */
[----:B------:R-:W1:Y:S01]  /*268b0*/  LDC R20, c[0x0][0x3e8] ;  /* 0x0000fa00ff147b82 */ /* 0x000e620000000800 */
[----:B0-----:R-:W-:Y:S01]  /*268c0*/  IMAD R21, R21, 0x1c2, RZ ;  /* 0x000001c215157824 */ /* 0x001fe200078e02ff */
[----:B------:R-:W-:Y:S02]  /*268d0*/  IADD3 R6, P0, PT, R7, R8, RZ ;  /* 0x0000000807067210 */ /* 0x000fe40007f1e0ff */
[----:B--2---:R-:W-:Y:S01]  /*268e0*/  PRMT R11, R34, 0x7632, R11 ;  /* 0x00007632220b7816 */ /* 0x004fe2000000000b */
[----:B----4-:R-:W-:-:S03]  /*268f0*/  IMAD R13, R15, 0x1c4, RZ ;  /* 0x000001c40f0d7824 */ /* 0x010fc600078e02ff */
[----:B------:R-:W0:Y:S01]  /*26900*/  LDC R15, c[0x0][0x3e8] ;  /* 0x0000fa00ff0f7b82 */ /* 0x000e220000000800 */
[-C--:B------:R-:W-:Y:S01]  /*26910*/  LEA.HI.X.SX32 R7, R3, R9.reuse, 0x1, P0 ;  /* 0x0000000903077211 */ /* 0x080fe200000f0eff */
[----:B------:R-:W-:Y:S01]  /*26920*/  IMAD R3, R67, 0xe1, RZ ;  /* 0x000000e143037824 */ /* 0x000fe200078e02ff */
[-C--:B------:R-:W-:Y:S02]  /*26930*/  IADD3 R4, P1, PT, R19, R8.reuse, RZ ;  /* 0x0000000813047210 */ /* 0x080fe40007f3e0ff */
[----:B------:R-:W-:Y:S01]  /*26940*/  IADD3 R10, P0, PT, R21, R8, RZ ;  /* 0x00000008150a7210 */ /* 0x000fe20007f1e0ff */
[----:B---3--:R-:W-:Y:S01]  /*26950*/  IMAD R21, R16, 0x1c6, RZ ;  /* 0x000001c610157824 */ /* 0x008fe200078e02ff */
[----:B------:R2:W-:Y:S01]  /*26960*/  STG.E.U16 desc[UR8][R6.64], R11 ;  /* 0x0000000b06007986 */ /* 0x0005e2000c101508 */
[----:B------:R-:W3:Y:S01]  /*26970*/  LDC R16, c[0x0][0x3e8] ;  /* 0x0000fa00ff107b82 */ /* 0x000ee20000000800 */
[----:B------:R-:W-:Y:S01]  /*26980*/  LEA.HI.X.SX32 R5, R147, R9, 0x1, P1 ;  /* 0x0000000993057211 */ /* 0x000fe200008f0eff */
[----:B-----5:R-:W-:-:S06]  /*26990*/  IMAD R17, R17, 0x1c8, RZ ;  /* 0x000001c811117824 */ /* 0x020fcc00078e02ff */
[----:B------:R-:W4:Y:S01]  /*269a0*/  LDC R19, c[0x0][0x3e8] ;  /* 0x0000fa00ff137b82 */ /* 0x000f220000000800 */
[-C--:B--2---:R-:W-:Y:S02]  /*269b0*/  LEA.HI.X.SX32 R11, R3, R9.reuse, 0x1, P0 ;  /* 0x00000009030b7211 */ /* 0x084fe400000f0eff */
[-C--:B------:R-:W-:Y:S01]  /*269c0*/  IADD3 R12, P0, PT, R13, R8.reuse, RZ ;  /* 0x000000080d0c7210 */ /* 0x080fe20007f1e0ff */
[----:B------:R2:W-:Y:S01]  /*269d0*/  STG.E.U16 desc[UR8][R4.64], R36 ;  /* 0x0000002404007986 */ /* 0x0005e2000c101508 */
[----:B------:R-:W-:Y:S02]  /*269e0*/  PRMT R7, R36, 0x7632, R7 ;  /* 0x0000763224077816 */ /* 0x000fe40000000007 */
[----:B------:R-:W-:Y:S01]  /*269f0*/  LEA.HI.X.SX32 R13, R55, R9, 0x1, P0 ;  /* 0x00000009370d7211 */ /* 0x000fe200000f0eff */
[----:B------:R-:W-:Y:S01]  /*26a00*/  IMAD R3, R67, 0xe3, RZ ;  /* 0x000000e343037824 */ /* 0x000fe200078e02ff */
[-C--:B------:R-:W-:Y:S01]  /*26a10*/  IADD3 R6, P1, PT, R21, R8.reuse, RZ ;  /* 0x0000000815067210 */ /* 0x080fe20007f3e0ff */
[----:B------:R5:W-:Y:S01]  /*26a20*/  STG.E.U16 desc[UR8][R10.64], R7 ;  /* 0x000000070a007986 */ /* 0x000be2000c101508 */
[----:B--2---:R-:W-:-:S02]  /*26a30*/  IADD3 R4, P0, PT, R17, R8, RZ ;  /* 0x0000000811047210 */ /* 0x004fc40007f1e0ff */
[----:B------:R-:W2:Y:S01]  /*26a40*/  LDC R17, c[0x0][0x3e8] ;  /* 0x0000fa00ff117b82 */ /* 0x000ea20000000800 */
[----:B------:R-:W-:Y:S01]  /*26a50*/  PRMT R5, R38, 0x7632, R5 ;  /* 0x0000763226057816 */ /* 0x000fe20000000005 */
[----:B-----5:R-:W-:Y:S01]  /*26a60*/  IMAD R11, R18, 0x1ca, RZ ;  /* 0x000001ca120b7824 */ /* 0x020fe200078e02ff */
[-C--:B------:R-:W-:Y:S01]  /*26a70*/  LEA.HI.X.SX32 R7, R3, R9.reuse, 0x1, P1 ;  /* 0x0000000903077211 */ /* 0x080fe200008f0eff */
[----:B0-----:R-:W-:Y:S01]  /*26a80*/  IMAD R15, R15, 0x1cc, RZ ;  /* 0x000001cc0f0f7824 */ /* 0x001fe200078e02ff */
[----:B------:R-:W-:Y:S01]  /*26a90*/  STG.E.U16 desc[UR8][R12.64], R38 ;  /* 0x000000260c007986 */ /* 0x000fe2000c101508 */
[----:B------:R-:W-:Y:S01]  /*26aa0*/  IMAD R3, R67, 0xe5, RZ ;  /* 0x000000e543037824 */ /* 0x000fe200078e02ff */
[----:B------:R-:W-:Y:S01]  /*26ab0*/  IADD3 R10, P1, PT, R11, R8, RZ ;  /* 0x000000080b0a7210 */ /* 0x000fe20007f3e0ff */
[----:B------:R-:W0:Y:S01]  /*26ac0*/  LDC R18, c[0x0][0x3e8] ;  /* 0x0000fa00ff127b82 */ /* 0x000e220000000800 */
[----:B------:R5:W-:Y:S02]  /*26ad0*/  STG.E.U16 desc[UR8][R6.64], R5 ;  /* 0x0000000506007986 */ /* 0x000be4000c101508 */
[-C--:B------:R-:W-:Y:S01]  /*26ae0*/  LEA.HI.X.SX32 R11, R3, R9.reuse, 0x1, P1 ;  /* 0x00000009030b7211 */ /* 0x080fe200008f0eff */
[----:B----4-:R-:W-:Y:S01]  /*26af0*/  IMAD R19, R19, 0x1d0, RZ ;  /* 0x000001d013137824 */ /* 0x010fe200078e02ff */
[----:B-----5:R-:W-:-:S02]  /*26b00*/  LEA.HI.X.SX32 R5, R149, R9, 0x1, P0 ;  /* 0x0000000995057211 */ /* 0x020fc400000f0eff */
[----:B------:R-:W-:Y:S02]  /*26b10*/  IADD3 R6, P0, PT, R15, R8, RZ ;  /* 0x000000080f067210 */ /* 0x000fe40007f1e0ff */
[----:B------:R-:W-:Y:S01]  /*26b20*/  PRMT R7, R40, 0x7632, R7 ;  /* 0x0000763228077816 */ /* 0x000fe20000000007 */
[----:B------:R-:W4:Y:S01]  /*26b30*/  LDC R15, c[0x0][0x3e8] ;  /* 0x0000fa00ff0f7b82 */ /* 0x000f220000000800 */
[----:B---3--:R-:W-:Y:S01]  /*26b40*/  IMAD R13, R16, 0x1ce, RZ ;  /* 0x000001ce100d7824 */ /* 0x008fe200078e02ff */
[----:B------:R3:W-:Y:S01]  /*26b50*/  STG.E.U16 desc[UR8][R4.64], R40 ;  /* 0x0000002804007986 */ /* 0x0007e2000c101508 */
[----:B------:R-:W-:-:S03]  /*26b60*/  IMAD R3, R67, 0xe7, RZ ;  /* 0x000000e743037824 */ /* 0x000fc600078e02ff */
[----:B------:R5:W-:Y:S02]  /*26b70*/  STG.E.U16 desc[UR8][R10.64], R7 ;  /* 0x000000070a007986 */ /* 0x000be4000c101508 */
[----:B------:R-:W0:Y:S01]  /*26b80*/  LDC R16, c[0x0][0x3e8] ;  /* 0x0000fa00ff107b82 */ /* 0x000e220000000800 */
[----:B---3--:R-:W-:-:S07]  /*26b90*/  IADD3 R4, P1, PT, R19, R8, RZ ;  /* 0x0000000813047210 */ /* 0x008fce0007f3e0ff */
[----:B------:R-:W3:Y:S01]  /*26ba0*/  LDC R19, c[0x0][0x3e8] ;  /* 0x0000fa00ff137b82 */ /* 0x000ee20000000800 */
[-C--:B-----5:R-:W-:Y:S02]  /*26bb0*/  LEA.HI.X.SX32 R7, R59, R9.reuse, 0x1, P0 ;  /* 0x000000093b077211 */ /* 0x0a0fe400000f0eff */
[----:B------:R-:W-:Y:S01]  /*26bc0*/  IADD3 R12, P0, PT, R13, R8, RZ ;  /* 0x000000080d0c7210 */ /* 0x000fe20007f1e0ff */
[----:B--2---:R-:W-:Y:S02]  /*26bd0*/  IMAD R11, R17, 0x1d2, RZ ;  /* 0x000001d2110b7824 */ /* 0x004fe400078e02ff */
[----:B------:R2:W-:Y:S01]  /*26be0*/  STG.E.U16 desc[UR8][R6.64], R42 ;  /* 0x0000002a06007986 */ /* 0x0005e2000c101508 */
[-C--:B------:R-:W-:Y:S01]  /*26bf0*/  LEA.HI.X.SX32 R13, R3, R9.reuse, 0x1, P0 ;  /* 0x00000009030d7211 */ /* 0x080fe200000f0eff */
[----:B------:R-:W5:Y:S01]  /*26c00*/  LDC R17, c[0x0][0x3e8] ;  /* 0x0000fa00ff117b82 */ /* 0x000f620000000800 */
[----:B------:R-:W-:Y:S02]  /*26c10*/  LEA.HI.X.SX32 R5, R151, R9, 0x1, P1 ;  /* 0x0000000997057211 */ /* 0x000fe400008f0eff */
[----:B--2---:R-:W-:-:S05]  /*26c20*/  PRMT R7, R42, 0x7632, R7 ;  /* 0x000076322a077816 */ /* 0x004fca0000000007 */
[----:B------:R-:W-:Y:S04]  /*26c30*/  STG.E.U16 desc[UR8][R12.64], R7 ;  /* 0x000000070c007986 */ /* 0x000fe8000c101508 */
[----:B------:R2:W-:Y:S01]  /*26c40*/  STG.E.U16 desc[UR8][R4.64], R14 ;  /* 0x0000000e04007986 */ /* 0x0005e2000c101508 */
[----:B------:R-:W-:Y:S01]  /*26c50*/  IMAD R3, R67, 0xe9, RZ ;  /* 0x000000e943037824 */ /* 0x000fe200078e02ff */
[-C--:B------:R-:W-:Y:S01]  /*26c60*/  IADD3 R6, P0, PT, R11, R8.reuse, RZ ;  /* 0x000000080b067210 */ /* 0x080fe20007f1e0ff */
[----:B----4-:R-:W-:Y:S01]  /*26c70*/  IMAD R15, R15, 0x1d4, RZ ;  /* 0x000001d40f0f7824 */ /* 0x010fe200078e02ff */
[----:B--2---:R-:W-:Y:S02]  /*26c80*/  PRMT R5, R14, 0x7632, R5 ;  /* 0x000076320e057816 */ /* 0x004fe40000000005 */
[----:B------:R-:W2:Y:S01]  /*26c90*/  LDC R14, c[0x0][0x3e8] ;  /* 0x0000fa00ff0e7b82 */ /* 0x000ea20000000800 */
[----:B------:R-:W-:Y:S01]  /*26ca0*/  LEA.HI.X.SX32 R7, R3, R9, 0x1, P0 ;  /* 0x0000000903077211 */ /* 0x000fe200000f0eff */
[----:B0-----:R-:W-:Y:S01]  /*26cb0*/  IMAD R11, R18, 0x1d6, RZ ;  /* 0x000001d6120b7824 */ /* 0x001fe200078e02ff */
[----:B------:R-:W-:Y:S01]  /*26cc0*/  IADD3 R4, P0, PT, R15, R8, RZ ;  /* 0x000000080f047210 */ /* 0x000fe20007f1e0ff */
[----:B------:R-:W-:-:S02]  /*26cd0*/  IMAD R13, R16, 0x1d8, RZ ;  /* 0x000001d8100d7824 */ /* 0x000fc400078e02ff */
[----:B------:R-:W-:Y:S01]  /*26ce0*/  IMAD R3, R67, 0xeb, RZ ;  /* 0x000000eb43037824 */ /* 0x000fe200078e02ff */
[----:B------:R0:W-:Y:S01]  /*26cf0*/  STG.E.U16 desc[UR8][R6.64], R5 ;  /* 0x0000000506007986 */ /* 0x0001e2000c101508 */
[----:B------:R-:W-:Y:S01]  /*26d00*/  IADD3 R10, P1, PT, R11, R8, RZ ;  /* 0x000000080b0a7210 */ /* 0x000fe20007f3e0ff */
[----:B------:R-:W4:Y:S01]  /*26d10*/  LDC R15, c[0x0][0x3e8] ;  /* 0x0000fa00ff0f7b82 */ /* 0x000f220000000800 */
[----:B-----5:R-:W-:Y:S02]  /*26d20*/  IMAD R17, R17, 0x1da, RZ ;  /* 0x000001da11117824 */ /* 0x020fe400078e02ff */
[----:B------:R-:W-:-:S05]  /*26d30*/  LEA.HI.X.SX32 R11, R3, R9, 0x1, P1 ;  /* 0x00000009030b7211 */ /* 0x000fca00008f0eff */
[----:B------:R-:W5:Y:S01]  /*26d40*/  LDC R16, c[0x0][0x3e8] ;  /* 0x0000fa00ff107b82 */ /* 0x000f620000000800 */
[-C--:B0-----:R-:W-:Y:S02]  /*26d50*/  LEA.HI.X.SX32 R5, R57, R9.reuse, 0x1, P0 ;  /* 0x0000000939057211 */ /* 0x081fe400000f0eff */
[----:B------:R-:W-:Y:S02]  /*26d60*/  IADD3 R12, P0, PT, R13, R8, RZ ;  /* 0x000000080d0c7210 */ /* 0x000fe40007f1e0ff */
[----:B------:R-:W-:Y:S02]  /*26d70*/  PRMT R7, R46, 0x7632, R7 ;  /* 0x000076322e077816 */ /* 0x000fe40000000007 */
[----:B------:R-:W-:Y:S01]  /*26d80*/  LEA.HI.X.SX32 R13, R153, R9, 0x1, P0 ;  /* 0x00000009990d7211 */ /* 0x000fe200000f0eff */
[----:B------:R0:W-:Y:S01]  /*26d90*/  STG.E.U16 desc[UR8][R4.64], R46 ;  /* 0x0000002e04007986 */ /* 0x0001e2000c101508 */
[----:B---3--:R-:W-:Y:S01]  /*26da0*/  IMAD R19, R19, 0x1dc, RZ ;  /* 0x000001dc13137824 */ /* 0x008fe200078e02ff */
[----:B------:R-:W3:Y:S02]  /*26db0*/  LDC R18, c[0x0][0x3e8] ;  /* 0x0000fa00ff127b82 */ /* 0x000ee40000000800 */
[----:B------:R1:W-:Y:S01]  /*26dc0*/  STG.E.U16 desc[UR8][R10.64], R7 ;  /* 0x000000070a007986 */ /* 0x0003e2000c101508 */
[----:B------:R-:W-:-:S03]  /*26dd0*/  IMAD R3, R67, 0xed, RZ ;  /* 0x000000ed43037824 */ /* 0x000fc600078e02ff */
[----:B------:R2:W-:Y:S01]  /*26de0*/  STG.E.U16 desc[UR8][R12.64], R48 ;  /* 0x000000300c007986 */ /* 0x0005e2000c101508 */
[----:B0-----:R-:W-:Y:S02]  /*26df0*/  IADD3 R4, P0, PT, R17, R8, RZ ;  /* 0x0000000811047210 */ /* 0x001fe40007f1e0ff */
[----:B------:R-:W0:Y:S01]  /*26e00*/  LDC R17, c[0x0][0x3e8] ;  /* 0x0000fa00ff117b82 */ /* 0x000e220000000800 */
[----:B-1----:R-:W-:Y:S02]  /*26e10*/  IMAD R11, R20, 0x1de, RZ ;  /* 0x000001de140b7824 */ /* 0x002fe400078e02ff */
[----:B--2---:R-:W-:-:S05]  /*26e20*/  IMAD R13, R14, 0x1e0, RZ ;  /* 0x000001e00e0d7824 */ /* 0x004fca00078e02ff */
[----:B------:R-:W1:Y:S01]  /*26e30*/  LDC R14, c[0x0][0x3e8] ;  /* 0x0000fa00ff0e7b82 */ /* 0x000e620000000800 */
[-C--:B------:R-:W-:Y:S01]  /*26e40*/  LEA.HI.X.SX32 R5, R3, R9.reuse, 0x1, P0 ;  /* 0x0000000903057211 */ /* 0x080fe200000f0eff */
[----:B------:R-:W-:Y:S01]  /*26e50*/  IMAD R3, R67, 0xef, RZ ;  /* 0x000000ef43037824 */ /* 0x000fe200078e02ff */
[----:B------:R-:W-:Y:S02]  /*26e60*/  PRMT R20, R48, 0x7632, R20 ;  /* 0x0000763230147816 */ /* 0x000fe40000000014 */
[-C--:B------:R-:W-:Y:S02]  /*26e70*/  IADD3 R6, P1, PT, R19, R8.reuse, RZ ;  /* 0x0000000813067210 */ /* 0x080fe40007f3e0ff */
[----:B------:R-:W-:Y:S01]  /*26e80*/  IADD3 R10, P0, PT, R11, R8, RZ ;  /* 0x000000080b0a7210 */ /* 0x000fe20007f1e0ff */
[----:B------:R2:W-:Y:S01]  /*26e90*/  STG.E.U16 desc[UR8][R4.64], R20 ;  /* 0x0000001404007986 */ /* 0x0005e2000c101508 */
[-C--:B------:R-:W-:Y:S01]  /*26ea0*/  LEA.HI.X.SX32 R7, R61, R9.reuse, 0x1, P1 ;  /* 0x000000093d077211 */ /* 0x080fe200008f0eff */
[----:B----4-:R-:W-:Y:S01]  /*26eb0*/  IMAD R15, R15, 0x1e2, RZ ;  /* 0x000001e20f0f7824 */ /* 0x010fe200078e02ff */
[----:B------:R-:W-:Y:S01]  /*26ec0*/  LEA.HI.X.SX32 R11, R3, R9, 0x1, P0 ;  /* 0x00000009030b7211 */ /* 0x000fe200000f0eff */
[----:B-----5:R-:W-:-:S02]  /*26ed0*/  IMAD R19, R16, 0x1e4, RZ ;  /* 0x000001e410137824 */ /* 0x020fc400078e02ff */
[----:B------:R4:W-:Y:S01]  /*26ee0*/  STG.E.U16 desc[UR8][R6.64], R50 ;  /* 0x0000003206007986 */ /* 0x0009e2000c101508 */
[----:B------:R-:W-:Y:S01]  /*26ef0*/  IMAD R3, R67, 0xf1, RZ ;  /* 0x000000f143037824 */ /* 0x000fe200078e02ff */
[----:B------:R-:W5:Y:S01]  /*26f00*/  LDC R16, c[0x0][0x3e8] ;  /* 0x0000fa00ff107b82 */ /* 0x000f620000000800 */
[----:B--2---:R-:W-:Y:S02]  /*26f10*/  PRMT R5, R50, 0x7632, R5 ;  /* 0x0000763232057816 */ /* 0x004fe40000000005 */
[-C--:B------:R-:W-:Y:S02]  /*26f20*/  IADD3 R4, P0, PT, R13, R8.reuse, RZ ;  /* 0x000000080d047210 */ /* 0x080fe40007f1e0ff */
[-C--:B------:R-:W-:Y:S01]  /*26f30*/  IADD3 R12, P1, PT, R15, R8.reuse, RZ ;  /* 0x000000080f0c7210 */ /* 0x080fe20007f3e0ff */
[----:B------:R2:W-:Y:S01]  /*26f40*/  STG.E.U16 desc[UR8][R10.64], R5 ;  /* 0x000000050a007986 */ /* 0x0005e2000c101508 */
[----:B----4-:R-:W-:Y:S01]  /*26f50*/  IADD3 R6, P2, PT, R19, R8, RZ ;  /* 0x0000000813067210 */ /* 0x010fe20007f5e0ff */
[----:B------:R-:W4:Y:S01]  /*26f60*/  LDC R20, c[0x0][0x3e8] ;  /* 0x0000fa00ff147b82 */ /* 0x000f220000000800 */
[----:B------:R-:W-:-:S02]  /*26f70*/  LEA.HI.X.SX32 R13, R3, R9, 0x1, P1 ;  /* 0x00000009030d7211 */ /* 0x000fc400008f0eff */
[----:B------:R-:W-:Y:S02]  /*26f80*/  PRMT R22, R52, 0x7632, R22 ;  /* 0x0000763234167816 */ /* 0x000fe40000000016 */
[-C--:B------:R-:W-:Y:S01]  /*26f90*/  LEA.HI.X.SX32 R7, R63, R9.reuse, 0x1, P2 ;  /* 0x000000093f077211 */ /* 0x080fe200010f0eff */
[----:B------:R-:W-:Y:S02]  /*26fa0*/  IMAD R15, R67, 0xf5, RZ ;  /* 0x000000f5430f7824 */ /* 0x000fe400078e02ff */
[----:B------:R-:W4:Y:S01]  /*26fb0*/  LDC R19, c[0x0][0x3e8] ;  /* 0x0000fa00ff137b82 */ /* 0x000f220000000800 */
[----:B--2---:R-:W-:Y:S01]  /*26fc0*/  LEA.HI.X.SX32 R5, R155, R9, 0x1, P0 ;  /* 0x000000099b057211 */ /* 0x004fe200000f0eff */
[----:B0-----:R-:W-:-:S04]  /*26fd0*/  IMAD R11, R17, 0x1e6, RZ ;  /* 0x000001e6110b7824 */ /* 0x001fc800078e02ff */
[----:B------:R1:W-:Y:S02]  /*26fe0*/  STG.E.U16 desc[UR8][R4.64], R52 ;  /* 0x0000003404007986 */ /* 0x0003e4000c101508 */
[----:B------:R-:W0:Y:S02]  /*26ff0*/  LDC R17, c[0x0][0x3e8] ;  /* 0x0000fa00ff117b82 */ /* 0x000e240000000800 */
[----:B------:R-:W-:Y:S04]  /*27000*/  STG.E.U16 desc[UR8][R12.64], R22 ;  /* 0x000000160c007986 */ /* 0x000fe8000c101508 */
[----:B------:R2:W-:Y:S01]  /*27010*/  STG.E.U16 desc[UR8][R6.64], R54 ;  /* 0x0000003606007986 */ /* 0x0005e2000c101508 */
[----:B-1----:R-:W-:Y:S01]  /*27020*/  IMAD R5, R14, 0x1ea, RZ ;  /* 0x000001ea0e057824 */ /* 0x002fe200078e02ff */
[-C--:B------:R-:W-:Y:S01]  /*27030*/  IADD3 R10, P0, PT, R11, R8.reuse, RZ ;  /* 0x000000080b0a7210 */ /* 0x080fe20007f1e0ff */
[----:B------:R-:W-:Y:S01]  /*27040*/  IMAD R3, R67, 0xf3, RZ ;  /* 0x000000f343037824 */ /* 0x000fe200078e02ff */
[----:B------:R-:W1:Y:S02]  /*27050*/  LDC R14, c[0x0][0x3e8] ;  /* 0x0000fa00ff0e7b82 */ /* 0x000e640000000800 */
[----:B--2---:R-:W-:-:S04]  /*27060*/  IADD3 R6, P1, PT, R5, R8, RZ ;  /* 0x0000000805067210 */ /* 0x004fc80007f3e0ff */
[-C--:B------:R-:W-:Y:S02]  /*27070*/  LEA.HI.X.SX32 R7, R15, R9.reuse, 0x1, P1 ;  /* 0x000000090f077211 */ /* 0x080fe400008f0eff */
[----:B------:R-:W2:Y:S01]  /*27080*/  LDC R15, c[0x0][0x3e8] ;  /* 0x0000fa00ff0f7b82 */ /* 0x000ea20000000800 */
[----:B---3--:R-:W-:Y:S01]  /*27090*/  IMAD R21, R18, 0x1e8, RZ ;  /* 0x000001e812157824 */ /* 0x008fe200078e02ff */
[-C--:B------:R-:W-:Y:S01]  /*270a0*/  LEA.HI.X.SX32 R11, R3, R9.reuse, 0x1, P0 ;  /* 0x00000009030b7211 */ /* 0x080fe200000f0eff */
[----:B-----5:R-:W-:Y:S01]  /*270b0*/  IMAD R13, R16, 0x1ec, RZ ;  /* 0x000001ec100d7824 */ /* 0x020fe200078e02ff */
[----:B------:R-:W-:Y:S02]  /*270c0*/  PRMT R3, R54, 0x7632, R3 ;  /* 0x0000763236037816 */ /* 0x000fe40000000003 */
[----:B------:R-:W-:Y:S02]  /*270d0*/  IADD3 R4, P0, PT, R21, R8, RZ ;  /* 0x0000000815047210 */ /* 0x000fe40007f1e0ff */
[----:B------:R-:W3:Y:S01]  /*270e0*/  LDC R16, c[0x0][0x3e8] ;  /* 0x0000fa00ff107b82 */ /* 0x000ee20000000800 */
[----:B------:R0:W-:Y:S01]  /*270f0*/  STG.E.U16 desc[UR8][R10.64], R3 ;  /* 0x000000030a007986 */ /* 0x0001e2000c101508 */
[----:B------:R-:W-:Y:S01]  /*27100*/  LEA.HI.X.SX32 R5, R91, R9, 0x1, P0 ;  /* 0x000000095b057211 */ /* 0x000fe200000f0eff */
[----:B----4-:R-:W-:Y:S01]  /*27110*/  IMAD R19, R19, 0x1f0, RZ ;  /* 0x000001f013137824 */ /* 0x010fe200078e02ff */
[----:B------:R-:W-:-:S02]  /*27120*/  PRMT R18, R56, 0x7632, R18 ;  /* 0x0000763238127816 */ /* 0x000fc40000000012 */
[-C--:B------:R-:W-:Y:S01]  /*27130*/  IADD3 R12, P2, PT, R13, R8.reuse, RZ ;  /* 0x000000080d0c7210 */ /* 0x080fe20007f5e0ff */
[----:B------:R4:W-:Y:S01]  /*27140*/  STG.E.U16 desc[UR8][R4.64], R56 ;  /* 0x0000003804007986 */ /* 0x0009e2000c101508 */
[----:B0-----:R-:W-:Y:S02]  /*27150*/  IMAD R11, R17, 0x1ee, RZ ;  /* 0x000001ee110b7824 */ /* 0x001fe400078e02ff */
[----:B------:R-:W0:Y:S01]  /*27160*/  LDC R17, c[0x0][0x3e8] ;  /* 0x0000fa00ff117b82 */ /* 0x000e220000000800 */
[----:B------:R-:W-:Y:S01]  /*27170*/  IMAD R3, R67, 0xf7, RZ ;  /* 0x000000f743037824 */ /* 0x000fe200078e02ff */
[-C--:B------:R-:W-:Y:S02]  /*27180*/  LEA.HI.X.SX32 R13, R157, R9.reuse, 0x1, P2 ;  /* 0x000000099d0d7211 */ /* 0x080fe400010f0eff */
[-C--:B----4-:R-:W-:Y:S01]  /*27190*/  IADD3 R4, P0, PT, R11, R8.reuse, RZ ;  /* 0x000000080b047210 */ /* 0x090fe20007f1e0ff */
[----:B------:R4:W-:Y:S01]  /*271a0*/  STG.E.U16 desc[UR8][R6.64], R18 ;  /* 0x0000001206007986 */ /* 0x0009e2000c101508 */
[----:B------:R-:W-:Y:S01]  /*271b0*/  IMAD R21, R20, 0x1f2, RZ ;  /* 0x000001f214157824 */ /* 0x000fe200078e02ff */
[----:B------:R-:W-:Y:S01]  /*271c0*/  PRMT R20, R58, 0x7632, R20 ;  /* 0x000076323a147816 */ /* 0x000fe20000000014 */
[----:B--2---:R-:W-:Y:S01]  /*271d0*/  IMAD R15, R15, 0x1f6, RZ ;  /* 0x000001f60f0f7824 */ /* 0x004fe200078e02ff */
[-C--:B------:R-:W-:Y:S01]  /*271e0*/  LEA.HI.X.SX32 R5, R3, R9.reuse, 0x1, P0 ;  /* 0x0000000903057211 */ /* 0x080fe200000f0eff */
[----:B------:R1:W-:Y:S01]  /*271f0*/  STG.E.U16 desc[UR8][R12.64], R58 ;  /* 0x0000003a0c007986 */ /* 0x0003e2000c101508 */
[----:B----4-:R-:W-:Y:S01]  /*27200*/  IADD3 R6, P1, PT, R19, R8, RZ ;  /* 0x0000000813067210 */ /* 0x010fe20007f3e0ff */
[----:B------:R-:W2:Y:S02]  /*27210*/  LDC R18, c[0x0][0x3e8] ;  /* 0x0000fa00ff127b82 */ /* 0x000ea40000000800 */
[----:B------:R4:W-:Y:S01]  /*27220*/  STG.E.U16 desc[UR8][R4.64], R20 ;  /* 0x0000001404007986 */ /* 0x0009e2000c101508 */
[----:B------:R-:W-:Y:S01]  /*27230*/  IMAD R11, R67, 0xf9, RZ ;  /* 0x000000f9430b7824 */ /* 0x000fe200078e02ff */
[----:B------:R-:W-:Y:S01]  /*27240*/  LEA.HI.X.SX32 R7, R159, R9, 0x1, P1 ;  /* 0x000000099f077211 */ /* 0x000fe200008f0eff */
[----:B-1----:R-:W-:-:S03]  /*27250*/  IMAD R13, R14, 0x1f4, RZ ;  /* 0x000001f40e0d7824 */ /* 0x002fc600078e02ff */
[----:B------:R-:W1:Y:S01]  /*27260*/  LDC R19, c[0x0][0x3e8] ;  /* 0x0000fa00ff137b82 */ /* 0x000e620000000800 */
[-C--:B------:R-:W-:Y:S01]  /*27270*/  IADD3 R10, P2, PT, R21, R8.reuse, RZ ;  /* 0x00000008150a7210 */ /* 0x080fe20007f5e0ff */
[----:B---3--:R-:W-:Y:S01]  /*27280*/  IMAD R21, R16, 0x1f8, RZ ;  /* 0x000001f810157824 */ /* 0x008fe200078e02ff */
[----:B----4-:R-:W-:-:S05]  /*27290*/  IADD3 R4, P1, PT, R15, R8, RZ ;  /* 0x000000080f047210 */ /* 0x010fca0007f3e0ff */
[----:B------:R-:W3:Y:S01]  /*272a0*/  LDC.64 R14, c[0x0][0x3a0] ;  /* 0x0000e800ff0e7b82 */ /* 0x000ee20000000a00 */
[-C--:B------:R-:W-:Y:S01]  /*272b0*/  IADD3 R12, P0, PT, R13, R8.reuse, RZ ;  /* 0x000000080d0c7210 */ /* 0x080fe20007f1e0ff */
[----:B------:R-:W-:Y:S01]  /*272c0*/  IMAD R3, R67, 0xfb, RZ ;  /* 0x000000fb43037824 */ /* 0x000fe200078e02ff */
[-C--:B------:R-:W-:Y:S02]  /*272d0*/  LEA.HI.X.SX32 R11, R11, R9.reuse, 0x1, P2 ;  /* 0x000000090b0b7211 */ /* 0x080fe400010f0eff */
[----:B------:R-:W-:Y:S01]  /*272e0*/  PRMT R22, R60, 0x7632, R22 ;  /* 0x000076323c167816 */ /* 0x000fe20000000016 */
[----:B------:R4:W-:Y:S01]  /*272f0*/  STG.E.U16 desc[UR8][R6.64], R60 ;  /* 0x0000003c06007986 */ /* 0x0009e2000c101508 */
[-C--:B------:R-:W-:Y:S01]  /*27300*/  LEA.HI.X.SX32 R13, R65, R9.reuse, 0x1, P0 ;  /* 0x00000009410d7211 */ /* 0x080fe200000f0eff */
[----:B0-----:R-:W-:Y:S01]  /*27310*/  IMAD R17, R17, 0x1fa, RZ ;  /* 0x000001fa11117824 */ /* 0x001fe200078e02ff */
[----:B------:R-:W-:Y:S01]  /*27320*/  LEA.HI.X.SX32 R5, R3, R9, 0x1, P1 ;  /* 0x0000000903057211 */ /* 0x000fe200008f0eff */
[----:B------:R0:W-:Y:S01]  /*27330*/  STG.E.U16 desc[UR8][R10.64], R22 ;  /* 0x000000160a007986 */ /* 0x0001e2000c101508 */
[----:B------:R-:W-:Y:S01]  /*27340*/  IMAD R3, R67, 0xfd, RZ ;  /* 0x000000fd43037824 */ /* 0x000fe200078e02ff */
[----:B----4-:R-:W-:-:S02]  /*27350*/  IADD3 R6, P0, PT, R21, R8, RZ ;  /* 0x0000000815067210 */ /* 0x010fc40007f1e0ff */
[----:B0-----:R-:W-:Y:S02]  /*27360*/  PRMT R11, R62, 0x7632, R11 ;  /* 0x000076323e0b7816 */ /* 0x001fe4000000000b */
[-C--:B------:R-:W-:Y:S02]  /*27370*/  LEA.HI.X.SX32 R7, R161, R9.reuse, 0x1, P0 ;  /* 0x00000009a1077211 */ /* 0x080fe400000f0eff */
[----:B------:R-:W-:Y:S01]  /*27380*/  IADD3 R10, P0, PT, R17, R8, RZ ;  /* 0x00000008110a7210 */ /* 0x000fe20007f1e0ff */
[----:B------:R0:W-:Y:S01]  /*27390*/  STG.E.U16 desc[UR8][R12.64], R62 ;  /* 0x0000003e0c007986 */ /* 0x0001e2000c101508 */
[----:B------:R-:W-:Y:S01]  /*273a0*/  UIMAD UR6, UR10, UR6, URZ ;  /* 0x000000060a0672a4 */ /* 0x000fe2000f8e02ff */
[----:B-1----:R-:W-:Y:S02]  /*273b0*/  IMAD R19, R19, 0x1fe, RZ ;  /* 0x000001fe13137824 */ /* 0x002fe400078e02ff */
[----:B------:R1:W-:Y:S01]  /*273c0*/  STG.E.U16 desc[UR8][R4.64], R11 ;  /* 0x0000000b04007986 */ /* 0x0003e2000c101508 */
[----:B------:R-:W-:Y:S01]  /*273d0*/  USHF.L.U32 UR4, UR6, 0x2, URZ ;  /* 0x0000000206047899 */ /* 0x000fe200080006ff */
[----:B------:R-:W-:Y:S01]  /*273e0*/  IMAD R67, R67, 0xff, RZ ;  /* 0x000000ff43437824 */ /* 0x000fe200078e02ff */
[----:B------:R-:W-:Y:S01]  /*273f0*/  UIMAD.WIDE UR6, UR6, 0x4, URZ ;  /* 0x00000004060678a5 */ /* 0x000fe2000f8e02ff */
[----:B------:R4:W-:Y:S01]  /*27400*/  STG.E.U16 desc[UR8][R6.64], R64 ;  /* 0x0000004006007986 */ /* 0x0009e2000c101508 */
[----:B0-----:R-:W-:Y:S01]  /*27410*/  IMAD.SHL.U32 R13, R219, 0x4, RZ ;  /* 0x00000004db0d7824 */ /* 0x001fe200078e00ff */
[----:B-1----:R-:W-:Y:S01]  /*27420*/  LEA.HI.X.SX32 R11, R3, R9, 0x1, P0 ;  /* 0x00000009030b7211 */ /* 0x002fe200000f0eff */
[----:B--2---:R-:W-:Y:S01]  /*27430*/  IMAD R3, R18, 0x1fc, RZ ;  /* 0x000001fc12037824 */ /* 0x004fe200078e02ff */
[----:B------:R-:W-:-:S02]  /*27440*/  PRMT R5, R64, 0x7632, R5 ;  /* 0x0000763240057816 */ /* 0x000fc40000000005 */
[-C--:B----4-:R-:W-:Y:S02]  /*27450*/  IADD3 R6, P1, PT, R19, R8.reuse, RZ ;  /* 0x0000000813067210 */ /* 0x090fe40007f3e0ff */
[----:B------:R-:W-:Y:S01]  /*27460*/  IADD3 R4, P0, PT, R3, R8, RZ ;  /* 0x0000000803047210 */ /* 0x000fe20007f1e0ff */
[----:B------:R-:W-:Y:S01]  /*27470*/  IMAD.HI R8, R219, 0x4, RZ ;  /* 0x00000004db087827 */ /* 0x000fe200078e02ff */
[----:B---3--:R-:W-:Y:S01]  /*27480*/  IADD3 R12, P2, P3, R13, UR4, R14 ;  /* 0x000000040d0c7c10 */ /* 0x008fe2000fb5e00e */
[----:B------:R0:W-:Y:S01]  /*27490*/  STG.E.U16 desc[UR8][R10.64], R5 ;  /* 0x000000050a007986 */ /* 0x0001e2000c101508 */
[----:B------:R-:W-:Y:S02]  /*274a0*/  LEA.HI.X.SX32 R7, R67, R9, 0x1, P1 ;  /* 0x0000000943077211 */ /* 0x000fe400008f0eff */
[----:B------:R-:W-:Y:S02]  /*274b0*/  PRMT R3, R2, 0x7632, R3 ;  /* 0x0000763202037816 */ /* 0x000fe40000000003 */
[----:B------:R-:W-:-:S02]  /*274c0*/  IADD3.X R13, PT, PT, R8, UR7, R15, P2, P3 ;  /* 0x00000007080d7c10 */ /* 0x000fc400097e640f */
[----:B0-----:R-:W-:-:S05]  /*274d0*/  LEA.HI.X.SX32 R5, R89, R9, 0x1, P0 ;  /* 0x0000000959057211 */ /* 0x001fca00000f0eff */
[----:B------:R0:W-:Y:S04]  /*274e0*/  STG.E.U16 desc[UR8][R4.64], R2 ;  /* 0x0000000204007986 */ /* 0x0001e8000c101508 */
[----:B------:R0:W-:Y:S04]  /*274f0*/  STG.E.U16 desc[UR8][R6.64], R3 ;  /* 0x0000000306007986 */ /* 0x0001e8000c101508 */
[----:B------:R0:W-:Y:S01]  /*27500*/  STG.E desc[UR8][R12.64], R0 ;  /* 0x000000000c007986 */ /* 0x0001e2000c101908 */
[----:B------:R-:W-:Y:S06]  /*27510*/  BAR.SYNC.DEFER_BLOCKING 0x0 ;  /* 0x0000000000007b1d */ /* 0x000fec0000010000 */
[----:B------:R-:W-:Y:S05]  /*27520*/  BRA.U UP0, `(.L_x_23) ;  /* 0x0000000100a07547 */ /* 0x000fea000b800000 */
[----:B------:R-:W1:Y:S01]  /*27530*/  S2UR UR6, SR_CgaCtaId ;  /* 0x00000000000679c3 */ /* 0x000e620000008800 */
[----:B------:R-:W-:Y:S01]  /*27540*/  NOP ;  /* 0x0000000000007918 */ /* 0x000fe20000000000 */
[----:B------:R-:W-:Y:S01]  /*27550*/  UMOV UR4, 0x50 ;  /* 0x0000005000047882 */ /* 0x000fe20000000000 */
[----:B0-----:R-:W-:Y:S02]  /*27560*/  MOV R0, UR5 ;  /* 0x0000000500007c02 */ /* 0x001fe40008000f00 */
[----:B------:R-:W-:Y:S02]  /*27570*/  MOV R3, 0xffff ;  /* 0x0000ffff00037802 */ /* 0x000fe40000000f00 */
[----:B------:R-:W-:Y:S02]  /*27580*/  LOP3.LUT R0, R0, 0xffff, RZ, 0xc0, !PT ;  /* 0x0000ffff00007812 */ /* 0x000fe400078ec0ff */
[----:B------:R-:W-:Y:S02]  /*27590*/  MOV R7, 0x1 ;  /* 0x0000000100077802 */ /* 0x000fe40000000f00 */
[----:B------:R-:W-:-:S04]  /*275a0*/  SHF.R.U32.HI R0, RZ, 0x5, R0 ;  /* 0x00000005ff007819 */ /* 0x000fc80000011600 */
[----:B------:R-:W-:Y:S02]  /*275b0*/  IADD3 R2, PT, PT, R0, 0x10, RZ ;  /* 0x0000001000027810 */ /* 0x000fe40007ffe0ff */
[----:B------:R-:W-:Y:S01]  /*275c0*/  SHF.L.U32 R0, R3, R0, RZ ;  /* 0x0000000003007219 */ /* 0x000fe200000006ff */
[----:B-1----:R-:W-:Y:S01]  /*275d0*/  ULEA UR7, UR6, UR4, 0x18 ;  /* 0x0000000406077291 */ /* 0x002fe2000f8ec0ff */
[----:B------:R-:W-:-:S04]  /*275e0*/  SHF.L.U32 R3, R7, R2, RZ ;  /* 0x0000000207037219 */ /* 0x000fc800000006ff */
[----:B------:R-:W-:-:S04]  /*275f0*/  LOP3.LUT R0, R3, R0, RZ, 0xfc, !PT ;  /* 0x0000000003007212 */ /* 0x000fc800078efcff */
[----:B------:R-:W0:Y:S01]  /*27600*/  LDS R5, [UR7] ;  /* 0x00000007ff057984 */ /* 0x000e220008000800 */
[C---:B------:R-:W-:Y:S02]  /*27610*/  LOP3.LUT R2, R0.reuse, 0xffff, RZ, 0xc0, !PT ;  /* 0x0000ffff00027812 */ /* 0x040fe400078ec0ff */
[----:B0-----:R-:W-:-:S04]  /*27620*/  LOP3.LUT R3, R0, 0xffff, R5, 0x80, !PT ;  /* 0x0000ffff00037812 */ /* 0x001fc800078e8005 */
[----:B------:R-:W-:-:S13]  /*27630*/  ISETP.NE.AND P0, PT, R3, R2, PT ;  /* 0x000000020300720c */ /* 0x000fda0003f05270 */
[----:B------:R-:W-:Y:S05]  /*27640*/  @P0 BRA `(.L_x_24) ;  /* 0x0000000000500947 */ /* 0x000fea0003800000 */
[----:B------:R-:W-:Y:S02]  /*27650*/  SHF.R.U32.HI R5, RZ, 0x10, R5 ;  /* 0x00000010ff057819 */ /* 0x000fe40000011605 */
[----:B------:R-:W-:-:S04]  /*27660*/  SHF.R.U32.HI R2, RZ, 0x10, R0 ;  /* 0x00000010ff027819 */ /* 0x000fc80000011600 */
[----:B------:R-:W-:-:S04]  /*27670*/  LOP3.LUT R5, R5, R2, RZ, 0xc0, !PT ;  /* 0x0000000205057212 */ /* 0x000fc800078ec0ff */
[----:B------:R-:W-:-:S13]  /*27680*/  ISETP.NE.AND P0, PT, R5, R2, PT ;  /* 0x000000020500720c */ /* 0x000fda0003f05270 */
[----:B------:R-:W-:Y:S05]  /*27690*/  @P0 BRA `(.L_x_25) ;  /* 0x0000000000300947 */ /* 0x000fea0003800000 */
[----:B------:R-:W-:Y:S01]  /*276a0*/  R2UR UR4, R0 ;  /* 0x00000000000472ca */ /* 0x000fe200000e0000 */
[----:B------:R-:W-:Y:S01]  /*276b0*/  VOTEU.ANY UR6, UPT, PT ;  /* 0x0000000000067886 */ /* 0x000fe200038e0100 */
[----:B------:R-:W0:Y:S01]  /*276c0*/  S2R R0, SR_LANEID ;  /* 0x0000000000007919 */ /* 0x000e220000000000 */
[----:B------:R-:W-:-:S10]  /*276d0*/  UFLO.U32 UR6, UR6 ;  /* 0x00000006000672bd */ /* 0x000fd400080e0000 */
[----:B------:R-:W-:-:S06]  /*276e0*/  ULOP3.LUT UR4, URZ, UR4, URZ, 0x33, !UPT ;  /* 0x00000004ff047292 */ /* 0x000fcc000f8e33ff */
[----:B------:R-:W-:-:S04]  /*276f0*/  IMAD.U32 R2, RZ, RZ, UR4 ;  /* 0x00000004ff027e24 */ /* 0x000fc8000f8e00ff */
[----:B------:R-:W1:Y:S02]  /*27700*/  REDUX UR8, R2 ;  /* 0x00000000020873c4 */ /* 0x000e640000000000 */
[----:B------:R2:W-:Y:S01]  /*27710*/  UTCATOMSWS.AND URZ, UR4 ;  /* 0x0000000400ff79e3 */ /* 0x0005e20008000000 */
[----:B0-----:R-:W-:Y:S02]  /*27720*/  ISETP.EQ.U32.AND P0, PT, R0, UR6, PT ;  /* 0x0000000600007c0c */ /* 0x001fe4000bf02070 */
[----:B-1----:R-:W-:-:S11]  /*27730*/  MOV R0, UR8 ;  /* 0x0000000800007c02 */ /* 0x002fd60008000f00 */
[----:B------:R2:W-:Y:S01]  /*27740*/  @P0 ATOMS.AND RZ, [UR7], R0 ;  /* 0x00000000ffff098c */ /* 0x0005e2000a800007 */
[----:B------:R-:W-:Y:S05]  /*27750*/  BRA `(.L_x_23) ;  /* 0x0000000000147947 */ /* 0x000fea0003800000 */
.L_x_25:
[----:B------:R-:W-:-:S07]  /*27760*/  MOV R2, 0x27780 ;  /* 0x0002778000027802 */ /* 0x000fce0000000f00 */
[----:B------:R-:W-:Y:S05]  /*27770*/  CALL.REL.NOINC `($__internal_0_$__cuda_sm10x_tcgen05_guardrail_trap_col_being_dealloced_not_returned_by_alloc) ;  /* 0x0000000000447944 */ /* 0x000fea0003c00000 */
[----:B------:R-:W-:Y:S05]  /*27780*/  BRA `(.L_x_23) ;  /* 0x0000000000087947 */ /* 0x000fea0003800000 */
.L_x_24:
[----:B------:R-:W-:-:S07]  /*27790*/  MOV R2, 0x277b0 ;  /* 0x000277b000027802 */ /* 0x000fce0000000f00 */
[----:B------:R-:W-:Y:S05]  /*277a0*/  CALL.REL.NOINC `($__internal_2_$__cuda_sm10x_tcgen05_guardrail_trap_unallocated_columns_being_dealloced) ;  /* 0x0000000000507944 */ /* 0x000fea0003c00000 */
.L_x_23:
[----:B------:R-:W-:Y:S01]  /*277b0*/  NOP ;  /* 0x0000000000007918 */ /* 0x000fe20000000000 */
[----:B--2---:R-:W-:Y:S05]  /*277c0*/  EXIT ;  /* 0x000000000000794d */ /* 0x004fea0003800000 */
.L_x_8:
[----:B------:R-:W1:Y:S02]  /*277d0*/  SYNCS.PHASECHK.TRANS64.TRYWAIT P2, [UR4+0x18000], RZ ;  /* 0x018000ffff0075a7 */ /* 0x000e640008041104 */
[----:B-1----:R-:W-:Y:S05]  /*277e0*/  @!P2 BRA `(.L_x_8) ;  /* 0xfffffffc00f8a947 */ /* 0x002fea000383ffff */
[----:B------:R-:W-:Y:S05]  /*277f0*/  BRA `(.L_x_7) ;  /* 0xfffffe3000307947 */ /* 0x000fea000383ffff */
.L_x_18:
[----:B------:R-:W1:Y:S02]  /*27800*/  SYNCS.PHASECHK.TRANS64.TRYWAIT P0, [UR4+0x28010], RZ ;  /* 0x028010ffff0075a7 */ /* 0x000e640008001104 */
[----:B-1----:R-:W-:Y:S05]  /*27810*/  @!P0 BRA `(.L_x_18) ;  /* 0xfffffffc00f88947 */ /* 0x002fea000383ffff */
[----:B------:R-:W-:Y:S05]  /*27820*/  BRA `(.L_x_26) ;  /* 0xfffffee800987947 */ /* 0x000fea000383ffff */
.L_x_19:
[----:B------:R-:W0:Y:S02]  /*27830*/  SYNCS.PHASECHK.TRANS64.TRYWAIT P6, [R68+URZ], R69 ;  /* 0x00000045440075a7 */ /* 0x000e2400080c11ff */
[----:B0-----:R-:W-:Y:S05]  /*27840*/  @!P6 BRA `(.L_x_19) ;  /* 0xfffffffc00f8e947 */ /* 0x001fea000383ffff */
[----:B------:R-:W-:Y:S05]  /*27850*/  BRA `(.L_x_27) ;  /* 0xffffff0c00f07947 */ /* 0x000fea000383ffff */
.L_x_22:
[----:B------:R-:W0:Y:S02]  /*27860*/  SYNCS.PHASECHK.TRANS64.TRYWAIT P0, [R68+URZ], R3 ;  /* 0x00000003440075a7 */ /* 0x000e2400080011ff */
[----:B0-----:R-:W-:Y:S05]  /*27870*/  @!P0 BRA `(.L_x_22) ;  /* 0xfffffffc00f88947 */ /* 0x001fea000383ffff */
[----:B------:R-:W-:Y:S05]  /*27880*/  BRA `(.L_x_28) ;  /* 0xffffff6400a07947 */ /* 0x000fea000383ffff */
        .weak           $__internal_0_$__cuda_sm10x_tcgen05_guardrail_trap_col_being_dealloced_not_returned_by_alloc
        .type           $__internal_0_$__cuda_sm10x_tcgen05_guardrail_trap_col_being_dealloced_not_returned_by_alloc,@function
        .size           $__internal_0_$__cuda_sm10x_tcgen05_guardrail_trap_col_being_dealloced_not_returned_by_alloc,($__internal_1_$__cuda_sm10x_tcgen05_guardrail_trap_phase_invalid_during_alloc - $__internal_0_$__cuda_sm10x_tcgen05_guardrail_trap_col_being_dealloced_not_returned_by_alloc)
$__internal_0_$__cuda_sm10x_tcgen05_guardrail_trap_col_being_dealloced_not_returned_by_alloc:
[----:B------:R-:W-:Y:S05]  /*27890*/  BPT.TRAP 0x1 ;  /* 0x000000040000795c */ /* 0x000fea0000300000 */
[----:B------:R-:W-:-:S04]  /*278a0*/  HFMA2 R3, -RZ, RZ, 0, 0 ;  /* 0x00000000ff037431 */ /* 0x000fc800000001ff */
[----:B------:R-:W-:Y:S05]  /*278b0*/  RET.REL.NODEC R2 `(attn_fwd) ;  /* 0xfffffd8402d07950 */ /* 0x000fea0003c3ffff */
        .weak           $__internal_1_$__cuda_sm10x_tcgen05_guardrail_trap_phase_invalid_during_alloc
        .type           $__internal_1_$__cuda_sm10x_tcgen05_guardrail_trap_phase_invalid_during_alloc,@function
        .size           $__internal_1_$__cuda_sm10x_tcgen05_guardrail_trap_phase_invalid_during_alloc,($__internal_2_$__cuda_sm10x_tcgen05_guardrail_trap_unallocated_columns_being_dealloced - $__internal_1_$__cuda_sm10x_tcgen05_guardrail_trap_phase_invalid_during_alloc)
$__internal_1_$__cuda_sm10x_tcgen05_guardrail_trap_phase_invalid_during_alloc:
[----:B------:R-:W-:Y:S05]  /*278c0*/  BPT.TRAP 0x1 ;  /* 0x000000040000795c */ /* 0x000fea0000300000 */
[----:B------:R-:W-:-:S04]  /*278d0*/  MOV R3, 0x0 ;  /* 0x0000000000037802 */ /* 0x000fc80000000f00 */
[----:B------:R-:W-:Y:S05]  /*278e0*/  RET.REL.NODEC R2 `(attn_fwd) ;  /* 0xfffffd8402c47950 */ /* 0x000fea0003c3ffff */
        .weak           $__internal_2_$__cuda_sm10x_tcgen05_guardrail_trap_unallocated_columns_being_dealloced
        .type           $__internal_2_$__cuda_sm10x_tcgen05_guardrail_trap_unallocated_columns_being_dealloced,@function
        .size           $__internal_2_$__cuda_sm10x_tcgen05_guardrail_trap_unallocated_columns_being_dealloced,(.L_x_32 - $__internal_2_$__cuda_sm10x_tcgen05_guardrail_trap_unallocated_columns_being_dealloced)
$__internal_2_$__cuda_sm10x_tcgen05_guardrail_trap_unallocated_columns_being_dealloced:
[----:B------:R-:W-:Y:S05]  /*278f0*/  BPT.TRAP 0x1 ;  /* 0x000000040000795c */ /* 0x000fea0000300000 */
[----:B------:R-:W-:-:S04]  /*27900*/  HFMA2 R3, -RZ, RZ, 0, 0 ;  /* 0x00000000ff037431 */ /* 0x000fc800000001ff */
[----:B------:R-:W-:Y:S05]  /*27910*/  RET.REL.NODEC R2 `(attn_fwd) ;  /* 0xfffffd8402b87950 */ /* 0x000fea0003c3ffff */
.L_x_29:
[----:B------:R-:W-:-:S00]  /*27920*/  BRA `(.L_x_29) ;  /* 0xfffffffc00fc7947 */ /* 0x000fc0000383ffff */
[----:B------:R-:W-:-:S00]  /*27930*/  NOP ;  /* 0x0000000000007918 */ /* 0x000fc00000000000 */
        /* <DEDUP_REMOVED lines=12> */
.L_x_32:


//--------------------- .nv.global.init           --------------------------
	.section	.nv.global.init,"aw",@progbits
.nv.global.init:
	.type		_$_str,@object
	.size		_$_str,(.L_3 - _$_str)
_$_str:
        /*0000*/ 	.byte	0x5f, 0x5f, 0x43, 0x55, 0x44, 0x41, 0x5f, 0x46, 0x54, 0x5a, 0x00
.L_3:


//--------------------- .nv.shared.attn_fwd       --------------------------
	.section	.nv.shared.attn_fwd,"aw",@nobits
	.sectionflags	@""
	.align	16
	.zero		1024


//--------------------- .nv.shared.reserved.0     --------------------------
	.section	.nv.shared.reserved.0,"aw",@nobits
	.align	8
	.weak		__nv_reservedSMEM_offset_0_alias
	.size		__nv_reservedSMEM_offset_0_alias, 0, 64
	.other		__nv_reservedSMEM_offset_0_alias,@"STO_CUDA_RESERVED_SHARED STV_DEFAULT"
__nv_reservedSMEM_offset_0_alias:
	.zero		0
.nv.shared.reserved.0:
	.zero		64
	.weak		__nv_reservedSMEM_allocation_phase
	.type		__nv_reservedSMEM_allocation_phase,@object
	.size		__nv_reservedSMEM_allocation_phase,(.L_0 - __nv_reservedSMEM_allocation_phase)
__nv_reservedSMEM_allocation_phase:
	.zero		1
.L_0:
	.zero		7
	.weak		__nv_reservedSMEM_devtool_atexit_pc
	.type		__nv_reservedSMEM_devtool_atexit_pc,@object
	.size		__nv_reservedSMEM_devtool_atexit_pc,(__nv_reservedSMEM_allocation_mask - __nv_reservedSMEM_devtool_atexit_pc)
__nv_reservedSMEM_devtool_atexit_pc:
	.zero		8
	.weak		__nv_reservedSMEM_allocation_mask
	.type		__nv_reservedSMEM_allocation_mask,@object
	.size		__nv_reservedSMEM_allocation_mask,(.L_2 - __nv_reservedSMEM_allocation_mask)
__nv_reservedSMEM_allocation_mask:
	.zero		4
.L_2:


//--------------------- .nv.constant0.attn_fwd    --------------------------
	.section	.nv.constant0.attn_fwd,"a",@progbits
	.sectionflags	@""
	.align	4
.nv.constant0.attn_fwd:
	.zero		1032


//--------------------- SYMBOLS --------------------------

	.type		.nv.reservedSmem.offset0,@object
	.size		.nv.reservedSmem.offset0,0x4
	.type		.nv.reservedSmem.cap,@object
	.size		.nv.reservedSmem.cap,0x4
